//
// Generated by NVIDIA NVVM Compiler
//
// Compiler Build ID: CL-36424714
// Cuda compilation tools, release 13.0, V13.0.88
// Based on NVVM 20.0.0
//

.version 9.0
.target sm_100
.address_size 64

	// .globl	_Z13nothingKernelv
.const .align 8 .b8 const_oddI[1792];
.const .align 8 .b8 const_evenI[1792];
// _ZZ32massMatrixMultiplyRegisterKernelILi2ELi2ELi8EEviPKiPKdS3_S3_S3_PdE6s_tmp1 has been demoted
// _ZZ32massMatrixMultiplyRegisterKernelILi2ELi2ELi8EEviPKiPKdS3_S3_S3_PdE6s_oddI has been demoted
// _ZZ32massMatrixMultiplyRegisterKernelILi2ELi2ELi8EEviPKiPKdS3_S3_S3_PdE7s_evenI has been demoted
// _ZZ32massMatrixMultiplyConstantKernelILi2ELi2ELi8EEviPKiPKdS3_S3_S3_PdE6s_tmp1 has been demoted
// _ZZ32massMatrixMultiplyRegisterKernelILi2ELi4ELi8EEviPKiPKdS3_S3_S3_PdE6s_tmp1 has been demoted
// _ZZ32massMatrixMultiplyRegisterKernelILi2ELi4ELi8EEviPKiPKdS3_S3_S3_PdE6s_oddI has been demoted
// _ZZ32massMatrixMultiplyRegisterKernelILi2ELi4ELi8EEviPKiPKdS3_S3_S3_PdE7s_evenI has been demoted
// _ZZ32massMatrixMultiplyConstantKernelILi2ELi4ELi8EEviPKiPKdS3_S3_S3_PdE6s_tmp1 has been demoted
// _ZZ32massMatrixMultiplyRegisterKernelILi2ELi6ELi8EEviPKiPKdS3_S3_S3_PdE6s_tmp1 has been demoted
// _ZZ32massMatrixMultiplyRegisterKernelILi2ELi6ELi8EEviPKiPKdS3_S3_S3_PdE6s_oddI has been demoted
// _ZZ32massMatrixMultiplyRegisterKernelILi2ELi6ELi8EEviPKiPKdS3_S3_S3_PdE7s_evenI has been demoted
// _ZZ32massMatrixMultiplyConstantKernelILi2ELi6ELi8EEviPKiPKdS3_S3_S3_PdE6s_tmp1 has been demoted
// _ZZ32massMatrixMultiplyRegisterKernelILi4ELi4ELi2EEviPKiPKdS3_S3_S3_PdE6s_tmp1 has been demoted
// _ZZ32massMatrixMultiplyRegisterKernelILi4ELi4ELi2EEviPKiPKdS3_S3_S3_PdE6s_oddI has been demoted
// _ZZ32massMatrixMultiplyRegisterKernelILi4ELi4ELi2EEviPKiPKdS3_S3_S3_PdE7s_evenI has been demoted
// _ZZ32massMatrixMultiplyConstantKernelILi4ELi4ELi2EEviPKiPKdS3_S3_S3_PdE6s_tmp1 has been demoted
// _ZZ32massMatrixMultiplyRegisterKernelILi4ELi6ELi2EEviPKiPKdS3_S3_S3_PdE6s_tmp1 has been demoted
// _ZZ32massMatrixMultiplyRegisterKernelILi4ELi6ELi2EEviPKiPKdS3_S3_S3_PdE6s_oddI has been demoted
// _ZZ32massMatrixMultiplyRegisterKernelILi4ELi6ELi2EEviPKiPKdS3_S3_S3_PdE7s_evenI has been demoted
// _ZZ32massMatrixMultiplyConstantKernelILi4ELi6ELi2EEviPKiPKdS3_S3_S3_PdE6s_tmp1 has been demoted
// _ZZ32massMatrixMultiplyRegisterKernelILi4ELi8ELi2EEviPKiPKdS3_S3_S3_PdE6s_tmp1 has been demoted
// _ZZ32massMatrixMultiplyRegisterKernelILi4ELi8ELi2EEviPKiPKdS3_S3_S3_PdE6s_oddI has been demoted
// _ZZ32massMatrixMultiplyRegisterKernelILi4ELi8ELi2EEviPKiPKdS3_S3_S3_PdE7s_evenI has been demoted
// _ZZ32massMatrixMultiplyConstantKernelILi4ELi8ELi2EEviPKiPKdS3_S3_S3_PdE6s_tmp1 has been demoted
// _ZZ32massMatrixMultiplyRegisterKernelILi6ELi6ELi1EEviPKiPKdS3_S3_S3_PdE6s_tmp1 has been demoted
// _ZZ32massMatrixMultiplyRegisterKernelILi6ELi6ELi1EEviPKiPKdS3_S3_S3_PdE6s_oddI has been demoted
// _ZZ32massMatrixMultiplyRegisterKernelILi6ELi6ELi1EEviPKiPKdS3_S3_S3_PdE7s_evenI has been demoted
// _ZZ32massMatrixMultiplyConstantKernelILi6ELi6ELi1EEviPKiPKdS3_S3_S3_PdE6s_tmp1 has been demoted
// _ZZ32massMatrixMultiplyRegisterKernelILi6ELi8ELi1EEviPKiPKdS3_S3_S3_PdE6s_tmp1 has been demoted
// _ZZ32massMatrixMultiplyRegisterKernelILi6ELi8ELi1EEviPKiPKdS3_S3_S3_PdE6s_oddI has been demoted
// _ZZ32massMatrixMultiplyRegisterKernelILi6ELi8ELi1EEviPKiPKdS3_S3_S3_PdE7s_evenI has been demoted
// _ZZ32massMatrixMultiplyConstantKernelILi6ELi8ELi1EEviPKiPKdS3_S3_S3_PdE6s_tmp1 has been demoted
// _ZZ32massMatrixMultiplyRegisterKernelILi6ELi10ELi1EEviPKiPKdS3_S3_S3_PdE6s_tmp1 has been demoted
// _ZZ32massMatrixMultiplyRegisterKernelILi6ELi10ELi1EEviPKiPKdS3_S3_S3_PdE6s_oddI has been demoted
// _ZZ32massMatrixMultiplyRegisterKernelILi6ELi10ELi1EEviPKiPKdS3_S3_S3_PdE7s_evenI has been demoted
// _ZZ32massMatrixMultiplyConstantKernelILi6ELi10ELi1EEviPKiPKdS3_S3_S3_PdE6s_tmp1 has been demoted
// _ZZ32massMatrixMultiplyRegisterKernelILi8ELi8ELi1EEviPKiPKdS3_S3_S3_PdE6s_tmp1 has been demoted
// _ZZ32massMatrixMultiplyRegisterKernelILi8ELi8ELi1EEviPKiPKdS3_S3_S3_PdE6s_oddI has been demoted
// _ZZ32massMatrixMultiplyRegisterKernelILi8ELi8ELi1EEviPKiPKdS3_S3_S3_PdE7s_evenI has been demoted
// _ZZ32massMatrixMultiplyConstantKernelILi8ELi8ELi1EEviPKiPKdS3_S3_S3_PdE6s_tmp1 has been demoted
// _ZZ32massMatrixMultiplyRegisterKernelILi8ELi10ELi1EEviPKiPKdS3_S3_S3_PdE6s_tmp1 has been demoted
// _ZZ32massMatrixMultiplyRegisterKernelILi8ELi10ELi1EEviPKiPKdS3_S3_S3_PdE6s_oddI has been demoted
// _ZZ32massMatrixMultiplyRegisterKernelILi8ELi10ELi1EEviPKiPKdS3_S3_S3_PdE7s_evenI has been demoted
// _ZZ32massMatrixMultiplyConstantKernelILi8ELi10ELi1EEviPKiPKdS3_S3_S3_PdE6s_tmp1 has been demoted
// _ZZ32massMatrixMultiplyRegisterKernelILi8ELi12ELi1EEviPKiPKdS3_S3_S3_PdE6s_tmp1 has been demoted
// _ZZ32massMatrixMultiplyRegisterKernelILi8ELi12ELi1EEviPKiPKdS3_S3_S3_PdE6s_oddI has been demoted
// _ZZ32massMatrixMultiplyRegisterKernelILi8ELi12ELi1EEviPKiPKdS3_S3_S3_PdE7s_evenI has been demoted
// _ZZ32massMatrixMultiplyConstantKernelILi8ELi12ELi1EEviPKiPKdS3_S3_S3_PdE6s_tmp1 has been demoted
// _ZZ32massMatrixMultiplyRegisterKernelILi10ELi10ELi1EEviPKiPKdS3_S3_S3_PdE6s_tmp1 has been demoted
// _ZZ32massMatrixMultiplyRegisterKernelILi10ELi10ELi1EEviPKiPKdS3_S3_S3_PdE6s_oddI has been demoted
// _ZZ32massMatrixMultiplyRegisterKernelILi10ELi10ELi1EEviPKiPKdS3_S3_S3_PdE7s_evenI has been demoted
// _ZZ32massMatrixMultiplyConstantKernelILi10ELi10ELi1EEviPKiPKdS3_S3_S3_PdE6s_tmp1 has been demoted
// _ZZ32massMatrixMultiplyRegisterKernelILi10ELi12ELi1EEviPKiPKdS3_S3_S3_PdE6s_tmp1 has been demoted
// _ZZ32massMatrixMultiplyRegisterKernelILi10ELi12ELi1EEviPKiPKdS3_S3_S3_PdE6s_oddI has been demoted
// _ZZ32massMatrixMultiplyRegisterKernelILi10ELi12ELi1EEviPKiPKdS3_S3_S3_PdE7s_evenI has been demoted
// _ZZ32massMatrixMultiplyConstantKernelILi10ELi12ELi1EEviPKiPKdS3_S3_S3_PdE6s_tmp1 has been demoted
// _ZZ32massMatrixMultiplyRegisterKernelILi10ELi14ELi1EEviPKiPKdS3_S3_S3_PdE6s_tmp1 has been demoted
// _ZZ32massMatrixMultiplyRegisterKernelILi10ELi14ELi1EEviPKiPKdS3_S3_S3_PdE6s_oddI has been demoted
// _ZZ32massMatrixMultiplyRegisterKernelILi10ELi14ELi1EEviPKiPKdS3_S3_S3_PdE7s_evenI has been demoted
// _ZZ32massMatrixMultiplyConstantKernelILi10ELi14ELi1EEviPKiPKdS3_S3_S3_PdE6s_tmp1 has been demoted
// _ZZ32massMatrixMultiplyRegisterKernelILi12ELi12ELi1EEviPKiPKdS3_S3_S3_PdE6s_tmp1 has been demoted
// _ZZ32massMatrixMultiplyRegisterKernelILi12ELi12ELi1EEviPKiPKdS3_S3_S3_PdE6s_oddI has been demoted
// _ZZ32massMatrixMultiplyRegisterKernelILi12ELi12ELi1EEviPKiPKdS3_S3_S3_PdE7s_evenI has been demoted
// _ZZ32massMatrixMultiplyConstantKernelILi12ELi12ELi1EEviPKiPKdS3_S3_S3_PdE6s_tmp1 has been demoted
// _ZZ32massMatrixMultiplyRegisterKernelILi12ELi14ELi1EEviPKiPKdS3_S3_S3_PdE6s_tmp1 has been demoted
// _ZZ32massMatrixMultiplyRegisterKernelILi12ELi14ELi1EEviPKiPKdS3_S3_S3_PdE6s_oddI has been demoted
// _ZZ32massMatrixMultiplyRegisterKernelILi12ELi14ELi1EEviPKiPKdS3_S3_S3_PdE7s_evenI has been demoted
// _ZZ32massMatrixMultiplyConstantKernelILi12ELi14ELi1EEviPKiPKdS3_S3_S3_PdE6s_tmp1 has been demoted
// _ZZ32massMatrixMultiplyRegisterKernelILi12ELi16ELi1EEviPKiPKdS3_S3_S3_PdE6s_tmp1 has been demoted
// _ZZ32massMatrixMultiplyRegisterKernelILi12ELi16ELi1EEviPKiPKdS3_S3_S3_PdE6s_oddI has been demoted
// _ZZ32massMatrixMultiplyRegisterKernelILi12ELi16ELi1EEviPKiPKdS3_S3_S3_PdE7s_evenI has been demoted
// _ZZ32massMatrixMultiplyConstantKernelILi12ELi16ELi1EEviPKiPKdS3_S3_S3_PdE6s_tmp1 has been demoted

.visible .entry _Z13nothingKernelv()
{


	ret;

}
	// .globl	_Z32massMatrixMultiplyRegisterKernelILi2ELi2ELi8EEviPKiPKdS3_S3_S3_Pd
.visible .entry _Z32massMatrixMultiplyRegisterKernelILi2ELi2ELi8EEviPKiPKdS3_S3_S3_Pd(
	.param .u32 _Z32massMatrixMultiplyRegisterKernelILi2ELi2ELi8EEviPKiPKdS3_S3_S3_Pd_param_0,
	.param .u64 .ptr .align 1 _Z32massMatrixMultiplyRegisterKernelILi2ELi2ELi8EEviPKiPKdS3_S3_S3_Pd_param_1,
	.param .u64 .ptr .align 1 _Z32massMatrixMultiplyRegisterKernelILi2ELi2ELi8EEviPKiPKdS3_S3_S3_Pd_param_2,
	.param .u64 .ptr .align 1 _Z32massMatrixMultiplyRegisterKernelILi2ELi2ELi8EEviPKiPKdS3_S3_S3_Pd_param_3,
	.param .u64 .ptr .align 1 _Z32massMatrixMultiplyRegisterKernelILi2ELi2ELi8EEviPKiPKdS3_S3_S3_Pd_param_4,
	.param .u64 .ptr .align 1 _Z32massMatrixMultiplyRegisterKernelILi2ELi2ELi8EEviPKiPKdS3_S3_S3_Pd_param_5,
	.param .u64 .ptr .align 1 _Z32massMatrixMultiplyRegisterKernelILi2ELi2ELi8EEviPKiPKdS3_S3_S3_Pd_param_6
)
{
	.reg .pred 	%p<8>;
	.reg .b32 	%r<33>;
	.reg .b64 	%rd<21>;
	.reg .b64 	%fd<60>;
	// demoted variable
	.shared .align 8 .b8 _ZZ32massMatrixMultiplyRegisterKernelILi2ELi2ELi8EEviPKiPKdS3_S3_S3_PdE6s_tmp1[512];
	// demoted variable
	.shared .align 8 .b8 _ZZ32massMatrixMultiplyRegisterKernelILi2ELi2ELi8EEviPKiPKdS3_S3_S3_PdE6s_oddI[8];
	// demoted variable
	.shared .align 8 .b8 _ZZ32massMatrixMultiplyRegisterKernelILi2ELi2ELi8EEviPKiPKdS3_S3_S3_PdE7s_evenI[8];
	ld.param.u32 	%r11, [_Z32massMatrixMultiplyRegisterKernelILi2ELi2ELi8EEviPKiPKdS3_S3_S3_Pd_param_0];
	ld.param.u64 	%rd1, [_Z32massMatrixMultiplyRegisterKernelILi2ELi2ELi8EEviPKiPKdS3_S3_S3_Pd_param_1];
	ld.param.u64 	%rd2, [_Z32massMatrixMultiplyRegisterKernelILi2ELi2ELi8EEviPKiPKdS3_S3_S3_Pd_param_2];
	ld.param.u64 	%rd3, [_Z32massMatrixMultiplyRegisterKernelILi2ELi2ELi8EEviPKiPKdS3_S3_S3_Pd_param_3];
	ld.param.u64 	%rd4, [_Z32massMatrixMultiplyRegisterKernelILi2ELi2ELi8EEviPKiPKdS3_S3_S3_Pd_param_4];
	ld.param.u64 	%rd5, [_Z32massMatrixMultiplyRegisterKernelILi2ELi2ELi8EEviPKiPKdS3_S3_S3_Pd_param_5];
	ld.param.u64 	%rd6, [_Z32massMatrixMultiplyRegisterKernelILi2ELi2ELi8EEviPKiPKdS3_S3_S3_Pd_param_6];
	mov.u32 	%r1, %tid.x;
	mov.u32 	%r2, %tid.y;
	mov.u32 	%r13, %ctaid.x;
	shl.b32 	%r14, %r13, 3;
	add.s32 	%r3, %r14, %r2;
	setp.ge.s32 	%p1, %r3, %r11;
	mov.b32 	%r32, 0;
	@%p1 bra 	$L__BB1_2;
	cvta.to.global.u64 	%rd7, %rd1;
	mul.wide.s32 	%rd8, %r3, 4;
	add.s64 	%rd9, %rd7, %rd8;
	ld.global.nc.u32 	%r15, [%rd9];
	shl.b32 	%r32, %r15, 3;
$L__BB1_2:
	and.b32  	%r6, %r1, 1;
	add.s32 	%r7, %r1, %r32;
	cvta.to.global.u64 	%rd10, %rd5;
	mul.wide.s32 	%rd11, %r7, 8;
	add.s64 	%rd12, %rd10, %rd11;
	ld.global.nc.f64 	%fd1, [%rd12];
	ld.global.nc.f64 	%fd2, [%rd12+32];
	setp.ne.s32 	%p2, %r1, 0;
	@%p2 bra 	$L__BB1_4;
	cvta.to.global.u64 	%rd13, %rd3;
	ld.global.nc.f64 	%fd13, [%rd13];
	st.shared.f64 	[_ZZ32massMatrixMultiplyRegisterKernelILi2ELi2ELi8EEviPKiPKdS3_S3_S3_PdE6s_oddI], %fd13;
	cvta.to.global.u64 	%rd14, %rd4;
	ld.global.nc.f64 	%fd14, [%rd14];
	st.shared.f64 	[_ZZ32massMatrixMultiplyRegisterKernelILi2ELi2ELi8EEviPKiPKdS3_S3_S3_PdE7s_evenI], %fd14;
$L__BB1_4:
	bar.sync 	0;
	ld.shared.f64 	%fd3, [_ZZ32massMatrixMultiplyRegisterKernelILi2ELi2ELi8EEviPKiPKdS3_S3_S3_PdE6s_oddI];
	ld.shared.f64 	%fd4, [_ZZ32massMatrixMultiplyRegisterKernelILi2ELi2ELi8EEviPKiPKdS3_S3_S3_PdE7s_evenI];
	add.f64 	%fd15, %fd1, %fd2;
	sub.f64 	%fd16, %fd1, %fd2;
	fma.rn.f64 	%fd17, %fd3, %fd15, 0d0000000000000000;
	fma.rn.f64 	%fd18, %fd4, %fd16, 0d0000000000000000;
	add.f64 	%fd19, %fd18, %fd17;
	shl.b32 	%r16, %r2, 6;
	mov.u32 	%r17, _ZZ32massMatrixMultiplyRegisterKernelILi2ELi2ELi8EEviPKiPKdS3_S3_S3_PdE6s_tmp1;
	add.s32 	%r18, %r17, %r16;
	shl.b32 	%r19, %r1, 3;
	and.b32  	%r20, %r19, 8176;
	add.s32 	%r21, %r18, %r20;
	shl.b32 	%r22, %r6, 3;
	add.s32 	%r8, %r21, %r22;
	st.shared.f64 	[%r8], %fd19;
	sub.f64 	%fd20, %fd17, %fd18;
	st.shared.f64 	[%r8+32], %fd20;
	bar.sync 	0;
	setp.gt.u32 	%p3, %r1, 3;
	add.s32 	%r9, %r21, %r20;
	@%p3 bra 	$L__BB1_6;
	add.s32 	%r24, %r9, %r22;
	ld.shared.f64 	%fd21, [%r24];
	ld.shared.f64 	%fd22, [%r24+16];
	add.f64 	%fd23, %fd21, %fd22;
	sub.f64 	%fd24, %fd21, %fd22;
	fma.rn.f64 	%fd25, %fd3, %fd23, 0d0000000000000000;
	fma.rn.f64 	%fd26, %fd4, %fd24, 0d0000000000000000;
	add.f64 	%fd27, %fd26, %fd25;
	st.shared.f64 	[%r24], %fd27;
	sub.f64 	%fd28, %fd25, %fd26;
	st.shared.f64 	[%r24+16], %fd28;
$L__BB1_6:
	setp.gt.u32 	%p4, %r1, 3;
	bar.sync 	0;
	@%p4 bra 	$L__BB1_10;
	setp.ge.s32 	%p5, %r3, %r11;
	shl.b32 	%r25, %r6, 4;
	add.s32 	%r10, %r9, %r25;
	ld.shared.f64 	%fd30, [%r10];
	ld.shared.f64 	%fd31, [%r10+8];
	add.f64 	%fd32, %fd30, %fd31;
	sub.f64 	%fd33, %fd30, %fd31;
	fma.rn.f64 	%fd5, %fd3, %fd32, 0d0000000000000000;
	fma.rn.f64 	%fd6, %fd4, %fd33, 0d0000000000000000;
	mov.f64 	%fd58, 0d0000000000000000;
	mov.f64 	%fd59, %fd58;
	@%p5 bra 	$L__BB1_9;
	and.b32  	%r26, %r1, 2;
	or.b32  	%r27, %r26, %r6;
	shl.b32 	%r28, %r27, 1;
	add.s32 	%r29, %r28, %r32;
	cvta.to.global.u64 	%rd15, %rd2;
	mul.wide.s32 	%rd16, %r29, 8;
	add.s64 	%rd17, %rd15, %rd16;
	ld.global.nc.f64 	%fd58, [%rd17];
	ld.global.nc.f64 	%fd59, [%rd17+8];
$L__BB1_9:
	add.f64 	%fd34, %fd5, %fd6;
	mul.f64 	%fd35, %fd34, %fd58;
	sub.f64 	%fd36, %fd5, %fd6;
	mul.f64 	%fd37, %fd36, %fd59;
	add.f64 	%fd38, %fd35, %fd37;
	sub.f64 	%fd39, %fd35, %fd37;
	fma.rn.f64 	%fd40, %fd4, %fd39, 0d0000000000000000;
	fma.rn.f64 	%fd41, %fd3, %fd38, 0d0000000000000000;
	add.f64 	%fd42, %fd41, %fd40;
	st.shared.f64 	[%r10], %fd42;
	sub.f64 	%fd43, %fd41, %fd40;
	st.shared.f64 	[%r10+8], %fd43;
$L__BB1_10:
	setp.gt.u32 	%p6, %r1, 3;
	bar.sync 	0;
	@%p6 bra 	$L__BB1_12;
	add.s32 	%r31, %r9, %r22;
	ld.shared.f64 	%fd44, [%r31];
	ld.shared.f64 	%fd45, [%r31+16];
	add.f64 	%fd46, %fd44, %fd45;
	sub.f64 	%fd47, %fd44, %fd45;
	fma.rn.f64 	%fd48, %fd4, %fd47, 0d0000000000000000;
	fma.rn.f64 	%fd49, %fd3, %fd46, 0d0000000000000000;
	add.f64 	%fd50, %fd49, %fd48;
	st.shared.f64 	[%r31], %fd50;
	sub.f64 	%fd51, %fd49, %fd48;
	st.shared.f64 	[%r31+16], %fd51;
$L__BB1_12:
	setp.ge.s32 	%p7, %r3, %r11;
	bar.sync 	0;
	ld.shared.f64 	%fd52, [%r8];
	ld.shared.f64 	%fd53, [%r8+32];
	add.f64 	%fd54, %fd52, %fd53;
	sub.f64 	%fd55, %fd52, %fd53;
	fma.rn.f64 	%fd11, %fd4, %fd55, 0d0000000000000000;
	fma.rn.f64 	%fd12, %fd3, %fd54, 0d0000000000000000;
	@%p7 bra 	$L__BB1_14;
	cvta.to.global.u64 	%rd18, %rd6;
	add.s64 	%rd20, %rd18, %rd11;
	add.f64 	%fd56, %fd12, %fd11;
	st.global.f64 	[%rd20], %fd56;
	sub.f64 	%fd57, %fd12, %fd11;
	st.global.f64 	[%rd20+32], %fd57;
$L__BB1_14:
	ret;

}
	// .globl	_Z32massMatrixMultiplyConstantKernelILi2ELi2ELi8EEviPKiPKdS3_S3_S3_Pd
.visible .entry _Z32massMatrixMultiplyConstantKernelILi2ELi2ELi8EEviPKiPKdS3_S3_S3_Pd(
	.param .u32 _Z32massMatrixMultiplyConstantKernelILi2ELi2ELi8EEviPKiPKdS3_S3_S3_Pd_param_0,
	.param .u64 .ptr .align 1 _Z32massMatrixMultiplyConstantKernelILi2ELi2ELi8EEviPKiPKdS3_S3_S3_Pd_param_1,
	.param .u64 .ptr .align 1 _Z32massMatrixMultiplyConstantKernelILi2ELi2ELi8EEviPKiPKdS3_S3_S3_Pd_param_2,
	.param .u64 .ptr .align 1 _Z32massMatrixMultiplyConstantKernelILi2ELi2ELi8EEviPKiPKdS3_S3_S3_Pd_param_3,
	.param .u64 .ptr .align 1 _Z32massMatrixMultiplyConstantKernelILi2ELi2ELi8EEviPKiPKdS3_S3_S3_Pd_param_4,
	.param .u64 .ptr .align 1 _Z32massMatrixMultiplyConstantKernelILi2ELi2ELi8EEviPKiPKdS3_S3_S3_Pd_param_5,
	.param .u64 .ptr .align 1 _Z32massMatrixMultiplyConstantKernelILi2ELi2ELi8EEviPKiPKdS3_S3_S3_Pd_param_6
)
{
	.reg .pred 	%p<7>;
	.reg .b32 	%r<33>;
	.reg .b64 	%rd<17>;
	.reg .b64 	%fd<58>;
	// demoted variable
	.shared .align 8 .b8 _ZZ32massMatrixMultiplyConstantKernelILi2ELi2ELi8EEviPKiPKdS3_S3_S3_PdE6s_tmp1[512];
	ld.param.u32 	%r11, [_Z32massMatrixMultiplyConstantKernelILi2ELi2ELi8EEviPKiPKdS3_S3_S3_Pd_param_0];
	ld.param.u64 	%rd1, [_Z32massMatrixMultiplyConstantKernelILi2ELi2ELi8EEviPKiPKdS3_S3_S3_Pd_param_1];
	ld.param.u64 	%rd2, [_Z32massMatrixMultiplyConstantKernelILi2ELi2ELi8EEviPKiPKdS3_S3_S3_Pd_param_2];
	ld.param.u64 	%rd3, [_Z32massMatrixMultiplyConstantKernelILi2ELi2ELi8EEviPKiPKdS3_S3_S3_Pd_param_5];
	ld.param.u64 	%rd4, [_Z32massMatrixMultiplyConstantKernelILi2ELi2ELi8EEviPKiPKdS3_S3_S3_Pd_param_6];
	mov.u32 	%r1, %tid.x;
	mov.u32 	%r2, %tid.y;
	mov.u32 	%r13, %ctaid.x;
	shl.b32 	%r14, %r13, 3;
	add.s32 	%r3, %r14, %r2;
	setp.ge.s32 	%p1, %r3, %r11;
	mov.b32 	%r32, 0;
	@%p1 bra 	$L__BB2_2;
	cvta.to.global.u64 	%rd5, %rd1;
	mul.wide.s32 	%rd6, %r3, 4;
	add.s64 	%rd7, %rd5, %rd6;
	ld.global.nc.u32 	%r15, [%rd7];
	shl.b32 	%r32, %r15, 3;
$L__BB2_2:
	and.b32  	%r6, %r1, 1;
	add.s32 	%r7, %r1, %r32;
	cvta.to.global.u64 	%rd8, %rd3;
	mul.wide.s32 	%rd9, %r7, 8;
	add.s64 	%rd10, %rd8, %rd9;
	ld.global.nc.f64 	%fd11, [%rd10];
	ld.global.nc.f64 	%fd12, [%rd10+32];
	bar.sync 	0;
	add.f64 	%fd13, %fd11, %fd12;
	sub.f64 	%fd14, %fd11, %fd12;
	ld.const.f64 	%fd1, [const_oddI];
	ld.const.f64 	%fd2, [const_evenI];
	fma.rn.f64 	%fd15, %fd13, %fd1, 0d0000000000000000;
	fma.rn.f64 	%fd16, %fd14, %fd2, 0d0000000000000000;
	add.f64 	%fd17, %fd16, %fd15;
	shl.b32 	%r16, %r2, 6;
	mov.u32 	%r17, _ZZ32massMatrixMultiplyConstantKernelILi2ELi2ELi8EEviPKiPKdS3_S3_S3_PdE6s_tmp1;
	add.s32 	%r18, %r17, %r16;
	shl.b32 	%r19, %r1, 3;
	and.b32  	%r20, %r19, 8176;
	add.s32 	%r21, %r18, %r20;
	and.b32  	%r22, %r19, 8;
	add.s32 	%r8, %r21, %r22;
	st.shared.f64 	[%r8], %fd17;
	sub.f64 	%fd18, %fd15, %fd16;
	st.shared.f64 	[%r8+32], %fd18;
	bar.sync 	0;
	setp.gt.u32 	%p2, %r1, 3;
	add.s32 	%r9, %r21, %r20;
	@%p2 bra 	$L__BB2_4;
	shl.b32 	%r23, %r6, 3;
	add.s32 	%r24, %r9, %r23;
	ld.shared.f64 	%fd19, [%r24];
	ld.shared.f64 	%fd20, [%r24+16];
	add.f64 	%fd21, %fd19, %fd20;
	sub.f64 	%fd22, %fd19, %fd20;
	fma.rn.f64 	%fd23, %fd21, %fd1, 0d0000000000000000;
	fma.rn.f64 	%fd24, %fd22, %fd2, 0d0000000000000000;
	add.f64 	%fd25, %fd24, %fd23;
	st.shared.f64 	[%r24], %fd25;
	sub.f64 	%fd26, %fd23, %fd24;
	st.shared.f64 	[%r24+16], %fd26;
$L__BB2_4:
	setp.gt.u32 	%p3, %r1, 3;
	bar.sync 	0;
	@%p3 bra 	$L__BB2_8;
	setp.ge.s32 	%p4, %r3, %r11;
	shl.b32 	%r25, %r6, 4;
	add.s32 	%r10, %r9, %r25;
	ld.shared.f64 	%fd28, [%r10];
	ld.shared.f64 	%fd29, [%r10+8];
	add.f64 	%fd30, %fd28, %fd29;
	sub.f64 	%fd31, %fd28, %fd29;
	fma.rn.f64 	%fd3, %fd30, %fd1, 0d0000000000000000;
	fma.rn.f64 	%fd4, %fd31, %fd2, 0d0000000000000000;
	mov.f64 	%fd56, 0d0000000000000000;
	mov.f64 	%fd57, %fd56;
	@%p4 bra 	$L__BB2_7;
	and.b32  	%r26, %r1, 2;
	or.b32  	%r27, %r26, %r6;
	shl.b32 	%r28, %r27, 1;
	add.s32 	%r29, %r28, %r32;
	cvta.to.global.u64 	%rd11, %rd2;
	mul.wide.s32 	%rd12, %r29, 8;
	add.s64 	%rd13, %rd11, %rd12;
	ld.global.nc.f64 	%fd56, [%rd13];
	ld.global.nc.f64 	%fd57, [%rd13+8];
$L__BB2_7:
	add.f64 	%fd32, %fd3, %fd4;
	mul.f64 	%fd33, %fd32, %fd56;
	sub.f64 	%fd34, %fd3, %fd4;
	mul.f64 	%fd35, %fd34, %fd57;
	add.f64 	%fd36, %fd33, %fd35;
	sub.f64 	%fd37, %fd33, %fd35;
	fma.rn.f64 	%fd38, %fd2, %fd37, 0d0000000000000000;
	fma.rn.f64 	%fd39, %fd1, %fd36, 0d0000000000000000;
	add.f64 	%fd40, %fd39, %fd38;
	st.shared.f64 	[%r10], %fd40;
	sub.f64 	%fd41, %fd39, %fd38;
	st.shared.f64 	[%r10+8], %fd41;
$L__BB2_8:
	setp.gt.u32 	%p5, %r1, 3;
	bar.sync 	0;
	@%p5 bra 	$L__BB2_10;
	shl.b32 	%r30, %r6, 3;
	add.s32 	%r31, %r9, %r30;
	ld.shared.f64 	%fd42, [%r31];
	ld.shared.f64 	%fd43, [%r31+16];
	add.f64 	%fd44, %fd42, %fd43;
	sub.f64 	%fd45, %fd42, %fd43;
	fma.rn.f64 	%fd46, %fd45, %fd2, 0d0000000000000000;
	fma.rn.f64 	%fd47, %fd44, %fd1, 0d0000000000000000;
	add.f64 	%fd48, %fd47, %fd46;
	st.shared.f64 	[%r31], %fd48;
	sub.f64 	%fd49, %fd47, %fd46;
	st.shared.f64 	[%r31+16], %fd49;
$L__BB2_10:
	setp.ge.s32 	%p6, %r3, %r11;
	bar.sync 	0;
	ld.shared.f64 	%fd50, [%r8];
	ld.shared.f64 	%fd51, [%r8+32];
	add.f64 	%fd52, %fd50, %fd51;
	sub.f64 	%fd53, %fd50, %fd51;
	fma.rn.f64 	%fd9, %fd53, %fd2, 0d0000000000000000;
	fma.rn.f64 	%fd10, %fd52, %fd1, 0d0000000000000000;
	@%p6 bra 	$L__BB2_12;
	cvta.to.global.u64 	%rd14, %rd4;
	add.s64 	%rd16, %rd14, %rd9;
	add.f64 	%fd54, %fd10, %fd9;
	st.global.f64 	[%rd16], %fd54;
	sub.f64 	%fd55, %fd10, %fd9;
	st.global.f64 	[%rd16+32], %fd55;
$L__BB2_12:
	ret;

}
	// .globl	_Z32massMatrixMultiplyRegisterKernelILi2ELi4ELi8EEviPKiPKdS3_S3_S3_Pd
.visible .entry _Z32massMatrixMultiplyRegisterKernelILi2ELi4ELi8EEviPKiPKdS3_S3_S3_Pd(
	.param .u32 _Z32massMatrixMultiplyRegisterKernelILi2ELi4ELi8EEviPKiPKdS3_S3_S3_Pd_param_0,
	.param .u64 .ptr .align 1 _Z32massMatrixMultiplyRegisterKernelILi2ELi4ELi8EEviPKiPKdS3_S3_S3_Pd_param_1,
	.param .u64 .ptr .align 1 _Z32massMatrixMultiplyRegisterKernelILi2ELi4ELi8EEviPKiPKdS3_S3_S3_Pd_param_2,
	.param .u64 .ptr .align 1 _Z32massMatrixMultiplyRegisterKernelILi2ELi4ELi8EEviPKiPKdS3_S3_S3_Pd_param_3,
	.param .u64 .ptr .align 1 _Z32massMatrixMultiplyRegisterKernelILi2ELi4ELi8EEviPKiPKdS3_S3_S3_Pd_param_4,
	.param .u64 .ptr .align 1 _Z32massMatrixMultiplyRegisterKernelILi2ELi4ELi8EEviPKiPKdS3_S3_S3_Pd_param_5,
	.param .u64 .ptr .align 1 _Z32massMatrixMultiplyRegisterKernelILi2ELi4ELi8EEviPKiPKdS3_S3_S3_Pd_param_6
)
{
	.reg .pred 	%p<12>;
	.reg .b32 	%r<68>;
	.reg .b64 	%rd<25>;
	.reg .b64 	%fd<99>;
	// demoted variable
	.shared .align 8 .b8 _ZZ32massMatrixMultiplyRegisterKernelILi2ELi4ELi8EEviPKiPKdS3_S3_S3_PdE6s_tmp1[5120];
	// demoted variable
	.shared .align 8 .b8 _ZZ32massMatrixMultiplyRegisterKernelILi2ELi4ELi8EEviPKiPKdS3_S3_S3_PdE6s_oddI[16];
	// demoted variable
	.shared .align 8 .b8 _ZZ32massMatrixMultiplyRegisterKernelILi2ELi4ELi8EEviPKiPKdS3_S3_S3_PdE7s_evenI[16];
	ld.param.u32 	%r27, [_Z32massMatrixMultiplyRegisterKernelILi2ELi4ELi8EEviPKiPKdS3_S3_S3_Pd_param_0];
	ld.param.u64 	%rd3, [_Z32massMatrixMultiplyRegisterKernelILi2ELi4ELi8EEviPKiPKdS3_S3_S3_Pd_param_1];
	ld.param.u64 	%rd4, [_Z32massMatrixMultiplyRegisterKernelILi2ELi4ELi8EEviPKiPKdS3_S3_S3_Pd_param_2];
	ld.param.u64 	%rd5, [_Z32massMatrixMultiplyRegisterKernelILi2ELi4ELi8EEviPKiPKdS3_S3_S3_Pd_param_3];
	ld.param.u64 	%rd6, [_Z32massMatrixMultiplyRegisterKernelILi2ELi4ELi8EEviPKiPKdS3_S3_S3_Pd_param_4];
	ld.param.u64 	%rd7, [_Z32massMatrixMultiplyRegisterKernelILi2ELi4ELi8EEviPKiPKdS3_S3_S3_Pd_param_5];
	mov.u32 	%r67, %tid.x;
	mov.u32 	%r2, %tid.y;
	mov.u32 	%r29, %ctaid.x;
	shl.b32 	%r30, %r29, 3;
	add.s32 	%r3, %r30, %r2;
	setp.ge.s32 	%p1, %r3, %r27;
	mov.b32 	%r61, 0;
	@%p1 bra 	$L__BB3_2;
	cvta.to.global.u64 	%rd9, %rd3;
	mul.wide.s32 	%rd10, %r3, 4;
	add.s64 	%rd11, %rd9, %rd10;
	ld.global.nc.u32 	%r61, [%rd11];
$L__BB3_2:
	and.b32  	%r6, %r67, 1;
	shl.b32 	%r31, %r61, 3;
	add.s32 	%r7, %r67, %r31;
	cvta.to.global.u64 	%rd12, %rd7;
	mul.wide.s32 	%rd13, %r7, 8;
	add.s64 	%rd14, %rd12, %rd13;
	ld.global.nc.f64 	%fd1, [%rd14];
	ld.global.nc.f64 	%fd2, [%rd14+32];
	setp.gt.u32 	%p2, %r67, 1;
	@%p2 bra 	$L__BB3_4;
	cvta.to.global.u64 	%rd15, %rd5;
	mul.wide.u32 	%rd16, %r67, 8;
	add.s64 	%rd17, %rd15, %rd16;
	ld.global.nc.f64 	%fd25, [%rd17];
	shl.b32 	%r32, %r67, 3;
	mov.u32 	%r33, _ZZ32massMatrixMultiplyRegisterKernelILi2ELi4ELi8EEviPKiPKdS3_S3_S3_PdE6s_oddI;
	add.s32 	%r34, %r33, %r32;
	st.shared.f64 	[%r34], %fd25;
	cvta.to.global.u64 	%rd18, %rd6;
	add.s64 	%rd19, %rd18, %rd16;
	ld.global.nc.f64 	%fd26, [%rd19];
	mov.u32 	%r35, _ZZ32massMatrixMultiplyRegisterKernelILi2ELi4ELi8EEviPKiPKdS3_S3_S3_PdE7s_evenI;
	add.s32 	%r36, %r35, %r32;
	st.shared.f64 	[%r36], %fd26;
$L__BB3_4:
	bar.sync 	0;
	ld.shared.f64 	%fd3, [_ZZ32massMatrixMultiplyRegisterKernelILi2ELi4ELi8EEviPKiPKdS3_S3_S3_PdE6s_oddI];
	ld.shared.f64 	%fd4, [_ZZ32massMatrixMultiplyRegisterKernelILi2ELi4ELi8EEviPKiPKdS3_S3_S3_PdE7s_evenI];
	ld.shared.f64 	%fd5, [_ZZ32massMatrixMultiplyRegisterKernelILi2ELi4ELi8EEviPKiPKdS3_S3_S3_PdE6s_oddI+8];
	ld.shared.f64 	%fd6, [_ZZ32massMatrixMultiplyRegisterKernelILi2ELi4ELi8EEviPKiPKdS3_S3_S3_PdE7s_evenI+8];
	shr.u32 	%r8, %r67, 1;
	add.f64 	%fd27, %fd1, %fd2;
	sub.f64 	%fd28, %fd1, %fd2;
	mov.u32 	%r37, _ZZ32massMatrixMultiplyRegisterKernelILi2ELi4ELi8EEviPKiPKdS3_S3_S3_PdE6s_tmp1;
	mad.lo.s32 	%r38, %r2, 640, %r37;
	mad.lo.s32 	%r39, %r8, 40, %r38;
	shl.b32 	%r40, %r6, 3;
	add.s32 	%r9, %r39, %r40;
	fma.rn.f64 	%fd29, %fd3, %fd27, 0d0000000000000000;
	fma.rn.f64 	%fd30, %fd4, %fd28, 0d0000000000000000;
	add.f64 	%fd31, %fd30, %fd29;
	st.shared.f64 	[%r9], %fd31;
	sub.f64 	%fd32, %fd29, %fd30;
	st.shared.f64 	[%r9+480], %fd32;
	fma.rn.f64 	%fd33, %fd5, %fd27, 0d0000000000000000;
	fma.rn.f64 	%fd34, %fd6, %fd28, 0d0000000000000000;
	add.f64 	%fd35, %fd34, %fd33;
	st.shared.f64 	[%r9+160], %fd35;
	sub.f64 	%fd36, %fd33, %fd34;
	st.shared.f64 	[%r9+320], %fd36;
	bar.sync 	0;
	setp.gt.u32 	%p3, %r67, 7;
	@%p3 bra 	$L__BB3_7;
	mul.lo.s32 	%r41, %r8, 160;
	mad.lo.s32 	%r42, %r2, 640, %r41;
	or.b32  	%r44, %r42, %r40;
	add.s32 	%r62, %r37, %r44;
	mov.u32 	%r63, %r67;
$L__BB3_6:
	ld.shared.f64 	%fd37, [%r62];
	ld.shared.f64 	%fd38, [%r62+40];
	add.f64 	%fd39, %fd37, %fd38;
	sub.f64 	%fd40, %fd37, %fd38;
	fma.rn.f64 	%fd41, %fd3, %fd39, 0d0000000000000000;
	fma.rn.f64 	%fd42, %fd4, %fd40, 0d0000000000000000;
	add.f64 	%fd43, %fd42, %fd41;
	st.shared.f64 	[%r62], %fd43;
	sub.f64 	%fd44, %fd41, %fd42;
	st.shared.f64 	[%r62+120], %fd44;
	fma.rn.f64 	%fd45, %fd5, %fd39, 0d0000000000000000;
	fma.rn.f64 	%fd46, %fd6, %fd40, 0d0000000000000000;
	add.f64 	%fd47, %fd46, %fd45;
	st.shared.f64 	[%r62+40], %fd47;
	sub.f64 	%fd48, %fd45, %fd46;
	st.shared.f64 	[%r62+80], %fd48;
	add.s32 	%r13, %r63, 4;
	add.s32 	%r62, %r62, 320;
	setp.lt.u32 	%p4, %r63, 4;
	mov.u32 	%r63, %r13;
	@%p4 bra 	$L__BB3_6;
$L__BB3_7:
	bar.sync 	0;
	setp.gt.u32 	%p5, %r67, 15;
	@%p5 bra 	$L__BB3_14;
	shl.b32 	%r15, %r61, 6;
	and.b32  	%r16, %r67, 3;
	shr.u32 	%r46, %r67, 2;
	mul.lo.s32 	%r47, %r46, 160;
	mad.lo.s32 	%r48, %r2, 640, %r47;
	mad.lo.s32 	%r49, %r16, 40, %r48;
	add.s32 	%r51, %r49, %r37;
	add.s32 	%r64, %r51, 8;
	cvta.to.global.u64 	%rd1, %rd4;
	mov.u32 	%r65, %r67;
$L__BB3_9:
	setp.ge.s32 	%p6, %r3, %r27;
	ld.shared.f64 	%fd50, [%r64+-8];
	ld.shared.f64 	%fd51, [%r64];
	add.f64 	%fd7, %fd50, %fd51;
	sub.f64 	%fd8, %fd50, %fd51;
	and.b32  	%r52, %r65, 12;
	or.b32  	%r53, %r52, %r16;
	shl.b32 	%r54, %r53, 2;
	add.s32 	%r55, %r54, %r15;
	fma.rn.f64 	%fd9, %fd3, %fd7, 0d0000000000000000;
	fma.rn.f64 	%fd10, %fd4, %fd8, 0d0000000000000000;
	mul.wide.s32 	%rd20, %r55, 8;
	add.s64 	%rd2, %rd1, %rd20;
	mov.f64 	%fd95, 0d0000000000000000;
	mov.f64 	%fd96, %fd95;
	@%p6 bra 	$L__BB3_11;
	ld.global.nc.f64 	%fd95, [%rd2];
	ld.global.nc.f64 	%fd96, [%rd2+24];
$L__BB3_11:
	add.f64 	%fd53, %fd9, %fd10;
	mul.f64 	%fd54, %fd53, %fd95;
	sub.f64 	%fd55, %fd9, %fd10;
	mul.f64 	%fd56, %fd55, %fd96;
	add.f64 	%fd15, %fd54, %fd56;
	sub.f64 	%fd16, %fd54, %fd56;
	fma.rn.f64 	%fd17, %fd5, %fd7, 0d0000000000000000;
	fma.rn.f64 	%fd18, %fd6, %fd8, 0d0000000000000000;
	mov.f64 	%fd97, 0d0000000000000000;
	mov.f64 	%fd98, %fd97;
	@%p6 bra 	$L__BB3_13;
	ld.global.nc.f64 	%fd97, [%rd2+8];
	ld.global.nc.f64 	%fd98, [%rd2+16];
$L__BB3_13:
	add.f64 	%fd57, %fd17, %fd18;
	mul.f64 	%fd58, %fd57, %fd97;
	sub.f64 	%fd59, %fd17, %fd18;
	mul.f64 	%fd60, %fd59, %fd98;
	add.f64 	%fd61, %fd58, %fd60;
	sub.f64 	%fd62, %fd58, %fd60;
	fma.rn.f64 	%fd63, %fd3, %fd15, 0d0000000000000000;
	fma.rn.f64 	%fd64, %fd4, %fd16, 0d0000000000000000;
	fma.rn.f64 	%fd65, %fd5, %fd61, %fd63;
	fma.rn.f64 	%fd66, %fd6, %fd62, %fd64;
	add.f64 	%fd67, %fd65, %fd66;
	st.shared.f64 	[%r64+-8], %fd67;
	sub.f64 	%fd68, %fd65, %fd66;
	st.shared.f64 	[%r64], %fd68;
	add.s32 	%r20, %r65, 4;
	add.s32 	%r64, %r64, 160;
	setp.lt.u32 	%p8, %r65, 12;
	mov.u32 	%r65, %r20;
	@%p8 bra 	$L__BB3_9;
$L__BB3_14:
	setp.gt.u32 	%p9, %r67, 7;
	bar.sync 	0;
	@%p9 bra 	$L__BB3_17;
	mul.lo.s32 	%r56, %r8, 160;
	mad.lo.s32 	%r57, %r2, 640, %r56;
	or.b32  	%r59, %r57, %r40;
	mov.u32 	%r60, _ZZ32massMatrixMultiplyRegisterKernelILi2ELi4ELi8EEviPKiPKdS3_S3_S3_PdE6s_tmp1;
	add.s32 	%r66, %r60, %r59;
$L__BB3_16:
	ld.shared.f64 	%fd69, [%r66];
	ld.shared.f64 	%fd70, [%r66+120];
	add.f64 	%fd71, %fd69, %fd70;
	sub.f64 	%fd72, %fd69, %fd70;
	ld.shared.f64 	%fd73, [%r66+40];
	ld.shared.f64 	%fd74, [%r66+80];
	add.f64 	%fd75, %fd73, %fd74;
	sub.f64 	%fd76, %fd73, %fd74;
	fma.rn.f64 	%fd77, %fd3, %fd71, 0d0000000000000000;
	fma.rn.f64 	%fd78, %fd4, %fd72, 0d0000000000000000;
	fma.rn.f64 	%fd79, %fd5, %fd75, %fd77;
	fma.rn.f64 	%fd80, %fd6, %fd76, %fd78;
	add.f64 	%fd81, %fd79, %fd80;
	st.shared.f64 	[%r66], %fd81;
	sub.f64 	%fd82, %fd79, %fd80;
	st.shared.f64 	[%r66+40], %fd82;
	add.s32 	%r25, %r67, 4;
	add.s32 	%r66, %r66, 320;
	setp.lt.u32 	%p10, %r67, 4;
	mov.u32 	%r67, %r25;
	@%p10 bra 	$L__BB3_16;
$L__BB3_17:
	setp.ge.s32 	%p11, %r3, %r27;
	bar.sync 	0;
	ld.shared.f64 	%fd83, [%r9];
	ld.shared.f64 	%fd84, [%r9+480];
	add.f64 	%fd85, %fd83, %fd84;
	sub.f64 	%fd86, %fd83, %fd84;
	ld.shared.f64 	%fd87, [%r9+160];
	ld.shared.f64 	%fd88, [%r9+320];
	add.f64 	%fd89, %fd87, %fd88;
	sub.f64 	%fd90, %fd87, %fd88;
	fma.rn.f64 	%fd91, %fd3, %fd85, 0d0000000000000000;
	fma.rn.f64 	%fd92, %fd4, %fd86, 0d0000000000000000;
	fma.rn.f64 	%fd23, %fd5, %fd89, %fd91;
	fma.rn.f64 	%fd24, %fd6, %fd90, %fd92;
	@%p11 bra 	$L__BB3_19;
	ld.param.u64 	%rd24, [_Z32massMatrixMultiplyRegisterKernelILi2ELi4ELi8EEviPKiPKdS3_S3_S3_Pd_param_6];
	cvta.to.global.u64 	%rd21, %rd24;
	mul.wide.s32 	%rd22, %r7, 8;
	add.s64 	%rd23, %rd21, %rd22;
	add.f64 	%fd93, %fd23, %fd24;
	st.global.f64 	[%rd23], %fd93;
	sub.f64 	%fd94, %fd23, %fd24;
	st.global.f64 	[%rd23+32], %fd94;
$L__BB3_19:
	ret;

}
	// .globl	_Z32massMatrixMultiplyConstantKernelILi2ELi4ELi8EEviPKiPKdS3_S3_S3_Pd
.visible .entry _Z32massMatrixMultiplyConstantKernelILi2ELi4ELi8EEviPKiPKdS3_S3_S3_Pd(
	.param .u32 _Z32massMatrixMultiplyConstantKernelILi2ELi4ELi8EEviPKiPKdS3_S3_S3_Pd_param_0,
	.param .u64 .ptr .align 1 _Z32massMatrixMultiplyConstantKernelILi2ELi4ELi8EEviPKiPKdS3_S3_S3_Pd_param_1,
	.param .u64 .ptr .align 1 _Z32massMatrixMultiplyConstantKernelILi2ELi4ELi8EEviPKiPKdS3_S3_S3_Pd_param_2,
	.param .u64 .ptr .align 1 _Z32massMatrixMultiplyConstantKernelILi2ELi4ELi8EEviPKiPKdS3_S3_S3_Pd_param_3,
	.param .u64 .ptr .align 1 _Z32massMatrixMultiplyConstantKernelILi2ELi4ELi8EEviPKiPKdS3_S3_S3_Pd_param_4,
	.param .u64 .ptr .align 1 _Z32massMatrixMultiplyConstantKernelILi2ELi4ELi8EEviPKiPKdS3_S3_S3_Pd_param_5,
	.param .u64 .ptr .align 1 _Z32massMatrixMultiplyConstantKernelILi2ELi4ELi8EEviPKiPKdS3_S3_S3_Pd_param_6
)
{
	.reg .pred 	%p<11>;
	.reg .b32 	%r<64>;
	.reg .b64 	%rd<18>;
	.reg .b64 	%fd<97>;
	// demoted variable
	.shared .align 8 .b8 _ZZ32massMatrixMultiplyConstantKernelILi2ELi4ELi8EEviPKiPKdS3_S3_S3_PdE6s_tmp1[5120];
	ld.param.u32 	%r27, [_Z32massMatrixMultiplyConstantKernelILi2ELi4ELi8EEviPKiPKdS3_S3_S3_Pd_param_0];
	ld.param.u64 	%rd3, [_Z32massMatrixMultiplyConstantKernelILi2ELi4ELi8EEviPKiPKdS3_S3_S3_Pd_param_1];
	ld.param.u64 	%rd4, [_Z32massMatrixMultiplyConstantKernelILi2ELi4ELi8EEviPKiPKdS3_S3_S3_Pd_param_2];
	ld.param.u64 	%rd5, [_Z32massMatrixMultiplyConstantKernelILi2ELi4ELi8EEviPKiPKdS3_S3_S3_Pd_param_5];
	mov.u32 	%r63, %tid.x;
	mov.u32 	%r2, %tid.y;
	mov.u32 	%r29, %ctaid.x;
	shl.b32 	%r30, %r29, 3;
	add.s32 	%r3, %r30, %r2;
	setp.ge.s32 	%p1, %r3, %r27;
	mov.b32 	%r57, 0;
	@%p1 bra 	$L__BB4_2;
	cvta.to.global.u64 	%rd7, %rd3;
	mul.wide.s32 	%rd8, %r3, 4;
	add.s64 	%rd9, %rd7, %rd8;
	ld.global.nc.u32 	%r57, [%rd9];
$L__BB4_2:
	and.b32  	%r6, %r63, 1;
	shl.b32 	%r31, %r57, 3;
	add.s32 	%r7, %r63, %r31;
	cvta.to.global.u64 	%rd10, %rd5;
	mul.wide.s32 	%rd11, %r7, 8;
	add.s64 	%rd12, %rd10, %rd11;
	ld.global.nc.f64 	%fd23, [%rd12];
	ld.global.nc.f64 	%fd24, [%rd12+32];
	bar.sync 	0;
	shr.u32 	%r8, %r63, 1;
	add.f64 	%fd25, %fd23, %fd24;
	sub.f64 	%fd26, %fd23, %fd24;
	mov.u32 	%r32, _ZZ32massMatrixMultiplyConstantKernelILi2ELi4ELi8EEviPKiPKdS3_S3_S3_PdE6s_tmp1;
	mad.lo.s32 	%r33, %r2, 640, %r32;
	mad.lo.s32 	%r34, %r8, 40, %r33;
	shl.b32 	%r35, %r63, 3;
	and.b32  	%r36, %r35, 8;
	add.s32 	%r9, %r34, %r36;
	ld.const.f64 	%fd1, [const_oddI];
	ld.const.f64 	%fd2, [const_evenI];
	fma.rn.f64 	%fd27, %fd1, %fd25, 0d0000000000000000;
	fma.rn.f64 	%fd28, %fd2, %fd26, 0d0000000000000000;
	add.f64 	%fd29, %fd28, %fd27;
	st.shared.f64 	[%r9], %fd29;
	sub.f64 	%fd30, %fd27, %fd28;
	st.shared.f64 	[%r9+480], %fd30;
	ld.const.f64 	%fd3, [const_oddI+8];
	ld.const.f64 	%fd4, [const_evenI+8];
	fma.rn.f64 	%fd31, %fd3, %fd25, 0d0000000000000000;
	fma.rn.f64 	%fd32, %fd4, %fd26, 0d0000000000000000;
	add.f64 	%fd33, %fd32, %fd31;
	st.shared.f64 	[%r9+160], %fd33;
	sub.f64 	%fd34, %fd31, %fd32;
	st.shared.f64 	[%r9+320], %fd34;
	bar.sync 	0;
	setp.gt.u32 	%p2, %r63, 7;
	@%p2 bra 	$L__BB4_5;
	mul.lo.s32 	%r37, %r8, 160;
	mad.lo.s32 	%r38, %r2, 640, %r37;
	shl.b32 	%r39, %r6, 3;
	or.b32  	%r40, %r38, %r39;
	add.s32 	%r58, %r32, %r40;
	mov.u32 	%r59, %r63;
$L__BB4_4:
	ld.shared.f64 	%fd35, [%r58];
	ld.shared.f64 	%fd36, [%r58+40];
	add.f64 	%fd37, %fd35, %fd36;
	sub.f64 	%fd38, %fd35, %fd36;
	fma.rn.f64 	%fd39, %fd1, %fd37, 0d0000000000000000;
	fma.rn.f64 	%fd40, %fd2, %fd38, 0d0000000000000000;
	add.f64 	%fd41, %fd40, %fd39;
	st.shared.f64 	[%r58], %fd41;
	sub.f64 	%fd42, %fd39, %fd40;
	st.shared.f64 	[%r58+120], %fd42;
	fma.rn.f64 	%fd43, %fd3, %fd37, 0d0000000000000000;
	fma.rn.f64 	%fd44, %fd4, %fd38, 0d0000000000000000;
	add.f64 	%fd45, %fd44, %fd43;
	st.shared.f64 	[%r58+40], %fd45;
	sub.f64 	%fd46, %fd43, %fd44;
	st.shared.f64 	[%r58+80], %fd46;
	add.s32 	%r13, %r59, 4;
	add.s32 	%r58, %r58, 320;
	setp.lt.u32 	%p3, %r59, 4;
	mov.u32 	%r59, %r13;
	@%p3 bra 	$L__BB4_4;
$L__BB4_5:
	bar.sync 	0;
	setp.gt.u32 	%p4, %r63, 15;
	@%p4 bra 	$L__BB4_12;
	shl.b32 	%r15, %r57, 6;
	and.b32  	%r16, %r63, 3;
	shr.u32 	%r42, %r63, 2;
	mul.lo.s32 	%r43, %r42, 160;
	mad.lo.s32 	%r44, %r2, 640, %r43;
	mad.lo.s32 	%r45, %r16, 40, %r44;
	add.s32 	%r47, %r45, %r32;
	add.s32 	%r60, %r47, 8;
	cvta.to.global.u64 	%rd1, %rd4;
	mov.u32 	%r61, %r63;
$L__BB4_7:
	setp.ge.s32 	%p5, %r3, %r27;
	ld.shared.f64 	%fd48, [%r60+-8];
	ld.shared.f64 	%fd49, [%r60];
	add.f64 	%fd5, %fd48, %fd49;
	sub.f64 	%fd6, %fd48, %fd49;
	and.b32  	%r48, %r61, 12;
	or.b32  	%r49, %r48, %r16;
	shl.b32 	%r50, %r49, 2;
	add.s32 	%r51, %r50, %r15;
	fma.rn.f64 	%fd7, %fd1, %fd5, 0d0000000000000000;
	fma.rn.f64 	%fd8, %fd2, %fd6, 0d0000000000000000;
	mul.wide.s32 	%rd13, %r51, 8;
	add.s64 	%rd2, %rd1, %rd13;
	mov.f64 	%fd93, 0d0000000000000000;
	mov.f64 	%fd94, %fd93;
	@%p5 bra 	$L__BB4_9;
	ld.global.nc.f64 	%fd93, [%rd2];
	ld.global.nc.f64 	%fd94, [%rd2+24];
$L__BB4_9:
	add.f64 	%fd51, %fd7, %fd8;
	mul.f64 	%fd52, %fd51, %fd93;
	sub.f64 	%fd53, %fd7, %fd8;
	mul.f64 	%fd54, %fd53, %fd94;
	add.f64 	%fd13, %fd52, %fd54;
	sub.f64 	%fd14, %fd52, %fd54;
	fma.rn.f64 	%fd15, %fd3, %fd5, 0d0000000000000000;
	fma.rn.f64 	%fd16, %fd4, %fd6, 0d0000000000000000;
	mov.f64 	%fd95, 0d0000000000000000;
	mov.f64 	%fd96, %fd95;
	@%p5 bra 	$L__BB4_11;
	ld.global.nc.f64 	%fd95, [%rd2+8];
	ld.global.nc.f64 	%fd96, [%rd2+16];
$L__BB4_11:
	add.f64 	%fd55, %fd15, %fd16;
	mul.f64 	%fd56, %fd55, %fd95;
	sub.f64 	%fd57, %fd15, %fd16;
	mul.f64 	%fd58, %fd57, %fd96;
	add.f64 	%fd59, %fd56, %fd58;
	sub.f64 	%fd60, %fd56, %fd58;
	fma.rn.f64 	%fd61, %fd1, %fd13, 0d0000000000000000;
	fma.rn.f64 	%fd62, %fd2, %fd14, 0d0000000000000000;
	fma.rn.f64 	%fd63, %fd3, %fd59, %fd61;
	fma.rn.f64 	%fd64, %fd4, %fd60, %fd62;
	add.f64 	%fd65, %fd63, %fd64;
	st.shared.f64 	[%r60+-8], %fd65;
	sub.f64 	%fd66, %fd63, %fd64;
	st.shared.f64 	[%r60], %fd66;
	add.s32 	%r20, %r61, 4;
	add.s32 	%r60, %r60, 160;
	setp.lt.u32 	%p7, %r61, 12;
	mov.u32 	%r61, %r20;
	@%p7 bra 	$L__BB4_7;
$L__BB4_12:
	setp.gt.u32 	%p8, %r63, 7;
	bar.sync 	0;
	@%p8 bra 	$L__BB4_15;
	mul.lo.s32 	%r52, %r8, 160;
	mad.lo.s32 	%r53, %r2, 640, %r52;
	shl.b32 	%r54, %r6, 3;
	or.b32  	%r55, %r53, %r54;
	mov.u32 	%r56, _ZZ32massMatrixMultiplyConstantKernelILi2ELi4ELi8EEviPKiPKdS3_S3_S3_PdE6s_tmp1;
	add.s32 	%r62, %r56, %r55;
$L__BB4_14:
	ld.shared.f64 	%fd67, [%r62];
	ld.shared.f64 	%fd68, [%r62+120];
	add.f64 	%fd69, %fd67, %fd68;
	sub.f64 	%fd70, %fd67, %fd68;
	ld.shared.f64 	%fd71, [%r62+40];
	ld.shared.f64 	%fd72, [%r62+80];
	add.f64 	%fd73, %fd71, %fd72;
	sub.f64 	%fd74, %fd71, %fd72;
	fma.rn.f64 	%fd75, %fd1, %fd69, 0d0000000000000000;
	fma.rn.f64 	%fd76, %fd2, %fd70, 0d0000000000000000;
	fma.rn.f64 	%fd77, %fd3, %fd73, %fd75;
	fma.rn.f64 	%fd78, %fd4, %fd74, %fd76;
	add.f64 	%fd79, %fd77, %fd78;
	st.shared.f64 	[%r62], %fd79;
	sub.f64 	%fd80, %fd77, %fd78;
	st.shared.f64 	[%r62+40], %fd80;
	add.s32 	%r25, %r63, 4;
	add.s32 	%r62, %r62, 320;
	setp.lt.u32 	%p9, %r63, 4;
	mov.u32 	%r63, %r25;
	@%p9 bra 	$L__BB4_14;
$L__BB4_15:
	setp.ge.s32 	%p10, %r3, %r27;
	bar.sync 	0;
	ld.shared.f64 	%fd81, [%r9];
	ld.shared.f64 	%fd82, [%r9+480];
	add.f64 	%fd83, %fd81, %fd82;
	sub.f64 	%fd84, %fd81, %fd82;
	ld.shared.f64 	%fd85, [%r9+160];
	ld.shared.f64 	%fd86, [%r9+320];
	add.f64 	%fd87, %fd85, %fd86;
	sub.f64 	%fd88, %fd85, %fd86;
	fma.rn.f64 	%fd89, %fd1, %fd83, 0d0000000000000000;
	fma.rn.f64 	%fd90, %fd2, %fd84, 0d0000000000000000;
	fma.rn.f64 	%fd21, %fd3, %fd87, %fd89;
	fma.rn.f64 	%fd22, %fd4, %fd88, %fd90;
	@%p10 bra 	$L__BB4_17;
	ld.param.u64 	%rd17, [_Z32massMatrixMultiplyConstantKernelILi2ELi4ELi8EEviPKiPKdS3_S3_S3_Pd_param_6];
	cvta.to.global.u64 	%rd14, %rd17;
	mul.wide.s32 	%rd15, %r7, 8;
	add.s64 	%rd16, %rd14, %rd15;
	add.f64 	%fd91, %fd21, %fd22;
	st.global.f64 	[%rd16], %fd91;
	sub.f64 	%fd92, %fd21, %fd22;
	st.global.f64 	[%rd16+32], %fd92;
$L__BB4_17:
	ret;

}
	// .globl	_Z32massMatrixMultiplyRegisterKernelILi2ELi6ELi8EEviPKiPKdS3_S3_S3_Pd
.visible .entry _Z32massMatrixMultiplyRegisterKernelILi2ELi6ELi8EEviPKiPKdS3_S3_S3_Pd(
	.param .u32 _Z32massMatrixMultiplyRegisterKernelILi2ELi6ELi8EEviPKiPKdS3_S3_S3_Pd_param_0,
	.param .u64 .ptr .align 1 _Z32massMatrixMultiplyRegisterKernelILi2ELi6ELi8EEviPKiPKdS3_S3_S3_Pd_param_1,
	.param .u64 .ptr .align 1 _Z32massMatrixMultiplyRegisterKernelILi2ELi6ELi8EEviPKiPKdS3_S3_S3_Pd_param_2,
	.param .u64 .ptr .align 1 _Z32massMatrixMultiplyRegisterKernelILi2ELi6ELi8EEviPKiPKdS3_S3_S3_Pd_param_3,
	.param .u64 .ptr .align 1 _Z32massMatrixMultiplyRegisterKernelILi2ELi6ELi8EEviPKiPKdS3_S3_S3_Pd_param_4,
	.param .u64 .ptr .align 1 _Z32massMatrixMultiplyRegisterKernelILi2ELi6ELi8EEviPKiPKdS3_S3_S3_Pd_param_5,
	.param .u64 .ptr .align 1 _Z32massMatrixMultiplyRegisterKernelILi2ELi6ELi8EEviPKiPKdS3_S3_S3_Pd_param_6
)
{
	.reg .pred 	%p<13>;
	.reg .b16 	%rs<7>;
	.reg .b32 	%r<62>;
	.reg .b64 	%rd<25>;
	.reg .b64 	%fd<138>;
	// demoted variable
	.shared .align 8 .b8 _ZZ32massMatrixMultiplyRegisterKernelILi2ELi6ELi8EEviPKiPKdS3_S3_S3_PdE6s_tmp1[13824];
	// demoted variable
	.shared .align 8 .b8 _ZZ32massMatrixMultiplyRegisterKernelILi2ELi6ELi8EEviPKiPKdS3_S3_S3_PdE6s_oddI[24];
	// demoted variable
	.shared .align 8 .b8 _ZZ32massMatrixMultiplyRegisterKernelILi2ELi6ELi8EEviPKiPKdS3_S3_S3_PdE7s_evenI[24];
	ld.param.u32 	%r25, [_Z32massMatrixMultiplyRegisterKernelILi2ELi6ELi8EEviPKiPKdS3_S3_S3_Pd_param_0];
	ld.param.u64 	%rd3, [_Z32massMatrixMultiplyRegisterKernelILi2ELi6ELi8EEviPKiPKdS3_S3_S3_Pd_param_1];
	ld.param.u64 	%rd4, [_Z32massMatrixMultiplyRegisterKernelILi2ELi6ELi8EEviPKiPKdS3_S3_S3_Pd_param_2];
	ld.param.u64 	%rd5, [_Z32massMatrixMultiplyRegisterKernelILi2ELi6ELi8EEviPKiPKdS3_S3_S3_Pd_param_3];
	ld.param.u64 	%rd6, [_Z32massMatrixMultiplyRegisterKernelILi2ELi6ELi8EEviPKiPKdS3_S3_S3_Pd_param_4];
	ld.param.u64 	%rd7, [_Z32massMatrixMultiplyRegisterKernelILi2ELi6ELi8EEviPKiPKdS3_S3_S3_Pd_param_5];
	mov.u32 	%r61, %tid.x;
	mov.u32 	%r2, %tid.y;
	mov.u32 	%r27, %ctaid.x;
	shl.b32 	%r28, %r27, 3;
	add.s32 	%r3, %r28, %r2;
	setp.ge.s32 	%p1, %r3, %r25;
	mov.b32 	%r56, 0;
	@%p1 bra 	$L__BB5_2;
	cvta.to.global.u64 	%rd9, %rd3;
	mul.wide.s32 	%rd10, %r3, 4;
	add.s64 	%rd11, %rd9, %rd10;
	ld.global.nc.u32 	%r56, [%rd11];
$L__BB5_2:
	and.b32  	%r6, %r61, 1;
	shl.b32 	%r29, %r56, 3;
	add.s32 	%r7, %r61, %r29;
	cvta.to.global.u64 	%rd12, %rd7;
	mul.wide.s32 	%rd13, %r7, 8;
	add.s64 	%rd14, %rd12, %rd13;
	ld.global.nc.f64 	%fd1, [%rd14];
	ld.global.nc.f64 	%fd2, [%rd14+32];
	setp.gt.u32 	%p2, %r61, 2;
	@%p2 bra 	$L__BB5_4;
	cvta.to.global.u64 	%rd15, %rd5;
	mul.wide.u32 	%rd16, %r61, 8;
	add.s64 	%rd17, %rd15, %rd16;
	ld.global.nc.f64 	%fd35, [%rd17];
	shl.b32 	%r30, %r61, 3;
	mov.u32 	%r31, _ZZ32massMatrixMultiplyRegisterKernelILi2ELi6ELi8EEviPKiPKdS3_S3_S3_PdE6s_oddI;
	add.s32 	%r32, %r31, %r30;
	st.shared.f64 	[%r32], %fd35;
	cvta.to.global.u64 	%rd18, %rd6;
	add.s64 	%rd19, %rd18, %rd16;
	ld.global.nc.f64 	%fd36, [%rd19];
	mov.u32 	%r33, _ZZ32massMatrixMultiplyRegisterKernelILi2ELi6ELi8EEviPKiPKdS3_S3_S3_PdE7s_evenI;
	add.s32 	%r34, %r33, %r30;
	st.shared.f64 	[%r34], %fd36;
$L__BB5_4:
	bar.sync 	0;
	ld.shared.f64 	%fd3, [_ZZ32massMatrixMultiplyRegisterKernelILi2ELi6ELi8EEviPKiPKdS3_S3_S3_PdE6s_oddI];
	ld.shared.f64 	%fd4, [_ZZ32massMatrixMultiplyRegisterKernelILi2ELi6ELi8EEviPKiPKdS3_S3_S3_PdE7s_evenI];
	ld.shared.f64 	%fd5, [_ZZ32massMatrixMultiplyRegisterKernelILi2ELi6ELi8EEviPKiPKdS3_S3_S3_PdE6s_oddI+8];
	ld.shared.f64 	%fd6, [_ZZ32massMatrixMultiplyRegisterKernelILi2ELi6ELi8EEviPKiPKdS3_S3_S3_PdE7s_evenI+8];
	ld.shared.f64 	%fd7, [_ZZ32massMatrixMultiplyRegisterKernelILi2ELi6ELi8EEviPKiPKdS3_S3_S3_PdE6s_oddI+16];
	ld.shared.f64 	%fd8, [_ZZ32massMatrixMultiplyRegisterKernelILi2ELi6ELi8EEviPKiPKdS3_S3_S3_PdE7s_evenI+16];
	shr.u32 	%r8, %r61, 1;
	add.f64 	%fd37, %fd1, %fd2;
	sub.f64 	%fd38, %fd1, %fd2;
	mov.u32 	%r35, _ZZ32massMatrixMultiplyRegisterKernelILi2ELi6ELi8EEviPKiPKdS3_S3_S3_PdE6s_tmp1;
	mad.lo.s32 	%r9, %r2, 1728, %r35;
	mad.lo.s32 	%r36, %r8, 48, %r9;
	shl.b32 	%r37, %r6, 3;
	add.s32 	%r10, %r36, %r37;
	fma.rn.f64 	%fd39, %fd3, %fd37, 0d0000000000000000;
	fma.rn.f64 	%fd40, %fd4, %fd38, 0d0000000000000000;
	add.f64 	%fd41, %fd40, %fd39;
	st.shared.f64 	[%r10], %fd41;
	sub.f64 	%fd42, %fd39, %fd40;
	st.shared.f64 	[%r10+1440], %fd42;
	fma.rn.f64 	%fd43, %fd5, %fd37, 0d0000000000000000;
	fma.rn.f64 	%fd44, %fd6, %fd38, 0d0000000000000000;
	add.f64 	%fd45, %fd44, %fd43;
	st.shared.f64 	[%r10+288], %fd45;
	sub.f64 	%fd46, %fd43, %fd44;
	st.shared.f64 	[%r10+1152], %fd46;
	fma.rn.f64 	%fd47, %fd7, %fd37, 0d0000000000000000;
	fma.rn.f64 	%fd48, %fd8, %fd38, 0d0000000000000000;
	add.f64 	%fd49, %fd48, %fd47;
	st.shared.f64 	[%r10+576], %fd49;
	sub.f64 	%fd50, %fd47, %fd48;
	st.shared.f64 	[%r10+864], %fd50;
	bar.sync 	0;
	setp.gt.u32 	%p3, %r61, 11;
	@%p3 bra 	$L__BB5_7;
	mul.lo.s32 	%r38, %r8, 288;
	mad.lo.s32 	%r39, %r2, 1728, %r38;
	or.b32  	%r41, %r39, %r37;
	add.s32 	%r57, %r35, %r41;
	mov.u32 	%r58, %r61;
$L__BB5_6:
	ld.shared.f64 	%fd51, [%r57];
	ld.shared.f64 	%fd52, [%r57+48];
	add.f64 	%fd53, %fd51, %fd52;
	sub.f64 	%fd54, %fd51, %fd52;
	fma.rn.f64 	%fd55, %fd3, %fd53, 0d0000000000000000;
	fma.rn.f64 	%fd56, %fd4, %fd54, 0d0000000000000000;
	add.f64 	%fd57, %fd56, %fd55;
	st.shared.f64 	[%r57], %fd57;
	sub.f64 	%fd58, %fd55, %fd56;
	st.shared.f64 	[%r57+240], %fd58;
	fma.rn.f64 	%fd59, %fd5, %fd53, 0d0000000000000000;
	fma.rn.f64 	%fd60, %fd6, %fd54, 0d0000000000000000;
	add.f64 	%fd61, %fd60, %fd59;
	st.shared.f64 	[%r57+48], %fd61;
	sub.f64 	%fd62, %fd59, %fd60;
	st.shared.f64 	[%r57+192], %fd62;
	fma.rn.f64 	%fd63, %fd7, %fd53, 0d0000000000000000;
	fma.rn.f64 	%fd64, %fd8, %fd54, 0d0000000000000000;
	add.f64 	%fd65, %fd64, %fd63;
	st.shared.f64 	[%r57+96], %fd65;
	sub.f64 	%fd66, %fd63, %fd64;
	st.shared.f64 	[%r57+144], %fd66;
	add.s32 	%r14, %r58, 4;
	add.s32 	%r57, %r57, 576;
	setp.lt.u32 	%p4, %r58, 8;
	mov.u32 	%r58, %r14;
	@%p4 bra 	$L__BB5_6;
$L__BB5_7:
	bar.sync 	0;
	setp.gt.u32 	%p5, %r61, 35;
	@%p5 bra 	$L__BB5_16;
	mul.lo.s32 	%r16, %r56, 216;
	cvta.to.global.u64 	%rd1, %rd4;
	mov.u32 	%r59, %r61;
$L__BB5_9:
	setp.ge.s32 	%p6, %r3, %r25;
	cvt.u16.u32 	%rs1, %r59;
	mul.lo.s16 	%rs2, %rs1, 171;
	shr.u16 	%rs3, %rs2, 10;
	mul.lo.s16 	%rs4, %rs3, 6;
	sub.s16 	%rs5, %rs1, %rs4;
	mul.wide.u16 	%r43, %rs3, 288;
	add.s32 	%r44, %r9, %r43;
	and.b16  	%rs6, %rs5, 255;
	mul.wide.u16 	%r45, %rs6, 48;
	add.s32 	%r18, %r44, %r45;
	ld.shared.f64 	%fd68, [%r18];
	ld.shared.f64 	%fd69, [%r18+8];
	add.f64 	%fd9, %fd68, %fd69;
	sub.f64 	%fd10, %fd68, %fd69;
	mov.b32 	%r46, {%rs3, %rs6};
	mov.b32 	%r47, 0;
	mov.b32 	%r48, 1572;
	dp2a.lo.u32.u32 	%r49, %r46, %r48, %r47;
	add.s32 	%r50, %r49, %r16;
	fma.rn.f64 	%fd11, %fd3, %fd9, 0d0000000000000000;
	fma.rn.f64 	%fd12, %fd4, %fd10, 0d0000000000000000;
	mul.wide.s32 	%rd20, %r50, 8;
	add.s64 	%rd2, %rd1, %rd20;
	mov.f64 	%fd132, 0d0000000000000000;
	mov.f64 	%fd133, %fd132;
	@%p6 bra 	$L__BB5_11;
	ld.global.nc.f64 	%fd132, [%rd2];
	ld.global.nc.f64 	%fd133, [%rd2+40];
$L__BB5_11:
	add.f64 	%fd71, %fd11, %fd12;
	mul.f64 	%fd72, %fd71, %fd132;
	sub.f64 	%fd73, %fd11, %fd12;
	mul.f64 	%fd74, %fd73, %fd133;
	add.f64 	%fd17, %fd72, %fd74;
	sub.f64 	%fd18, %fd72, %fd74;
	fma.rn.f64 	%fd19, %fd5, %fd9, 0d0000000000000000;
	fma.rn.f64 	%fd20, %fd6, %fd10, 0d0000000000000000;
	mov.f64 	%fd134, 0d0000000000000000;
	mov.f64 	%fd135, %fd134;
	@%p6 bra 	$L__BB5_13;
	ld.global.nc.f64 	%fd134, [%rd2+8];
	ld.global.nc.f64 	%fd135, [%rd2+32];
$L__BB5_13:
	add.f64 	%fd76, %fd19, %fd20;
	mul.f64 	%fd77, %fd76, %fd134;
	sub.f64 	%fd78, %fd19, %fd20;
	mul.f64 	%fd79, %fd78, %fd135;
	add.f64 	%fd25, %fd77, %fd79;
	sub.f64 	%fd26, %fd77, %fd79;
	fma.rn.f64 	%fd27, %fd7, %fd9, 0d0000000000000000;
	fma.rn.f64 	%fd28, %fd8, %fd10, 0d0000000000000000;
	mov.f64 	%fd136, 0d0000000000000000;
	mov.f64 	%fd137, %fd136;
	@%p6 bra 	$L__BB5_15;
	ld.global.nc.f64 	%fd136, [%rd2+16];
	ld.global.nc.f64 	%fd137, [%rd2+24];
$L__BB5_15:
	add.f64 	%fd80, %fd27, %fd28;
	mul.f64 	%fd81, %fd80, %fd136;
	sub.f64 	%fd82, %fd27, %fd28;
	mul.f64 	%fd83, %fd82, %fd137;
	add.f64 	%fd84, %fd81, %fd83;
	sub.f64 	%fd85, %fd81, %fd83;
	fma.rn.f64 	%fd86, %fd3, %fd17, 0d0000000000000000;
	fma.rn.f64 	%fd87, %fd4, %fd18, 0d0000000000000000;
	fma.rn.f64 	%fd88, %fd5, %fd25, %fd86;
	fma.rn.f64 	%fd89, %fd6, %fd26, %fd87;
	fma.rn.f64 	%fd90, %fd7, %fd84, %fd88;
	fma.rn.f64 	%fd91, %fd8, %fd85, %fd89;
	add.f64 	%fd92, %fd90, %fd91;
	st.shared.f64 	[%r18], %fd92;
	sub.f64 	%fd93, %fd90, %fd91;
	st.shared.f64 	[%r18+8], %fd93;
	add.s32 	%r19, %r59, 4;
	setp.lt.u32 	%p9, %r59, 32;
	mov.u32 	%r59, %r19;
	@%p9 bra 	$L__BB5_9;
$L__BB5_16:
	setp.gt.u32 	%p10, %r61, 11;
	bar.sync 	0;
	@%p10 bra 	$L__BB5_19;
	mul.lo.s32 	%r51, %r8, 288;
	mad.lo.s32 	%r52, %r2, 1728, %r51;
	or.b32  	%r54, %r52, %r37;
	mov.u32 	%r55, _ZZ32massMatrixMultiplyRegisterKernelILi2ELi6ELi8EEviPKiPKdS3_S3_S3_PdE6s_tmp1;
	add.s32 	%r60, %r55, %r54;
$L__BB5_18:
	ld.shared.f64 	%fd94, [%r60];
	ld.shared.f64 	%fd95, [%r60+240];
	add.f64 	%fd96, %fd94, %fd95;
	sub.f64 	%fd97, %fd94, %fd95;
	ld.shared.f64 	%fd98, [%r60+48];
	ld.shared.f64 	%fd99, [%r60+192];
	add.f64 	%fd100, %fd98, %fd99;
	sub.f64 	%fd101, %fd98, %fd99;
	ld.shared.f64 	%fd102, [%r60+96];
	ld.shared.f64 	%fd103, [%r60+144];
	add.f64 	%fd104, %fd102, %fd103;
	sub.f64 	%fd105, %fd102, %fd103;
	fma.rn.f64 	%fd106, %fd3, %fd96, 0d0000000000000000;
	fma.rn.f64 	%fd107, %fd4, %fd97, 0d0000000000000000;
	fma.rn.f64 	%fd108, %fd5, %fd100, %fd106;
	fma.rn.f64 	%fd109, %fd6, %fd101, %fd107;
	fma.rn.f64 	%fd110, %fd7, %fd104, %fd108;
	fma.rn.f64 	%fd111, %fd8, %fd105, %fd109;
	add.f64 	%fd112, %fd110, %fd111;
	st.shared.f64 	[%r60], %fd112;
	sub.f64 	%fd113, %fd110, %fd111;
	st.shared.f64 	[%r60+48], %fd113;
	add.s32 	%r23, %r61, 4;
	add.s32 	%r60, %r60, 576;
	setp.lt.u32 	%p11, %r61, 8;
	mov.u32 	%r61, %r23;
	@%p11 bra 	$L__BB5_18;
$L__BB5_19:
	setp.ge.s32 	%p12, %r3, %r25;
	bar.sync 	0;
	ld.shared.f64 	%fd114, [%r10];
	ld.shared.f64 	%fd115, [%r10+1440];
	add.f64 	%fd116, %fd114, %fd115;
	sub.f64 	%fd117, %fd114, %fd115;
	ld.shared.f64 	%fd118, [%r10+288];
	ld.shared.f64 	%fd119, [%r10+1152];
	add.f64 	%fd120, %fd118, %fd119;
	sub.f64 	%fd121, %fd118, %fd119;
	ld.shared.f64 	%fd122, [%r10+576];
	ld.shared.f64 	%fd123, [%r10+864];
	add.f64 	%fd124, %fd122, %fd123;
	sub.f64 	%fd125, %fd122, %fd123;
	fma.rn.f64 	%fd126, %fd3, %fd116, 0d0000000000000000;
	fma.rn.f64 	%fd127, %fd4, %fd117, 0d0000000000000000;
	fma.rn.f64 	%fd128, %fd5, %fd120, %fd126;
	fma.rn.f64 	%fd129, %fd6, %fd121, %fd127;
	fma.rn.f64 	%fd33, %fd7, %fd124, %fd128;
	fma.rn.f64 	%fd34, %fd8, %fd125, %fd129;
	@%p12 bra 	$L__BB5_21;
	ld.param.u64 	%rd24, [_Z32massMatrixMultiplyRegisterKernelILi2ELi6ELi8EEviPKiPKdS3_S3_S3_Pd_param_6];
	cvta.to.global.u64 	%rd21, %rd24;
	mul.wide.s32 	%rd22, %r7, 8;
	add.s64 	%rd23, %rd21, %rd22;
	add.f64 	%fd130, %fd33, %fd34;
	st.global.f64 	[%rd23], %fd130;
	sub.f64 	%fd131, %fd33, %fd34;
	st.global.f64 	[%rd23+32], %fd131;
$L__BB5_21:
	ret;

}
	// .globl	_Z32massMatrixMultiplyConstantKernelILi2ELi6ELi8EEviPKiPKdS3_S3_S3_Pd
.visible .entry _Z32massMatrixMultiplyConstantKernelILi2ELi6ELi8EEviPKiPKdS3_S3_S3_Pd(
	.param .u32 _Z32massMatrixMultiplyConstantKernelILi2ELi6ELi8EEviPKiPKdS3_S3_S3_Pd_param_0,
	.param .u64 .ptr .align 1 _Z32massMatrixMultiplyConstantKernelILi2ELi6ELi8EEviPKiPKdS3_S3_S3_Pd_param_1,
	.param .u64 .ptr .align 1 _Z32massMatrixMultiplyConstantKernelILi2ELi6ELi8EEviPKiPKdS3_S3_S3_Pd_param_2,
	.param .u64 .ptr .align 1 _Z32massMatrixMultiplyConstantKernelILi2ELi6ELi8EEviPKiPKdS3_S3_S3_Pd_param_3,
	.param .u64 .ptr .align 1 _Z32massMatrixMultiplyConstantKernelILi2ELi6ELi8EEviPKiPKdS3_S3_S3_Pd_param_4,
	.param .u64 .ptr .align 1 _Z32massMatrixMultiplyConstantKernelILi2ELi6ELi8EEviPKiPKdS3_S3_S3_Pd_param_5,
	.param .u64 .ptr .align 1 _Z32massMatrixMultiplyConstantKernelILi2ELi6ELi8EEviPKiPKdS3_S3_S3_Pd_param_6
)
{
	.reg .pred 	%p<12>;
	.reg .b16 	%rs<7>;
	.reg .b32 	%r<58>;
	.reg .b64 	%rd<18>;
	.reg .b64 	%fd<136>;
	// demoted variable
	.shared .align 8 .b8 _ZZ32massMatrixMultiplyConstantKernelILi2ELi6ELi8EEviPKiPKdS3_S3_S3_PdE6s_tmp1[13824];
	ld.param.u32 	%r25, [_Z32massMatrixMultiplyConstantKernelILi2ELi6ELi8EEviPKiPKdS3_S3_S3_Pd_param_0];
	ld.param.u64 	%rd3, [_Z32massMatrixMultiplyConstantKernelILi2ELi6ELi8EEviPKiPKdS3_S3_S3_Pd_param_1];
	ld.param.u64 	%rd4, [_Z32massMatrixMultiplyConstantKernelILi2ELi6ELi8EEviPKiPKdS3_S3_S3_Pd_param_2];
	ld.param.u64 	%rd5, [_Z32massMatrixMultiplyConstantKernelILi2ELi6ELi8EEviPKiPKdS3_S3_S3_Pd_param_5];
	mov.u32 	%r57, %tid.x;
	mov.u32 	%r2, %tid.y;
	mov.u32 	%r27, %ctaid.x;
	shl.b32 	%r28, %r27, 3;
	add.s32 	%r3, %r28, %r2;
	setp.ge.s32 	%p1, %r3, %r25;
	mov.b32 	%r52, 0;
	@%p1 bra 	$L__BB6_2;
	cvta.to.global.u64 	%rd7, %rd3;
	mul.wide.s32 	%rd8, %r3, 4;
	add.s64 	%rd9, %rd7, %rd8;
	ld.global.nc.u32 	%r52, [%rd9];
$L__BB6_2:
	and.b32  	%r6, %r57, 1;
	shl.b32 	%r29, %r52, 3;
	add.s32 	%r7, %r57, %r29;
	cvta.to.global.u64 	%rd10, %rd5;
	mul.wide.s32 	%rd11, %r7, 8;
	add.s64 	%rd12, %rd10, %rd11;
	ld.global.nc.f64 	%fd33, [%rd12];
	ld.global.nc.f64 	%fd34, [%rd12+32];
	bar.sync 	0;
	shr.u32 	%r8, %r57, 1;
	add.f64 	%fd35, %fd33, %fd34;
	sub.f64 	%fd36, %fd33, %fd34;
	mov.u32 	%r30, _ZZ32massMatrixMultiplyConstantKernelILi2ELi6ELi8EEviPKiPKdS3_S3_S3_PdE6s_tmp1;
	mad.lo.s32 	%r9, %r2, 1728, %r30;
	mad.lo.s32 	%r31, %r8, 48, %r9;
	shl.b32 	%r32, %r57, 3;
	and.b32  	%r33, %r32, 8;
	add.s32 	%r10, %r31, %r33;
	ld.const.f64 	%fd1, [const_oddI];
	ld.const.f64 	%fd2, [const_evenI];
	fma.rn.f64 	%fd37, %fd1, %fd35, 0d0000000000000000;
	fma.rn.f64 	%fd38, %fd2, %fd36, 0d0000000000000000;
	add.f64 	%fd39, %fd38, %fd37;
	st.shared.f64 	[%r10], %fd39;
	sub.f64 	%fd40, %fd37, %fd38;
	st.shared.f64 	[%r10+1440], %fd40;
	ld.const.f64 	%fd3, [const_oddI+8];
	ld.const.f64 	%fd4, [const_evenI+8];
	fma.rn.f64 	%fd41, %fd3, %fd35, 0d0000000000000000;
	fma.rn.f64 	%fd42, %fd4, %fd36, 0d0000000000000000;
	add.f64 	%fd43, %fd42, %fd41;
	st.shared.f64 	[%r10+288], %fd43;
	sub.f64 	%fd44, %fd41, %fd42;
	st.shared.f64 	[%r10+1152], %fd44;
	ld.const.f64 	%fd5, [const_oddI+16];
	ld.const.f64 	%fd6, [const_evenI+16];
	fma.rn.f64 	%fd45, %fd5, %fd35, 0d0000000000000000;
	fma.rn.f64 	%fd46, %fd6, %fd36, 0d0000000000000000;
	add.f64 	%fd47, %fd46, %fd45;
	st.shared.f64 	[%r10+576], %fd47;
	sub.f64 	%fd48, %fd45, %fd46;
	st.shared.f64 	[%r10+864], %fd48;
	bar.sync 	0;
	setp.gt.u32 	%p2, %r57, 11;
	@%p2 bra 	$L__BB6_5;
	mul.lo.s32 	%r34, %r8, 288;
	mad.lo.s32 	%r35, %r2, 1728, %r34;
	shl.b32 	%r36, %r6, 3;
	or.b32  	%r37, %r35, %r36;
	add.s32 	%r53, %r30, %r37;
	mov.u32 	%r54, %r57;
$L__BB6_4:
	ld.shared.f64 	%fd49, [%r53];
	ld.shared.f64 	%fd50, [%r53+48];
	add.f64 	%fd51, %fd49, %fd50;
	sub.f64 	%fd52, %fd49, %fd50;
	fma.rn.f64 	%fd53, %fd1, %fd51, 0d0000000000000000;
	fma.rn.f64 	%fd54, %fd2, %fd52, 0d0000000000000000;
	add.f64 	%fd55, %fd54, %fd53;
	st.shared.f64 	[%r53], %fd55;
	sub.f64 	%fd56, %fd53, %fd54;
	st.shared.f64 	[%r53+240], %fd56;
	fma.rn.f64 	%fd57, %fd3, %fd51, 0d0000000000000000;
	fma.rn.f64 	%fd58, %fd4, %fd52, 0d0000000000000000;
	add.f64 	%fd59, %fd58, %fd57;
	st.shared.f64 	[%r53+48], %fd59;
	sub.f64 	%fd60, %fd57, %fd58;
	st.shared.f64 	[%r53+192], %fd60;
	fma.rn.f64 	%fd61, %fd5, %fd51, 0d0000000000000000;
	fma.rn.f64 	%fd62, %fd6, %fd52, 0d0000000000000000;
	add.f64 	%fd63, %fd62, %fd61;
	st.shared.f64 	[%r53+96], %fd63;
	sub.f64 	%fd64, %fd61, %fd62;
	st.shared.f64 	[%r53+144], %fd64;
	add.s32 	%r14, %r54, 4;
	add.s32 	%r53, %r53, 576;
	setp.lt.u32 	%p3, %r54, 8;
	mov.u32 	%r54, %r14;
	@%p3 bra 	$L__BB6_4;
$L__BB6_5:
	bar.sync 	0;
	setp.gt.u32 	%p4, %r57, 35;
	@%p4 bra 	$L__BB6_14;
	mul.lo.s32 	%r16, %r52, 216;
	cvta.to.global.u64 	%rd1, %rd4;
	mov.u32 	%r55, %r57;
$L__BB6_7:
	setp.ge.s32 	%p5, %r3, %r25;
	cvt.u16.u32 	%rs1, %r55;
	mul.lo.s16 	%rs2, %rs1, 171;
	shr.u16 	%rs3, %rs2, 10;
	mul.lo.s16 	%rs4, %rs3, 6;
	sub.s16 	%rs5, %rs1, %rs4;
	mul.wide.u16 	%r39, %rs3, 288;
	add.s32 	%r40, %r9, %r39;
	and.b16  	%rs6, %rs5, 255;
	mul.wide.u16 	%r41, %rs6, 48;
	add.s32 	%r18, %r40, %r41;
	ld.shared.f64 	%fd66, [%r18];
	ld.shared.f64 	%fd67, [%r18+8];
	add.f64 	%fd7, %fd66, %fd67;
	sub.f64 	%fd8, %fd66, %fd67;
	mov.b32 	%r42, {%rs3, %rs6};
	mov.b32 	%r43, 0;
	mov.b32 	%r44, 1572;
	dp2a.lo.u32.u32 	%r45, %r42, %r44, %r43;
	add.s32 	%r46, %r45, %r16;
	fma.rn.f64 	%fd9, %fd1, %fd7, 0d0000000000000000;
	fma.rn.f64 	%fd10, %fd2, %fd8, 0d0000000000000000;
	mul.wide.s32 	%rd13, %r46, 8;
	add.s64 	%rd2, %rd1, %rd13;
	mov.f64 	%fd130, 0d0000000000000000;
	mov.f64 	%fd131, %fd130;
	@%p5 bra 	$L__BB6_9;
	ld.global.nc.f64 	%fd130, [%rd2];
	ld.global.nc.f64 	%fd131, [%rd2+40];
$L__BB6_9:
	add.f64 	%fd69, %fd9, %fd10;
	mul.f64 	%fd70, %fd69, %fd130;
	sub.f64 	%fd71, %fd9, %fd10;
	mul.f64 	%fd72, %fd71, %fd131;
	add.f64 	%fd15, %fd70, %fd72;
	sub.f64 	%fd16, %fd70, %fd72;
	fma.rn.f64 	%fd17, %fd3, %fd7, 0d0000000000000000;
	fma.rn.f64 	%fd18, %fd4, %fd8, 0d0000000000000000;
	mov.f64 	%fd132, 0d0000000000000000;
	mov.f64 	%fd133, %fd132;
	@%p5 bra 	$L__BB6_11;
	ld.global.nc.f64 	%fd132, [%rd2+8];
	ld.global.nc.f64 	%fd133, [%rd2+32];
$L__BB6_11:
	add.f64 	%fd74, %fd17, %fd18;
	mul.f64 	%fd75, %fd74, %fd132;
	sub.f64 	%fd76, %fd17, %fd18;
	mul.f64 	%fd77, %fd76, %fd133;
	add.f64 	%fd23, %fd75, %fd77;
	sub.f64 	%fd24, %fd75, %fd77;
	fma.rn.f64 	%fd25, %fd5, %fd7, 0d0000000000000000;
	fma.rn.f64 	%fd26, %fd6, %fd8, 0d0000000000000000;
	mov.f64 	%fd134, 0d0000000000000000;
	mov.f64 	%fd135, %fd134;
	@%p5 bra 	$L__BB6_13;
	ld.global.nc.f64 	%fd134, [%rd2+16];
	ld.global.nc.f64 	%fd135, [%rd2+24];
$L__BB6_13:
	add.f64 	%fd78, %fd25, %fd26;
	mul.f64 	%fd79, %fd78, %fd134;
	sub.f64 	%fd80, %fd25, %fd26;
	mul.f64 	%fd81, %fd80, %fd135;
	add.f64 	%fd82, %fd79, %fd81;
	sub.f64 	%fd83, %fd79, %fd81;
	fma.rn.f64 	%fd84, %fd1, %fd15, 0d0000000000000000;
	fma.rn.f64 	%fd85, %fd2, %fd16, 0d0000000000000000;
	fma.rn.f64 	%fd86, %fd3, %fd23, %fd84;
	fma.rn.f64 	%fd87, %fd4, %fd24, %fd85;
	fma.rn.f64 	%fd88, %fd5, %fd82, %fd86;
	fma.rn.f64 	%fd89, %fd6, %fd83, %fd87;
	add.f64 	%fd90, %fd88, %fd89;
	st.shared.f64 	[%r18], %fd90;
	sub.f64 	%fd91, %fd88, %fd89;
	st.shared.f64 	[%r18+8], %fd91;
	add.s32 	%r19, %r55, 4;
	setp.lt.u32 	%p8, %r55, 32;
	mov.u32 	%r55, %r19;
	@%p8 bra 	$L__BB6_7;
$L__BB6_14:
	setp.gt.u32 	%p9, %r57, 11;
	bar.sync 	0;
	@%p9 bra 	$L__BB6_17;
	mul.lo.s32 	%r47, %r8, 288;
	mad.lo.s32 	%r48, %r2, 1728, %r47;
	shl.b32 	%r49, %r6, 3;
	or.b32  	%r50, %r48, %r49;
	mov.u32 	%r51, _ZZ32massMatrixMultiplyConstantKernelILi2ELi6ELi8EEviPKiPKdS3_S3_S3_PdE6s_tmp1;
	add.s32 	%r56, %r51, %r50;
$L__BB6_16:
	ld.shared.f64 	%fd92, [%r56];
	ld.shared.f64 	%fd93, [%r56+240];
	add.f64 	%fd94, %fd92, %fd93;
	sub.f64 	%fd95, %fd92, %fd93;
	ld.shared.f64 	%fd96, [%r56+48];
	ld.shared.f64 	%fd97, [%r56+192];
	add.f64 	%fd98, %fd96, %fd97;
	sub.f64 	%fd99, %fd96, %fd97;
	ld.shared.f64 	%fd100, [%r56+96];
	ld.shared.f64 	%fd101, [%r56+144];
	add.f64 	%fd102, %fd100, %fd101;
	sub.f64 	%fd103, %fd100, %fd101;
	fma.rn.f64 	%fd104, %fd1, %fd94, 0d0000000000000000;
	fma.rn.f64 	%fd105, %fd2, %fd95, 0d0000000000000000;
	fma.rn.f64 	%fd106, %fd3, %fd98, %fd104;
	fma.rn.f64 	%fd107, %fd4, %fd99, %fd105;
	fma.rn.f64 	%fd108, %fd5, %fd102, %fd106;
	fma.rn.f64 	%fd109, %fd6, %fd103, %fd107;
	add.f64 	%fd110, %fd108, %fd109;
	st.shared.f64 	[%r56], %fd110;
	sub.f64 	%fd111, %fd108, %fd109;
	st.shared.f64 	[%r56+48], %fd111;
	add.s32 	%r23, %r57, 4;
	add.s32 	%r56, %r56, 576;
	setp.lt.u32 	%p10, %r57, 8;
	mov.u32 	%r57, %r23;
	@%p10 bra 	$L__BB6_16;
$L__BB6_17:
	setp.ge.s32 	%p11, %r3, %r25;
	bar.sync 	0;
	ld.shared.f64 	%fd112, [%r10];
	ld.shared.f64 	%fd113, [%r10+1440];
	add.f64 	%fd114, %fd112, %fd113;
	sub.f64 	%fd115, %fd112, %fd113;
	ld.shared.f64 	%fd116, [%r10+288];
	ld.shared.f64 	%fd117, [%r10+1152];
	add.f64 	%fd118, %fd116, %fd117;
	sub.f64 	%fd119, %fd116, %fd117;
	ld.shared.f64 	%fd120, [%r10+576];
	ld.shared.f64 	%fd121, [%r10+864];
	add.f64 	%fd122, %fd120, %fd121;
	sub.f64 	%fd123, %fd120, %fd121;
	fma.rn.f64 	%fd124, %fd1, %fd114, 0d0000000000000000;
	fma.rn.f64 	%fd125, %fd2, %fd115, 0d0000000000000000;
	fma.rn.f64 	%fd126, %fd3, %fd118, %fd124;
	fma.rn.f64 	%fd127, %fd4, %fd119, %fd125;
	fma.rn.f64 	%fd31, %fd5, %fd122, %fd126;
	fma.rn.f64 	%fd32, %fd6, %fd123, %fd127;
	@%p11 bra 	$L__BB6_19;
	ld.param.u64 	%rd17, [_Z32massMatrixMultiplyConstantKernelILi2ELi6ELi8EEviPKiPKdS3_S3_S3_Pd_param_6];
	cvta.to.global.u64 	%rd14, %rd17;
	mul.wide.s32 	%rd15, %r7, 8;
	add.s64 	%rd16, %rd14, %rd15;
	add.f64 	%fd128, %fd31, %fd32;
	st.global.f64 	[%rd16], %fd128;
	sub.f64 	%fd129, %fd31, %fd32;
	st.global.f64 	[%rd16+32], %fd129;
$L__BB6_19:
	ret;

}
	// .globl	_Z32massMatrixMultiplyRegisterKernelILi4ELi4ELi2EEviPKiPKdS3_S3_S3_Pd
.visible .entry _Z32massMatrixMultiplyRegisterKernelILi4ELi4ELi2EEviPKiPKdS3_S3_S3_Pd(
	.param .u32 _Z32massMatrixMultiplyRegisterKernelILi4ELi4ELi2EEviPKiPKdS3_S3_S3_Pd_param_0,
	.param .u64 .ptr .align 1 _Z32massMatrixMultiplyRegisterKernelILi4ELi4ELi2EEviPKiPKdS3_S3_S3_Pd_param_1,
	.param .u64 .ptr .align 1 _Z32massMatrixMultiplyRegisterKernelILi4ELi4ELi2EEviPKiPKdS3_S3_S3_Pd_param_2,
	.param .u64 .ptr .align 1 _Z32massMatrixMultiplyRegisterKernelILi4ELi4ELi2EEviPKiPKdS3_S3_S3_Pd_param_3,
	.param .u64 .ptr .align 1 _Z32massMatrixMultiplyRegisterKernelILi4ELi4ELi2EEviPKiPKdS3_S3_S3_Pd_param_4,
	.param .u64 .ptr .align 1 _Z32massMatrixMultiplyRegisterKernelILi4ELi4ELi2EEviPKiPKdS3_S3_S3_Pd_param_5,
	.param .u64 .ptr .align 1 _Z32massMatrixMultiplyRegisterKernelILi4ELi4ELi2EEviPKiPKdS3_S3_S3_Pd_param_6
)
{
	.reg .pred 	%p<9>;
	.reg .b32 	%r<69>;
	.reg .b64 	%rd<30>;
	.reg .b64 	%fd<145>;
	// demoted variable
	.shared .align 8 .b8 _ZZ32massMatrixMultiplyRegisterKernelILi4ELi4ELi2EEviPKiPKdS3_S3_S3_PdE6s_tmp1[1280];
	// demoted variable
	.shared .align 8 .b8 _ZZ32massMatrixMultiplyRegisterKernelILi4ELi4ELi2EEviPKiPKdS3_S3_S3_PdE6s_oddI[32];
	// demoted variable
	.shared .align 8 .b8 _ZZ32massMatrixMultiplyRegisterKernelILi4ELi4ELi2EEviPKiPKdS3_S3_S3_PdE7s_evenI[32];
	ld.param.u32 	%r9, [_Z32massMatrixMultiplyRegisterKernelILi4ELi4ELi2EEviPKiPKdS3_S3_S3_Pd_param_0];
	ld.param.u64 	%rd1, [_Z32massMatrixMultiplyRegisterKernelILi4ELi4ELi2EEviPKiPKdS3_S3_S3_Pd_param_1];
	ld.param.u64 	%rd3, [_Z32massMatrixMultiplyRegisterKernelILi4ELi4ELi2EEviPKiPKdS3_S3_S3_Pd_param_3];
	ld.param.u64 	%rd4, [_Z32massMatrixMultiplyRegisterKernelILi4ELi4ELi2EEviPKiPKdS3_S3_S3_Pd_param_4];
	ld.param.u64 	%rd5, [_Z32massMatrixMultiplyRegisterKernelILi4ELi4ELi2EEviPKiPKdS3_S3_S3_Pd_param_5];
	mov.u32 	%r1, %tid.x;
	mov.u32 	%r2, %tid.y;
	mov.u32 	%r11, %ctaid.x;
	shl.b32 	%r12, %r11, 1;
	add.s32 	%r3, %r12, %r2;
	setp.ge.s32 	%p1, %r3, %r9;
	mov.b32 	%r68, 0;
	@%p1 bra 	$L__BB7_2;
	cvta.to.global.u64 	%rd7, %rd1;
	mul.wide.s32 	%rd8, %r3, 4;
	add.s64 	%rd9, %rd7, %rd8;
	ld.global.nc.u32 	%r13, [%rd9];
	shl.b32 	%r68, %r13, 6;
$L__BB7_2:
	add.s32 	%r6, %r1, %r68;
	cvta.to.global.u64 	%rd10, %rd5;
	mul.wide.s32 	%rd11, %r6, 8;
	add.s64 	%rd12, %rd10, %rd11;
	ld.global.nc.f64 	%fd1, [%rd12];
	ld.global.nc.f64 	%fd2, [%rd12+128];
	ld.global.nc.f64 	%fd3, [%rd12+256];
	ld.global.nc.f64 	%fd4, [%rd12+384];
	setp.gt.u32 	%p2, %r1, 3;
	@%p2 bra 	$L__BB7_4;
	cvta.to.global.u64 	%rd13, %rd3;
	mul.wide.u32 	%rd14, %r1, 8;
	add.s64 	%rd15, %rd13, %rd14;
	ld.global.nc.f64 	%fd33, [%rd15];
	shl.b32 	%r14, %r1, 3;
	mov.u32 	%r15, _ZZ32massMatrixMultiplyRegisterKernelILi4ELi4ELi2EEviPKiPKdS3_S3_S3_PdE6s_oddI;
	add.s32 	%r16, %r15, %r14;
	st.shared.f64 	[%r16], %fd33;
	cvta.to.global.u64 	%rd16, %rd4;
	add.s64 	%rd17, %rd16, %rd14;
	ld.global.nc.f64 	%fd34, [%rd17];
	mov.u32 	%r17, _ZZ32massMatrixMultiplyRegisterKernelILi4ELi4ELi2EEviPKiPKdS3_S3_S3_PdE7s_evenI;
	add.s32 	%r18, %r17, %r14;
	st.shared.f64 	[%r18], %fd34;
$L__BB7_4:
	bar.sync 	0;
	ld.shared.f64 	%fd5, [_ZZ32massMatrixMultiplyRegisterKernelILi4ELi4ELi2EEviPKiPKdS3_S3_S3_PdE6s_oddI];
	ld.shared.f64 	%fd6, [_ZZ32massMatrixMultiplyRegisterKernelILi4ELi4ELi2EEviPKiPKdS3_S3_S3_PdE7s_evenI];
	ld.shared.f64 	%fd7, [_ZZ32massMatrixMultiplyRegisterKernelILi4ELi4ELi2EEviPKiPKdS3_S3_S3_PdE6s_oddI+8];
	ld.shared.f64 	%fd8, [_ZZ32massMatrixMultiplyRegisterKernelILi4ELi4ELi2EEviPKiPKdS3_S3_S3_PdE7s_evenI+8];
	ld.shared.f64 	%fd9, [_ZZ32massMatrixMultiplyRegisterKernelILi4ELi4ELi2EEviPKiPKdS3_S3_S3_PdE6s_oddI+16];
	ld.shared.f64 	%fd10, [_ZZ32massMatrixMultiplyRegisterKernelILi4ELi4ELi2EEviPKiPKdS3_S3_S3_PdE7s_evenI+16];
	ld.shared.f64 	%fd11, [_ZZ32massMatrixMultiplyRegisterKernelILi4ELi4ELi2EEviPKiPKdS3_S3_S3_PdE6s_oddI+24];
	ld.shared.f64 	%fd12, [_ZZ32massMatrixMultiplyRegisterKernelILi4ELi4ELi2EEviPKiPKdS3_S3_S3_PdE7s_evenI+24];
	shr.u32 	%r20, %r1, 2;
	add.f64 	%fd35, %fd1, %fd4;
	sub.f64 	%fd36, %fd1, %fd4;
	add.f64 	%fd37, %fd2, %fd3;
	sub.f64 	%fd38, %fd2, %fd3;
	mov.u32 	%r21, _ZZ32massMatrixMultiplyRegisterKernelILi4ELi4ELi2EEviPKiPKdS3_S3_S3_PdE6s_tmp1;
	mad.lo.s32 	%r22, %r2, 640, %r21;
	mad.lo.s32 	%r23, %r20, 40, %r22;
	shl.b32 	%r24, %r1, 3;
	and.b32  	%r25, %r24, 24;
	add.s32 	%r7, %r23, %r25;
	fma.rn.f64 	%fd39, %fd5, %fd35, 0d0000000000000000;
	fma.rn.f64 	%fd40, %fd6, %fd36, 0d0000000000000000;
	fma.rn.f64 	%fd41, %fd7, %fd37, %fd39;
	fma.rn.f64 	%fd42, %fd8, %fd38, %fd40;
	add.f64 	%fd43, %fd42, %fd41;
	st.shared.f64 	[%r7], %fd43;
	sub.f64 	%fd44, %fd41, %fd42;
	st.shared.f64 	[%r7+480], %fd44;
	fma.rn.f64 	%fd45, %fd9, %fd35, 0d0000000000000000;
	fma.rn.f64 	%fd46, %fd10, %fd36, 0d0000000000000000;
	fma.rn.f64 	%fd47, %fd11, %fd37, %fd45;
	fma.rn.f64 	%fd48, %fd12, %fd38, %fd46;
	add.f64 	%fd49, %fd48, %fd47;
	st.shared.f64 	[%r7+160], %fd49;
	sub.f64 	%fd50, %fd47, %fd48;
	st.shared.f64 	[%r7+320], %fd50;
	bar.sync 	0;
	setp.gt.u32 	%p3, %r1, 15;
	@%p3 bra 	$L__BB7_6;
	shr.u32 	%r30, %r1, 2;
	mad.lo.s32 	%r31, %r30, 40, %r22;
	mad.lo.s32 	%r32, %r30, 120, %r31;
	shl.b32 	%r33, %r1, 3;
	and.b32  	%r34, %r33, 24;
	add.s32 	%r35, %r32, %r34;
	ld.shared.f64 	%fd51, [%r35];
	ld.shared.f64 	%fd52, [%r35+120];
	add.f64 	%fd53, %fd51, %fd52;
	sub.f64 	%fd54, %fd51, %fd52;
	ld.shared.f64 	%fd55, [%r35+40];
	ld.shared.f64 	%fd56, [%r35+80];
	add.f64 	%fd57, %fd55, %fd56;
	sub.f64 	%fd58, %fd55, %fd56;
	fma.rn.f64 	%fd59, %fd5, %fd53, 0d0000000000000000;
	fma.rn.f64 	%fd60, %fd6, %fd54, 0d0000000000000000;
	fma.rn.f64 	%fd61, %fd7, %fd57, %fd59;
	fma.rn.f64 	%fd62, %fd8, %fd58, %fd60;
	add.f64 	%fd63, %fd62, %fd61;
	st.shared.f64 	[%r35], %fd63;
	sub.f64 	%fd64, %fd61, %fd62;
	st.shared.f64 	[%r35+120], %fd64;
	fma.rn.f64 	%fd65, %fd9, %fd53, 0d0000000000000000;
	fma.rn.f64 	%fd66, %fd10, %fd54, 0d0000000000000000;
	fma.rn.f64 	%fd67, %fd11, %fd57, %fd65;
	fma.rn.f64 	%fd68, %fd12, %fd58, %fd66;
	add.f64 	%fd69, %fd68, %fd67;
	st.shared.f64 	[%r35+40], %fd69;
	sub.f64 	%fd70, %fd67, %fd68;
	st.shared.f64 	[%r35+80], %fd70;
$L__BB7_6:
	setp.gt.u32 	%p4, %r1, 15;
	bar.sync 	0;
	@%p4 bra 	$L__BB7_12;
	setp.ge.s32 	%p5, %r3, %r9;
	shl.b32 	%r38, %r1, 5;
	and.b32  	%r39, %r38, 96;
	shr.u32 	%r43, %r1, 2;
	mad.lo.s32 	%r44, %r43, 40, %r22;
	mad.lo.s32 	%r45, %r43, 120, %r44;
	shl.b32 	%r46, %r1, 3;
	and.b32  	%r47, %r46, 24;
	add.s32 	%r48, %r45, %r47;
	add.s32 	%r8, %r48, %r39;
	ld.shared.f64 	%fd72, [%r8];
	ld.shared.f64 	%fd73, [%r8+24];
	add.f64 	%fd13, %fd72, %fd73;
	sub.f64 	%fd14, %fd72, %fd73;
	ld.shared.f64 	%fd74, [%r8+8];
	ld.shared.f64 	%fd75, [%r8+16];
	add.f64 	%fd15, %fd74, %fd75;
	sub.f64 	%fd16, %fd74, %fd75;
	mov.f64 	%fd141, 0d0000000000000000;
	mov.f64 	%fd142, %fd141;
	@%p5 bra 	$L__BB7_9;
	ld.param.u64 	%rd27, [_Z32massMatrixMultiplyRegisterKernelILi4ELi4ELi2EEviPKiPKdS3_S3_S3_Pd_param_2];
	cvta.to.global.u64 	%rd18, %rd27;
	shl.b32 	%r50, %r1, 2;
	and.b32  	%r51, %r50, 60;
	add.s32 	%r52, %r51, %r68;
	mul.wide.s32 	%rd19, %r52, 8;
	add.s64 	%rd20, %rd18, %rd19;
	ld.global.nc.f64 	%fd141, [%rd20];
	ld.global.nc.f64 	%fd142, [%rd20+24];
$L__BB7_9:
	fma.rn.f64 	%fd77, %fd5, %fd13, 0d0000000000000000;
	fma.rn.f64 	%fd78, %fd7, %fd15, %fd77;
	fma.rn.f64 	%fd79, %fd6, %fd14, 0d0000000000000000;
	fma.rn.f64 	%fd80, %fd8, %fd16, %fd79;
	add.f64 	%fd81, %fd78, %fd80;
	mul.f64 	%fd82, %fd81, %fd141;
	sub.f64 	%fd83, %fd78, %fd80;
	mul.f64 	%fd84, %fd83, %fd142;
	add.f64 	%fd21, %fd82, %fd84;
	sub.f64 	%fd22, %fd82, %fd84;
	fma.rn.f64 	%fd85, %fd9, %fd13, 0d0000000000000000;
	fma.rn.f64 	%fd86, %fd10, %fd14, 0d0000000000000000;
	fma.rn.f64 	%fd23, %fd11, %fd15, %fd85;
	fma.rn.f64 	%fd24, %fd12, %fd16, %fd86;
	mov.f64 	%fd143, 0d0000000000000000;
	mov.f64 	%fd144, %fd143;
	@%p5 bra 	$L__BB7_11;
	ld.param.u64 	%rd28, [_Z32massMatrixMultiplyRegisterKernelILi4ELi4ELi2EEviPKiPKdS3_S3_S3_Pd_param_2];
	cvta.to.global.u64 	%rd21, %rd28;
	mov.u32 	%r53, %tid.x;
	shl.b32 	%r54, %r53, 2;
	and.b32  	%r55, %r54, 60;
	add.s32 	%r56, %r55, %r68;
	mul.wide.s32 	%rd22, %r56, 8;
	add.s64 	%rd23, %rd21, %rd22;
	ld.global.nc.f64 	%fd143, [%rd23+8];
	ld.global.nc.f64 	%fd144, [%rd23+16];
$L__BB7_11:
	add.f64 	%fd87, %fd23, %fd24;
	mul.f64 	%fd88, %fd87, %fd143;
	sub.f64 	%fd89, %fd23, %fd24;
	mul.f64 	%fd90, %fd89, %fd144;
	add.f64 	%fd91, %fd88, %fd90;
	sub.f64 	%fd92, %fd88, %fd90;
	fma.rn.f64 	%fd93, %fd5, %fd21, 0d0000000000000000;
	fma.rn.f64 	%fd94, %fd6, %fd22, 0d0000000000000000;
	fma.rn.f64 	%fd95, %fd9, %fd91, %fd93;
	fma.rn.f64 	%fd96, %fd10, %fd92, %fd94;
	add.f64 	%fd97, %fd95, %fd96;
	st.shared.f64 	[%r8], %fd97;
	sub.f64 	%fd98, %fd95, %fd96;
	st.shared.f64 	[%r8+24], %fd98;
	fma.rn.f64 	%fd99, %fd7, %fd21, 0d0000000000000000;
	fma.rn.f64 	%fd100, %fd8, %fd22, 0d0000000000000000;
	fma.rn.f64 	%fd101, %fd11, %fd91, %fd99;
	fma.rn.f64 	%fd102, %fd12, %fd92, %fd100;
	add.f64 	%fd103, %fd101, %fd102;
	st.shared.f64 	[%r8+8], %fd103;
	sub.f64 	%fd104, %fd101, %fd102;
	st.shared.f64 	[%r8+16], %fd104;
$L__BB7_12:
	mov.u32 	%r57, %tid.x;
	setp.gt.u32 	%p7, %r57, 15;
	bar.sync 	0;
	@%p7 bra 	$L__BB7_14;
	mov.u32 	%r58, %tid.y;
	mov.u32 	%r59, _ZZ32massMatrixMultiplyRegisterKernelILi4ELi4ELi2EEviPKiPKdS3_S3_S3_PdE6s_tmp1;
	mad.lo.s32 	%r60, %r58, 640, %r59;
	shr.u32 	%r62, %r57, 2;
	mad.lo.s32 	%r63, %r62, 40, %r60;
	mad.lo.s32 	%r64, %r62, 120, %r63;
	shl.b32 	%r65, %r57, 3;
	and.b32  	%r66, %r65, 24;
	add.s32 	%r67, %r64, %r66;
	ld.shared.f64 	%fd105, [%r67];
	ld.shared.f64 	%fd106, [%r67+120];
	add.f64 	%fd107, %fd105, %fd106;
	sub.f64 	%fd108, %fd105, %fd106;
	ld.shared.f64 	%fd109, [%r67+40];
	ld.shared.f64 	%fd110, [%r67+80];
	add.f64 	%fd111, %fd109, %fd110;
	sub.f64 	%fd112, %fd109, %fd110;
	fma.rn.f64 	%fd113, %fd5, %fd107, 0d0000000000000000;
	fma.rn.f64 	%fd114, %fd6, %fd108, 0d0000000000000000;
	fma.rn.f64 	%fd115, %fd9, %fd111, %fd113;
	fma.rn.f64 	%fd116, %fd10, %fd112, %fd114;
	add.f64 	%fd117, %fd115, %fd116;
	st.shared.f64 	[%r67], %fd117;
	sub.f64 	%fd118, %fd115, %fd116;
	st.shared.f64 	[%r67+120], %fd118;
	fma.rn.f64 	%fd119, %fd7, %fd107, 0d0000000000000000;
	fma.rn.f64 	%fd120, %fd8, %fd108, 0d0000000000000000;
	fma.rn.f64 	%fd121, %fd11, %fd111, %fd119;
	fma.rn.f64 	%fd122, %fd12, %fd112, %fd120;
	add.f64 	%fd123, %fd121, %fd122;
	st.shared.f64 	[%r67+40], %fd123;
	sub.f64 	%fd124, %fd121, %fd122;
	st.shared.f64 	[%r67+80], %fd124;
$L__BB7_14:
	setp.ge.s32 	%p8, %r3, %r9;
	bar.sync 	0;
	ld.shared.f64 	%fd125, [%r7];
	ld.shared.f64 	%fd126, [%r7+480];
	add.f64 	%fd127, %fd125, %fd126;
	sub.f64 	%fd128, %fd125, %fd126;
	ld.shared.f64 	%fd129, [%r7+160];
	ld.shared.f64 	%fd130, [%r7+320];
	add.f64 	%fd131, %fd129, %fd130;
	sub.f64 	%fd132, %fd129, %fd130;
	fma.rn.f64 	%fd133, %fd5, %fd127, 0d0000000000000000;
	fma.rn.f64 	%fd134, %fd6, %fd128, 0d0000000000000000;
	fma.rn.f64 	%fd29, %fd9, %fd131, %fd133;
	fma.rn.f64 	%fd30, %fd10, %fd132, %fd134;
	fma.rn.f64 	%fd135, %fd7, %fd127, 0d0000000000000000;
	fma.rn.f64 	%fd136, %fd8, %fd128, 0d0000000000000000;
	fma.rn.f64 	%fd31, %fd11, %fd131, %fd135;
	fma.rn.f64 	%fd32, %fd12, %fd132, %fd136;
	@%p8 bra 	$L__BB7_16;
	ld.param.u64 	%rd29, [_Z32massMatrixMultiplyRegisterKernelILi4ELi4ELi2EEviPKiPKdS3_S3_S3_Pd_param_6];
	cvta.to.global.u64 	%rd24, %rd29;
	mul.wide.s32 	%rd25, %r6, 8;
	add.s64 	%rd26, %rd24, %rd25;
	add.f64 	%fd137, %fd29, %fd30;
	st.global.f64 	[%rd26], %fd137;
	add.f64 	%fd138, %fd31, %fd32;
	st.global.f64 	[%rd26+128], %fd138;
	sub.f64 	%fd139, %fd31, %fd32;
	st.global.f64 	[%rd26+256], %fd139;
	sub.f64 	%fd140, %fd29, %fd30;
	st.global.f64 	[%rd26+384], %fd140;
$L__BB7_16:
	ret;

}
	// .globl	_Z32massMatrixMultiplyConstantKernelILi4ELi4ELi2EEviPKiPKdS3_S3_S3_Pd
.visible .entry _Z32massMatrixMultiplyConstantKernelILi4ELi4ELi2EEviPKiPKdS3_S3_S3_Pd(
	.param .u32 _Z32massMatrixMultiplyConstantKernelILi4ELi4ELi2EEviPKiPKdS3_S3_S3_Pd_param_0,
	.param .u64 .ptr .align 1 _Z32massMatrixMultiplyConstantKernelILi4ELi4ELi2EEviPKiPKdS3_S3_S3_Pd_param_1,
	.param .u64 .ptr .align 1 _Z32massMatrixMultiplyConstantKernelILi4ELi4ELi2EEviPKiPKdS3_S3_S3_Pd_param_2,
	.param .u64 .ptr .align 1 _Z32massMatrixMultiplyConstantKernelILi4ELi4ELi2EEviPKiPKdS3_S3_S3_Pd_param_3,
	.param .u64 .ptr .align 1 _Z32massMatrixMultiplyConstantKernelILi4ELi4ELi2EEviPKiPKdS3_S3_S3_Pd_param_4,
	.param .u64 .ptr .align 1 _Z32massMatrixMultiplyConstantKernelILi4ELi4ELi2EEviPKiPKdS3_S3_S3_Pd_param_5,
	.param .u64 .ptr .align 1 _Z32massMatrixMultiplyConstantKernelILi4ELi4ELi2EEviPKiPKdS3_S3_S3_Pd_param_6
)
{
	.reg .pred 	%p<8>;
	.reg .b32 	%r<63>;
	.reg .b64 	%rd<23>;
	.reg .b64 	%fd<143>;
	// demoted variable
	.shared .align 8 .b8 _ZZ32massMatrixMultiplyConstantKernelILi4ELi4ELi2EEviPKiPKdS3_S3_S3_PdE6s_tmp1[1280];
	ld.param.u32 	%r9, [_Z32massMatrixMultiplyConstantKernelILi4ELi4ELi2EEviPKiPKdS3_S3_S3_Pd_param_0];
	ld.param.u64 	%rd1, [_Z32massMatrixMultiplyConstantKernelILi4ELi4ELi2EEviPKiPKdS3_S3_S3_Pd_param_1];
	ld.param.u64 	%rd3, [_Z32massMatrixMultiplyConstantKernelILi4ELi4ELi2EEviPKiPKdS3_S3_S3_Pd_param_5];
	mov.u32 	%r1, %tid.x;
	mov.u32 	%r2, %tid.y;
	mov.u32 	%r11, %ctaid.x;
	shl.b32 	%r12, %r11, 1;
	add.s32 	%r3, %r12, %r2;
	setp.ge.s32 	%p1, %r3, %r9;
	mov.b32 	%r62, 0;
	@%p1 bra 	$L__BB8_2;
	cvta.to.global.u64 	%rd5, %rd1;
	mul.wide.s32 	%rd6, %r3, 4;
	add.s64 	%rd7, %rd5, %rd6;
	ld.global.nc.u32 	%r13, [%rd7];
	shl.b32 	%r62, %r13, 6;
$L__BB8_2:
	add.s32 	%r6, %r1, %r62;
	cvta.to.global.u64 	%rd8, %rd3;
	mul.wide.s32 	%rd9, %r6, 8;
	add.s64 	%rd10, %rd8, %rd9;
	ld.global.nc.f64 	%fd29, [%rd10];
	ld.global.nc.f64 	%fd30, [%rd10+128];
	ld.global.nc.f64 	%fd31, [%rd10+256];
	ld.global.nc.f64 	%fd32, [%rd10+384];
	bar.sync 	0;
	shr.u32 	%r14, %r1, 2;
	add.f64 	%fd33, %fd29, %fd32;
	sub.f64 	%fd34, %fd29, %fd32;
	add.f64 	%fd35, %fd30, %fd31;
	sub.f64 	%fd36, %fd30, %fd31;
	mov.u32 	%r15, _ZZ32massMatrixMultiplyConstantKernelILi4ELi4ELi2EEviPKiPKdS3_S3_S3_PdE6s_tmp1;
	mad.lo.s32 	%r16, %r2, 640, %r15;
	mad.lo.s32 	%r17, %r14, 40, %r16;
	shl.b32 	%r18, %r1, 3;
	and.b32  	%r19, %r18, 24;
	add.s32 	%r7, %r17, %r19;
	ld.const.f64 	%fd1, [const_oddI];
	fma.rn.f64 	%fd37, %fd1, %fd33, 0d0000000000000000;
	ld.const.f64 	%fd2, [const_evenI];
	fma.rn.f64 	%fd38, %fd2, %fd34, 0d0000000000000000;
	ld.const.f64 	%fd3, [const_oddI+8];
	fma.rn.f64 	%fd39, %fd3, %fd35, %fd37;
	ld.const.f64 	%fd4, [const_evenI+8];
	fma.rn.f64 	%fd40, %fd4, %fd36, %fd38;
	add.f64 	%fd41, %fd40, %fd39;
	st.shared.f64 	[%r7], %fd41;
	sub.f64 	%fd42, %fd39, %fd40;
	st.shared.f64 	[%r7+480], %fd42;
	ld.const.f64 	%fd5, [const_oddI+16];
	fma.rn.f64 	%fd43, %fd5, %fd33, 0d0000000000000000;
	ld.const.f64 	%fd6, [const_evenI+16];
	fma.rn.f64 	%fd44, %fd6, %fd34, 0d0000000000000000;
	ld.const.f64 	%fd7, [const_oddI+24];
	fma.rn.f64 	%fd45, %fd7, %fd35, %fd43;
	ld.const.f64 	%fd8, [const_evenI+24];
	fma.rn.f64 	%fd46, %fd8, %fd36, %fd44;
	add.f64 	%fd47, %fd46, %fd45;
	st.shared.f64 	[%r7+160], %fd47;
	sub.f64 	%fd48, %fd45, %fd46;
	st.shared.f64 	[%r7+320], %fd48;
	bar.sync 	0;
	setp.gt.u32 	%p2, %r1, 15;
	@%p2 bra 	$L__BB8_4;
	shr.u32 	%r24, %r1, 2;
	mad.lo.s32 	%r25, %r24, 40, %r16;
	mad.lo.s32 	%r26, %r24, 120, %r25;
	shl.b32 	%r27, %r1, 3;
	and.b32  	%r28, %r27, 24;
	add.s32 	%r29, %r26, %r28;
	ld.shared.f64 	%fd49, [%r29];
	ld.shared.f64 	%fd50, [%r29+120];
	add.f64 	%fd51, %fd49, %fd50;
	sub.f64 	%fd52, %fd49, %fd50;
	ld.shared.f64 	%fd53, [%r29+40];
	ld.shared.f64 	%fd54, [%r29+80];
	add.f64 	%fd55, %fd53, %fd54;
	sub.f64 	%fd56, %fd53, %fd54;
	fma.rn.f64 	%fd57, %fd1, %fd51, 0d0000000000000000;
	fma.rn.f64 	%fd58, %fd2, %fd52, 0d0000000000000000;
	fma.rn.f64 	%fd59, %fd3, %fd55, %fd57;
	fma.rn.f64 	%fd60, %fd4, %fd56, %fd58;
	add.f64 	%fd61, %fd60, %fd59;
	st.shared.f64 	[%r29], %fd61;
	sub.f64 	%fd62, %fd59, %fd60;
	st.shared.f64 	[%r29+120], %fd62;
	fma.rn.f64 	%fd63, %fd5, %fd51, 0d0000000000000000;
	fma.rn.f64 	%fd64, %fd6, %fd52, 0d0000000000000000;
	fma.rn.f64 	%fd65, %fd7, %fd55, %fd63;
	fma.rn.f64 	%fd66, %fd8, %fd56, %fd64;
	add.f64 	%fd67, %fd66, %fd65;
	st.shared.f64 	[%r29+40], %fd67;
	sub.f64 	%fd68, %fd65, %fd66;
	st.shared.f64 	[%r29+80], %fd68;
$L__BB8_4:
	setp.gt.u32 	%p3, %r1, 15;
	bar.sync 	0;
	@%p3 bra 	$L__BB8_10;
	setp.ge.s32 	%p4, %r3, %r9;
	shl.b32 	%r32, %r1, 5;
	and.b32  	%r33, %r32, 96;
	shr.u32 	%r37, %r1, 2;
	mad.lo.s32 	%r38, %r37, 40, %r16;
	mad.lo.s32 	%r39, %r37, 120, %r38;
	shl.b32 	%r40, %r1, 3;
	and.b32  	%r41, %r40, 24;
	add.s32 	%r42, %r39, %r41;
	add.s32 	%r8, %r42, %r33;
	ld.shared.f64 	%fd70, [%r8];
	ld.shared.f64 	%fd71, [%r8+24];
	add.f64 	%fd9, %fd70, %fd71;
	sub.f64 	%fd10, %fd70, %fd71;
	ld.shared.f64 	%fd72, [%r8+8];
	ld.shared.f64 	%fd73, [%r8+16];
	add.f64 	%fd11, %fd72, %fd73;
	sub.f64 	%fd12, %fd72, %fd73;
	mov.f64 	%fd139, 0d0000000000000000;
	mov.f64 	%fd140, %fd139;
	@%p4 bra 	$L__BB8_7;
	ld.param.u64 	%rd20, [_Z32massMatrixMultiplyConstantKernelILi4ELi4ELi2EEviPKiPKdS3_S3_S3_Pd_param_2];
	cvta.to.global.u64 	%rd11, %rd20;
	shl.b32 	%r44, %r1, 2;
	and.b32  	%r45, %r44, 60;
	add.s32 	%r46, %r45, %r62;
	mul.wide.s32 	%rd12, %r46, 8;
	add.s64 	%rd13, %rd11, %rd12;
	ld.global.nc.f64 	%fd139, [%rd13];
	ld.global.nc.f64 	%fd140, [%rd13+24];
$L__BB8_7:
	fma.rn.f64 	%fd75, %fd1, %fd9, 0d0000000000000000;
	fma.rn.f64 	%fd76, %fd3, %fd11, %fd75;
	fma.rn.f64 	%fd77, %fd2, %fd10, 0d0000000000000000;
	fma.rn.f64 	%fd78, %fd4, %fd12, %fd77;
	add.f64 	%fd79, %fd76, %fd78;
	mul.f64 	%fd80, %fd79, %fd139;
	sub.f64 	%fd81, %fd76, %fd78;
	mul.f64 	%fd82, %fd81, %fd140;
	add.f64 	%fd17, %fd80, %fd82;
	sub.f64 	%fd18, %fd80, %fd82;
	fma.rn.f64 	%fd83, %fd5, %fd9, 0d0000000000000000;
	fma.rn.f64 	%fd84, %fd6, %fd10, 0d0000000000000000;
	fma.rn.f64 	%fd19, %fd7, %fd11, %fd83;
	fma.rn.f64 	%fd20, %fd8, %fd12, %fd84;
	mov.f64 	%fd141, 0d0000000000000000;
	mov.f64 	%fd142, %fd141;
	@%p4 bra 	$L__BB8_9;
	ld.param.u64 	%rd21, [_Z32massMatrixMultiplyConstantKernelILi4ELi4ELi2EEviPKiPKdS3_S3_S3_Pd_param_2];
	cvta.to.global.u64 	%rd14, %rd21;
	mov.u32 	%r47, %tid.x;
	shl.b32 	%r48, %r47, 2;
	and.b32  	%r49, %r48, 60;
	add.s32 	%r50, %r49, %r62;
	mul.wide.s32 	%rd15, %r50, 8;
	add.s64 	%rd16, %rd14, %rd15;
	ld.global.nc.f64 	%fd141, [%rd16+8];
	ld.global.nc.f64 	%fd142, [%rd16+16];
$L__BB8_9:
	add.f64 	%fd85, %fd19, %fd20;
	mul.f64 	%fd86, %fd85, %fd141;
	sub.f64 	%fd87, %fd19, %fd20;
	mul.f64 	%fd88, %fd87, %fd142;
	add.f64 	%fd89, %fd86, %fd88;
	sub.f64 	%fd90, %fd86, %fd88;
	fma.rn.f64 	%fd91, %fd1, %fd17, 0d0000000000000000;
	fma.rn.f64 	%fd92, %fd2, %fd18, 0d0000000000000000;
	fma.rn.f64 	%fd93, %fd5, %fd89, %fd91;
	fma.rn.f64 	%fd94, %fd6, %fd90, %fd92;
	add.f64 	%fd95, %fd93, %fd94;
	st.shared.f64 	[%r8], %fd95;
	sub.f64 	%fd96, %fd93, %fd94;
	st.shared.f64 	[%r8+24], %fd96;
	fma.rn.f64 	%fd97, %fd3, %fd17, 0d0000000000000000;
	fma.rn.f64 	%fd98, %fd4, %fd18, 0d0000000000000000;
	fma.rn.f64 	%fd99, %fd7, %fd89, %fd97;
	fma.rn.f64 	%fd100, %fd8, %fd90, %fd98;
	add.f64 	%fd101, %fd99, %fd100;
	st.shared.f64 	[%r8+8], %fd101;
	sub.f64 	%fd102, %fd99, %fd100;
	st.shared.f64 	[%r8+16], %fd102;
$L__BB8_10:
	mov.u32 	%r51, %tid.x;
	setp.gt.u32 	%p6, %r51, 15;
	bar.sync 	0;
	@%p6 bra 	$L__BB8_12;
	mov.u32 	%r52, %tid.y;
	mov.u32 	%r53, _ZZ32massMatrixMultiplyConstantKernelILi4ELi4ELi2EEviPKiPKdS3_S3_S3_PdE6s_tmp1;
	mad.lo.s32 	%r54, %r52, 640, %r53;
	shr.u32 	%r56, %r51, 2;
	mad.lo.s32 	%r57, %r56, 40, %r54;
	mad.lo.s32 	%r58, %r56, 120, %r57;
	shl.b32 	%r59, %r51, 3;
	and.b32  	%r60, %r59, 24;
	add.s32 	%r61, %r58, %r60;
	ld.shared.f64 	%fd103, [%r61];
	ld.shared.f64 	%fd104, [%r61+120];
	add.f64 	%fd105, %fd103, %fd104;
	sub.f64 	%fd106, %fd103, %fd104;
	ld.shared.f64 	%fd107, [%r61+40];
	ld.shared.f64 	%fd108, [%r61+80];
	add.f64 	%fd109, %fd107, %fd108;
	sub.f64 	%fd110, %fd107, %fd108;
	fma.rn.f64 	%fd111, %fd1, %fd105, 0d0000000000000000;
	fma.rn.f64 	%fd112, %fd2, %fd106, 0d0000000000000000;
	fma.rn.f64 	%fd113, %fd5, %fd109, %fd111;
	fma.rn.f64 	%fd114, %fd6, %fd110, %fd112;
	add.f64 	%fd115, %fd113, %fd114;
	st.shared.f64 	[%r61], %fd115;
	sub.f64 	%fd116, %fd113, %fd114;
	st.shared.f64 	[%r61+120], %fd116;
	fma.rn.f64 	%fd117, %fd3, %fd105, 0d0000000000000000;
	fma.rn.f64 	%fd118, %fd4, %fd106, 0d0000000000000000;
	fma.rn.f64 	%fd119, %fd7, %fd109, %fd117;
	fma.rn.f64 	%fd120, %fd8, %fd110, %fd118;
	add.f64 	%fd121, %fd119, %fd120;
	st.shared.f64 	[%r61+40], %fd121;
	sub.f64 	%fd122, %fd119, %fd120;
	st.shared.f64 	[%r61+80], %fd122;
$L__BB8_12:
	setp.ge.s32 	%p7, %r3, %r9;
	bar.sync 	0;
	ld.shared.f64 	%fd123, [%r7];
	ld.shared.f64 	%fd124, [%r7+480];
	add.f64 	%fd125, %fd123, %fd124;
	sub.f64 	%fd126, %fd123, %fd124;
	ld.shared.f64 	%fd127, [%r7+160];
	ld.shared.f64 	%fd128, [%r7+320];
	add.f64 	%fd129, %fd127, %fd128;
	sub.f64 	%fd130, %fd127, %fd128;
	fma.rn.f64 	%fd131, %fd1, %fd125, 0d0000000000000000;
	fma.rn.f64 	%fd132, %fd2, %fd126, 0d0000000000000000;
	fma.rn.f64 	%fd25, %fd5, %fd129, %fd131;
	fma.rn.f64 	%fd26, %fd6, %fd130, %fd132;
	fma.rn.f64 	%fd133, %fd3, %fd125, 0d0000000000000000;
	fma.rn.f64 	%fd134, %fd4, %fd126, 0d0000000000000000;
	fma.rn.f64 	%fd27, %fd7, %fd129, %fd133;
	fma.rn.f64 	%fd28, %fd8, %fd130, %fd134;
	@%p7 bra 	$L__BB8_14;
	ld.param.u64 	%rd22, [_Z32massMatrixMultiplyConstantKernelILi4ELi4ELi2EEviPKiPKdS3_S3_S3_Pd_param_6];
	cvta.to.global.u64 	%rd17, %rd22;
	mul.wide.s32 	%rd18, %r6, 8;
	add.s64 	%rd19, %rd17, %rd18;
	add.f64 	%fd135, %fd25, %fd26;
	st.global.f64 	[%rd19], %fd135;
	add.f64 	%fd136, %fd27, %fd28;
	st.global.f64 	[%rd19+128], %fd136;
	sub.f64 	%fd137, %fd27, %fd28;
	st.global.f64 	[%rd19+256], %fd137;
	sub.f64 	%fd138, %fd25, %fd26;
	st.global.f64 	[%rd19+384], %fd138;
$L__BB8_14:
	ret;

}
	// .globl	_Z32massMatrixMultiplyRegisterKernelILi4ELi6ELi2EEviPKiPKdS3_S3_S3_Pd
.visible .entry _Z32massMatrixMultiplyRegisterKernelILi4ELi6ELi2EEviPKiPKdS3_S3_S3_Pd(
	.param .u32 _Z32massMatrixMultiplyRegisterKernelILi4ELi6ELi2EEviPKiPKdS3_S3_S3_Pd_param_0,
	.param .u64 .ptr .align 1 _Z32massMatrixMultiplyRegisterKernelILi4ELi6ELi2EEviPKiPKdS3_S3_S3_Pd_param_1,
	.param .u64 .ptr .align 1 _Z32massMatrixMultiplyRegisterKernelILi4ELi6ELi2EEviPKiPKdS3_S3_S3_Pd_param_2,
	.param .u64 .ptr .align 1 _Z32massMatrixMultiplyRegisterKernelILi4ELi6ELi2EEviPKiPKdS3_S3_S3_Pd_param_3,
	.param .u64 .ptr .align 1 _Z32massMatrixMultiplyRegisterKernelILi4ELi6ELi2EEviPKiPKdS3_S3_S3_Pd_param_4,
	.param .u64 .ptr .align 1 _Z32massMatrixMultiplyRegisterKernelILi4ELi6ELi2EEviPKiPKdS3_S3_S3_Pd_param_5,
	.param .u64 .ptr .align 1 _Z32massMatrixMultiplyRegisterKernelILi4ELi6ELi2EEviPKiPKdS3_S3_S3_Pd_param_6
)
{
	.reg .pred 	%p<13>;
	.reg .b16 	%rs<7>;
	.reg .b32 	%r<64>;
	.reg .b64 	%rd<25>;
	.reg .b64 	%fd<198>;
	// demoted variable
	.shared .align 8 .b8 _ZZ32massMatrixMultiplyRegisterKernelILi4ELi6ELi2EEviPKiPKdS3_S3_S3_PdE6s_tmp1[3456];
	// demoted variable
	.shared .align 8 .b8 _ZZ32massMatrixMultiplyRegisterKernelILi4ELi6ELi2EEviPKiPKdS3_S3_S3_PdE6s_oddI[48];
	// demoted variable
	.shared .align 8 .b8 _ZZ32massMatrixMultiplyRegisterKernelILi4ELi6ELi2EEviPKiPKdS3_S3_S3_PdE7s_evenI[48];
	ld.param.u32 	%r25, [_Z32massMatrixMultiplyRegisterKernelILi4ELi6ELi2EEviPKiPKdS3_S3_S3_Pd_param_0];
	ld.param.u64 	%rd3, [_Z32massMatrixMultiplyRegisterKernelILi4ELi6ELi2EEviPKiPKdS3_S3_S3_Pd_param_1];
	ld.param.u64 	%rd4, [_Z32massMatrixMultiplyRegisterKernelILi4ELi6ELi2EEviPKiPKdS3_S3_S3_Pd_param_2];
	ld.param.u64 	%rd5, [_Z32massMatrixMultiplyRegisterKernelILi4ELi6ELi2EEviPKiPKdS3_S3_S3_Pd_param_3];
	ld.param.u64 	%rd6, [_Z32massMatrixMultiplyRegisterKernelILi4ELi6ELi2EEviPKiPKdS3_S3_S3_Pd_param_4];
	ld.param.u64 	%rd7, [_Z32massMatrixMultiplyRegisterKernelILi4ELi6ELi2EEviPKiPKdS3_S3_S3_Pd_param_5];
	mov.u32 	%r63, %tid.x;
	mov.u32 	%r2, %tid.y;
	mov.u32 	%r27, %ctaid.x;
	shl.b32 	%r28, %r27, 1;
	add.s32 	%r3, %r28, %r2;
	setp.ge.s32 	%p1, %r3, %r25;
	mov.b32 	%r58, 0;
	@%p1 bra 	$L__BB9_2;
	cvta.to.global.u64 	%rd9, %rd3;
	mul.wide.s32 	%rd10, %r3, 4;
	add.s64 	%rd11, %rd9, %rd10;
	ld.global.nc.u32 	%r58, [%rd11];
$L__BB9_2:
	and.b32  	%r6, %r63, 3;
	shl.b32 	%r29, %r58, 6;
	add.s32 	%r7, %r63, %r29;
	cvta.to.global.u64 	%rd12, %rd7;
	mul.wide.s32 	%rd13, %r7, 8;
	add.s64 	%rd14, %rd12, %rd13;
	ld.global.nc.f64 	%fd1, [%rd14];
	ld.global.nc.f64 	%fd2, [%rd14+128];
	ld.global.nc.f64 	%fd3, [%rd14+256];
	ld.global.nc.f64 	%fd4, [%rd14+384];
	setp.gt.u32 	%p2, %r63, 5;
	@%p2 bra 	$L__BB9_4;
	cvta.to.global.u64 	%rd15, %rd5;
	mul.wide.u32 	%rd16, %r63, 8;
	add.s64 	%rd17, %rd15, %rd16;
	ld.global.nc.f64 	%fd47, [%rd17];
	shl.b32 	%r30, %r63, 3;
	mov.u32 	%r31, _ZZ32massMatrixMultiplyRegisterKernelILi4ELi6ELi2EEviPKiPKdS3_S3_S3_PdE6s_oddI;
	add.s32 	%r32, %r31, %r30;
	st.shared.f64 	[%r32], %fd47;
	cvta.to.global.u64 	%rd18, %rd6;
	add.s64 	%rd19, %rd18, %rd16;
	ld.global.nc.f64 	%fd48, [%rd19];
	mov.u32 	%r33, _ZZ32massMatrixMultiplyRegisterKernelILi4ELi6ELi2EEviPKiPKdS3_S3_S3_PdE7s_evenI;
	add.s32 	%r34, %r33, %r30;
	st.shared.f64 	[%r34], %fd48;
$L__BB9_4:
	bar.sync 	0;
	ld.shared.f64 	%fd5, [_ZZ32massMatrixMultiplyRegisterKernelILi4ELi6ELi2EEviPKiPKdS3_S3_S3_PdE6s_oddI];
	ld.shared.f64 	%fd6, [_ZZ32massMatrixMultiplyRegisterKernelILi4ELi6ELi2EEviPKiPKdS3_S3_S3_PdE7s_evenI];
	ld.shared.f64 	%fd7, [_ZZ32massMatrixMultiplyRegisterKernelILi4ELi6ELi2EEviPKiPKdS3_S3_S3_PdE6s_oddI+8];
	ld.shared.f64 	%fd8, [_ZZ32massMatrixMultiplyRegisterKernelILi4ELi6ELi2EEviPKiPKdS3_S3_S3_PdE7s_evenI+8];
	ld.shared.f64 	%fd9, [_ZZ32massMatrixMultiplyRegisterKernelILi4ELi6ELi2EEviPKiPKdS3_S3_S3_PdE6s_oddI+16];
	ld.shared.f64 	%fd10, [_ZZ32massMatrixMultiplyRegisterKernelILi4ELi6ELi2EEviPKiPKdS3_S3_S3_PdE7s_evenI+16];
	ld.shared.f64 	%fd11, [_ZZ32massMatrixMultiplyRegisterKernelILi4ELi6ELi2EEviPKiPKdS3_S3_S3_PdE6s_oddI+24];
	ld.shared.f64 	%fd12, [_ZZ32massMatrixMultiplyRegisterKernelILi4ELi6ELi2EEviPKiPKdS3_S3_S3_PdE7s_evenI+24];
	ld.shared.f64 	%fd13, [_ZZ32massMatrixMultiplyRegisterKernelILi4ELi6ELi2EEviPKiPKdS3_S3_S3_PdE6s_oddI+32];
	ld.shared.f64 	%fd14, [_ZZ32massMatrixMultiplyRegisterKernelILi4ELi6ELi2EEviPKiPKdS3_S3_S3_PdE7s_evenI+32];
	ld.shared.f64 	%fd15, [_ZZ32massMatrixMultiplyRegisterKernelILi4ELi6ELi2EEviPKiPKdS3_S3_S3_PdE6s_oddI+40];
	ld.shared.f64 	%fd16, [_ZZ32massMatrixMultiplyRegisterKernelILi4ELi6ELi2EEviPKiPKdS3_S3_S3_PdE7s_evenI+40];
	shr.u32 	%r8, %r63, 2;
	add.f64 	%fd49, %fd1, %fd4;
	sub.f64 	%fd50, %fd1, %fd4;
	add.f64 	%fd51, %fd2, %fd3;
	sub.f64 	%fd52, %fd2, %fd3;
	mov.u32 	%r35, _ZZ32massMatrixMultiplyRegisterKernelILi4ELi6ELi2EEviPKiPKdS3_S3_S3_PdE6s_tmp1;
	mad.lo.s32 	%r9, %r2, 1728, %r35;
	mad.lo.s32 	%r36, %r8, 48, %r9;
	shl.b32 	%r37, %r6, 3;
	add.s32 	%r10, %r36, %r37;
	fma.rn.f64 	%fd53, %fd5, %fd49, 0d0000000000000000;
	fma.rn.f64 	%fd54, %fd6, %fd50, 0d0000000000000000;
	fma.rn.f64 	%fd55, %fd7, %fd51, %fd53;
	fma.rn.f64 	%fd56, %fd8, %fd52, %fd54;
	add.f64 	%fd57, %fd56, %fd55;
	st.shared.f64 	[%r10], %fd57;
	sub.f64 	%fd58, %fd55, %fd56;
	st.shared.f64 	[%r10+1440], %fd58;
	fma.rn.f64 	%fd59, %fd9, %fd49, 0d0000000000000000;
	fma.rn.f64 	%fd60, %fd10, %fd50, 0d0000000000000000;
	fma.rn.f64 	%fd61, %fd11, %fd51, %fd59;
	fma.rn.f64 	%fd62, %fd12, %fd52, %fd60;
	add.f64 	%fd63, %fd62, %fd61;
	st.shared.f64 	[%r10+288], %fd63;
	sub.f64 	%fd64, %fd61, %fd62;
	st.shared.f64 	[%r10+1152], %fd64;
	fma.rn.f64 	%fd65, %fd13, %fd49, 0d0000000000000000;
	fma.rn.f64 	%fd66, %fd14, %fd50, 0d0000000000000000;
	fma.rn.f64 	%fd67, %fd15, %fd51, %fd65;
	fma.rn.f64 	%fd68, %fd16, %fd52, %fd66;
	add.f64 	%fd69, %fd68, %fd67;
	st.shared.f64 	[%r10+576], %fd69;
	sub.f64 	%fd70, %fd67, %fd68;
	st.shared.f64 	[%r10+864], %fd70;
	bar.sync 	0;
	setp.gt.u32 	%p3, %r63, 23;
	@%p3 bra 	$L__BB9_7;
	mul.lo.s32 	%r38, %r8, 288;
	mad.lo.s32 	%r39, %r2, 1728, %r38;
	or.b32  	%r41, %r39, %r37;
	add.s32 	%r43, %r41, %r35;
	add.s32 	%r59, %r43, 144;
	mov.u32 	%r60, %r63;
$L__BB9_6:
	ld.shared.f64 	%fd71, [%r59+-144];
	ld.shared.f64 	%fd72, [%r59];
	add.f64 	%fd73, %fd71, %fd72;
	sub.f64 	%fd74, %fd71, %fd72;
	ld.shared.f64 	%fd75, [%r59+-96];
	ld.shared.f64 	%fd76, [%r59+-48];
	add.f64 	%fd77, %fd75, %fd76;
	sub.f64 	%fd78, %fd75, %fd76;
	fma.rn.f64 	%fd79, %fd5, %fd73, 0d0000000000000000;
	fma.rn.f64 	%fd80, %fd6, %fd74, 0d0000000000000000;
	fma.rn.f64 	%fd81, %fd7, %fd77, %fd79;
	fma.rn.f64 	%fd82, %fd8, %fd78, %fd80;
	add.f64 	%fd83, %fd82, %fd81;
	st.shared.f64 	[%r59+-144], %fd83;
	sub.f64 	%fd84, %fd81, %fd82;
	st.shared.f64 	[%r59+96], %fd84;
	fma.rn.f64 	%fd85, %fd9, %fd73, 0d0000000000000000;
	fma.rn.f64 	%fd86, %fd10, %fd74, 0d0000000000000000;
	fma.rn.f64 	%fd87, %fd11, %fd77, %fd85;
	fma.rn.f64 	%fd88, %fd12, %fd78, %fd86;
	add.f64 	%fd89, %fd88, %fd87;
	st.shared.f64 	[%r59+-96], %fd89;
	sub.f64 	%fd90, %fd87, %fd88;
	st.shared.f64 	[%r59+48], %fd90;
	fma.rn.f64 	%fd91, %fd13, %fd73, 0d0000000000000000;
	fma.rn.f64 	%fd92, %fd14, %fd74, 0d0000000000000000;
	fma.rn.f64 	%fd93, %fd15, %fd77, %fd91;
	fma.rn.f64 	%fd94, %fd16, %fd78, %fd92;
	add.f64 	%fd95, %fd94, %fd93;
	st.shared.f64 	[%r59+-48], %fd95;
	sub.f64 	%fd96, %fd93, %fd94;
	st.shared.f64 	[%r59], %fd96;
	add.s32 	%r14, %r60, 16;
	add.s32 	%r59, %r59, 1152;
	setp.lt.u32 	%p4, %r60, 8;
	mov.u32 	%r60, %r14;
	@%p4 bra 	$L__BB9_6;
$L__BB9_7:
	bar.sync 	0;
	setp.gt.u32 	%p5, %r63, 35;
	@%p5 bra 	$L__BB9_16;
	mul.lo.s32 	%r16, %r58, 216;
	cvta.to.global.u64 	%rd1, %rd4;
	mov.u32 	%r61, %r63;
$L__BB9_9:
	setp.ge.s32 	%p6, %r3, %r25;
	cvt.u16.u32 	%rs1, %r61;
	mul.lo.s16 	%rs2, %rs1, 171;
	shr.u16 	%rs3, %rs2, 10;
	mul.lo.s16 	%rs4, %rs3, 6;
	sub.s16 	%rs5, %rs1, %rs4;
	mul.wide.u16 	%r44, %rs3, 288;
	add.s32 	%r45, %r9, %r44;
	and.b16  	%rs6, %rs5, 255;
	mul.wide.u16 	%r46, %rs6, 48;
	add.s32 	%r18, %r45, %r46;
	ld.shared.f64 	%fd98, [%r18];
	ld.shared.f64 	%fd99, [%r18+24];
	add.f64 	%fd17, %fd98, %fd99;
	sub.f64 	%fd18, %fd98, %fd99;
	ld.shared.f64 	%fd100, [%r18+8];
	ld.shared.f64 	%fd101, [%r18+16];
	add.f64 	%fd19, %fd100, %fd101;
	sub.f64 	%fd20, %fd100, %fd101;
	mov.b32 	%r47, {%rs3, %rs6};
	mov.b32 	%r48, 0;
	mov.b32 	%r49, 1572;
	dp2a.lo.u32.u32 	%r50, %r47, %r49, %r48;
	add.s32 	%r51, %r50, %r16;
	fma.rn.f64 	%fd102, %fd5, %fd17, 0d0000000000000000;
	fma.rn.f64 	%fd103, %fd6, %fd18, 0d0000000000000000;
	fma.rn.f64 	%fd21, %fd7, %fd19, %fd102;
	fma.rn.f64 	%fd22, %fd8, %fd20, %fd103;
	mul.wide.s32 	%rd20, %r51, 8;
	add.s64 	%rd2, %rd1, %rd20;
	mov.f64 	%fd192, 0d0000000000000000;
	mov.f64 	%fd193, %fd192;
	@%p6 bra 	$L__BB9_11;
	ld.global.nc.f64 	%fd192, [%rd2];
	ld.global.nc.f64 	%fd193, [%rd2+40];
$L__BB9_11:
	add.f64 	%fd105, %fd21, %fd22;
	mul.f64 	%fd106, %fd105, %fd192;
	sub.f64 	%fd107, %fd21, %fd22;
	mul.f64 	%fd108, %fd107, %fd193;
	add.f64 	%fd27, %fd106, %fd108;
	sub.f64 	%fd28, %fd106, %fd108;
	fma.rn.f64 	%fd109, %fd9, %fd17, 0d0000000000000000;
	fma.rn.f64 	%fd110, %fd10, %fd18, 0d0000000000000000;
	fma.rn.f64 	%fd29, %fd11, %fd19, %fd109;
	fma.rn.f64 	%fd30, %fd12, %fd20, %fd110;
	mov.f64 	%fd194, 0d0000000000000000;
	mov.f64 	%fd195, %fd194;
	@%p6 bra 	$L__BB9_13;
	ld.global.nc.f64 	%fd194, [%rd2+8];
	ld.global.nc.f64 	%fd195, [%rd2+32];
$L__BB9_13:
	add.f64 	%fd112, %fd29, %fd30;
	mul.f64 	%fd113, %fd112, %fd194;
	sub.f64 	%fd114, %fd29, %fd30;
	mul.f64 	%fd115, %fd114, %fd195;
	add.f64 	%fd35, %fd113, %fd115;
	sub.f64 	%fd36, %fd113, %fd115;
	fma.rn.f64 	%fd116, %fd13, %fd17, 0d0000000000000000;
	fma.rn.f64 	%fd117, %fd14, %fd18, 0d0000000000000000;
	fma.rn.f64 	%fd37, %fd15, %fd19, %fd116;
	fma.rn.f64 	%fd38, %fd16, %fd20, %fd117;
	mov.f64 	%fd196, 0d0000000000000000;
	mov.f64 	%fd197, %fd196;
	@%p6 bra 	$L__BB9_15;
	ld.global.nc.f64 	%fd196, [%rd2+16];
	ld.global.nc.f64 	%fd197, [%rd2+24];
$L__BB9_15:
	add.f64 	%fd118, %fd37, %fd38;
	mul.f64 	%fd119, %fd118, %fd196;
	sub.f64 	%fd120, %fd37, %fd38;
	mul.f64 	%fd121, %fd120, %fd197;
	add.f64 	%fd122, %fd119, %fd121;
	sub.f64 	%fd123, %fd119, %fd121;
	fma.rn.f64 	%fd124, %fd5, %fd27, 0d0000000000000000;
	fma.rn.f64 	%fd125, %fd6, %fd28, 0d0000000000000000;
	fma.rn.f64 	%fd126, %fd9, %fd35, %fd124;
	fma.rn.f64 	%fd127, %fd10, %fd36, %fd125;
	fma.rn.f64 	%fd128, %fd13, %fd122, %fd126;
	fma.rn.f64 	%fd129, %fd14, %fd123, %fd127;
	add.f64 	%fd130, %fd128, %fd129;
	st.shared.f64 	[%r18], %fd130;
	sub.f64 	%fd131, %fd128, %fd129;
	st.shared.f64 	[%r18+24], %fd131;
	fma.rn.f64 	%fd132, %fd7, %fd27, 0d0000000000000000;
	fma.rn.f64 	%fd133, %fd8, %fd28, 0d0000000000000000;
	fma.rn.f64 	%fd134, %fd11, %fd35, %fd132;
	fma.rn.f64 	%fd135, %fd12, %fd36, %fd133;
	fma.rn.f64 	%fd136, %fd15, %fd122, %fd134;
	fma.rn.f64 	%fd137, %fd16, %fd123, %fd135;
	add.f64 	%fd138, %fd136, %fd137;
	st.shared.f64 	[%r18+8], %fd138;
	sub.f64 	%fd139, %fd136, %fd137;
	st.shared.f64 	[%r18+16], %fd139;
	add.s32 	%r19, %r61, 16;
	setp.lt.u32 	%p9, %r61, 20;
	mov.u32 	%r61, %r19;
	@%p9 bra 	$L__BB9_9;
$L__BB9_16:
	setp.gt.u32 	%p10, %r63, 23;
	bar.sync 	0;
	@%p10 bra 	$L__BB9_19;
	mul.lo.s32 	%r52, %r8, 288;
	mad.lo.s32 	%r53, %r2, 1728, %r52;
	or.b32  	%r55, %r53, %r37;
	mov.u32 	%r56, _ZZ32massMatrixMultiplyRegisterKernelILi4ELi6ELi2EEviPKiPKdS3_S3_S3_PdE6s_tmp1;
	add.s32 	%r57, %r55, %r56;
	add.s32 	%r62, %r57, 144;
$L__BB9_18:
	ld.shared.f64 	%fd140, [%r62+-144];
	ld.shared.f64 	%fd141, [%r62+96];
	add.f64 	%fd142, %fd140, %fd141;
	sub.f64 	%fd143, %fd140, %fd141;
	ld.shared.f64 	%fd144, [%r62+-96];
	ld.shared.f64 	%fd145, [%r62+48];
	add.f64 	%fd146, %fd144, %fd145;
	sub.f64 	%fd147, %fd144, %fd145;
	ld.shared.f64 	%fd148, [%r62+-48];
	ld.shared.f64 	%fd149, [%r62];
	add.f64 	%fd150, %fd148, %fd149;
	sub.f64 	%fd151, %fd148, %fd149;
	fma.rn.f64 	%fd152, %fd5, %fd142, 0d0000000000000000;
	fma.rn.f64 	%fd153, %fd6, %fd143, 0d0000000000000000;
	fma.rn.f64 	%fd154, %fd9, %fd146, %fd152;
	fma.rn.f64 	%fd155, %fd10, %fd147, %fd153;
	fma.rn.f64 	%fd156, %fd13, %fd150, %fd154;
	fma.rn.f64 	%fd157, %fd14, %fd151, %fd155;
	add.f64 	%fd158, %fd156, %fd157;
	st.shared.f64 	[%r62+-144], %fd158;
	sub.f64 	%fd159, %fd156, %fd157;
	st.shared.f64 	[%r62], %fd159;
	fma.rn.f64 	%fd160, %fd7, %fd142, 0d0000000000000000;
	fma.rn.f64 	%fd161, %fd8, %fd143, 0d0000000000000000;
	fma.rn.f64 	%fd162, %fd11, %fd146, %fd160;
	fma.rn.f64 	%fd163, %fd12, %fd147, %fd161;
	fma.rn.f64 	%fd164, %fd15, %fd150, %fd162;
	fma.rn.f64 	%fd165, %fd16, %fd151, %fd163;
	add.f64 	%fd166, %fd164, %fd165;
	st.shared.f64 	[%r62+-96], %fd166;
	sub.f64 	%fd167, %fd164, %fd165;
	st.shared.f64 	[%r62+-48], %fd167;
	add.s32 	%r23, %r63, 16;
	add.s32 	%r62, %r62, 1152;
	setp.lt.u32 	%p11, %r63, 8;
	mov.u32 	%r63, %r23;
	@%p11 bra 	$L__BB9_18;
$L__BB9_19:
	setp.ge.s32 	%p12, %r3, %r25;
	bar.sync 	0;
	ld.shared.f64 	%fd168, [%r10];
	ld.shared.f64 	%fd169, [%r10+1440];
	add.f64 	%fd170, %fd168, %fd169;
	sub.f64 	%fd171, %fd168, %fd169;
	ld.shared.f64 	%fd172, [%r10+288];
	ld.shared.f64 	%fd173, [%r10+1152];
	add.f64 	%fd174, %fd172, %fd173;
	sub.f64 	%fd175, %fd172, %fd173;
	ld.shared.f64 	%fd176, [%r10+576];
	ld.shared.f64 	%fd177, [%r10+864];
	add.f64 	%fd178, %fd176, %fd177;
	sub.f64 	%fd179, %fd176, %fd177;
	fma.rn.f64 	%fd180, %fd5, %fd170, 0d0000000000000000;
	fma.rn.f64 	%fd181, %fd6, %fd171, 0d0000000000000000;
	fma.rn.f64 	%fd182, %fd9, %fd174, %fd180;
	fma.rn.f64 	%fd183, %fd10, %fd175, %fd181;
	fma.rn.f64 	%fd43, %fd13, %fd178, %fd182;
	fma.rn.f64 	%fd44, %fd14, %fd179, %fd183;
	fma.rn.f64 	%fd184, %fd7, %fd170, 0d0000000000000000;
	fma.rn.f64 	%fd185, %fd8, %fd171, 0d0000000000000000;
	fma.rn.f64 	%fd186, %fd11, %fd174, %fd184;
	fma.rn.f64 	%fd187, %fd12, %fd175, %fd185;
	fma.rn.f64 	%fd45, %fd15, %fd178, %fd186;
	fma.rn.f64 	%fd46, %fd16, %fd179, %fd187;
	@%p12 bra 	$L__BB9_21;
	ld.param.u64 	%rd24, [_Z32massMatrixMultiplyRegisterKernelILi4ELi6ELi2EEviPKiPKdS3_S3_S3_Pd_param_6];
	cvta.to.global.u64 	%rd21, %rd24;
	mul.wide.s32 	%rd22, %r7, 8;
	add.s64 	%rd23, %rd21, %rd22;
	add.f64 	%fd188, %fd43, %fd44;
	st.global.f64 	[%rd23], %fd188;
	add.f64 	%fd189, %fd45, %fd46;
	st.global.f64 	[%rd23+128], %fd189;
	sub.f64 	%fd190, %fd45, %fd46;
	st.global.f64 	[%rd23+256], %fd190;
	sub.f64 	%fd191, %fd43, %fd44;
	st.global.f64 	[%rd23+384], %fd191;
$L__BB9_21:
	ret;

}
	// .globl	_Z32massMatrixMultiplyConstantKernelILi4ELi6ELi2EEviPKiPKdS3_S3_S3_Pd
.visible .entry _Z32massMatrixMultiplyConstantKernelILi4ELi6ELi2EEviPKiPKdS3_S3_S3_Pd(
	.param .u32 _Z32massMatrixMultiplyConstantKernelILi4ELi6ELi2EEviPKiPKdS3_S3_S3_Pd_param_0,
	.param .u64 .ptr .align 1 _Z32massMatrixMultiplyConstantKernelILi4ELi6ELi2EEviPKiPKdS3_S3_S3_Pd_param_1,
	.param .u64 .ptr .align 1 _Z32massMatrixMultiplyConstantKernelILi4ELi6ELi2EEviPKiPKdS3_S3_S3_Pd_param_2,
	.param .u64 .ptr .align 1 _Z32massMatrixMultiplyConstantKernelILi4ELi6ELi2EEviPKiPKdS3_S3_S3_Pd_param_3,
	.param .u64 .ptr .align 1 _Z32massMatrixMultiplyConstantKernelILi4ELi6ELi2EEviPKiPKdS3_S3_S3_Pd_param_4,
	.param .u64 .ptr .align 1 _Z32massMatrixMultiplyConstantKernelILi4ELi6ELi2EEviPKiPKdS3_S3_S3_Pd_param_5,
	.param .u64 .ptr .align 1 _Z32massMatrixMultiplyConstantKernelILi4ELi6ELi2EEviPKiPKdS3_S3_S3_Pd_param_6
)
{
	.reg .pred 	%p<12>;
	.reg .b16 	%rs<7>;
	.reg .b32 	%r<60>;
	.reg .b64 	%rd<18>;
	.reg .b64 	%fd<196>;
	// demoted variable
	.shared .align 8 .b8 _ZZ32massMatrixMultiplyConstantKernelILi4ELi6ELi2EEviPKiPKdS3_S3_S3_PdE6s_tmp1[3456];
	ld.param.u32 	%r25, [_Z32massMatrixMultiplyConstantKernelILi4ELi6ELi2EEviPKiPKdS3_S3_S3_Pd_param_0];
	ld.param.u64 	%rd3, [_Z32massMatrixMultiplyConstantKernelILi4ELi6ELi2EEviPKiPKdS3_S3_S3_Pd_param_1];
	ld.param.u64 	%rd4, [_Z32massMatrixMultiplyConstantKernelILi4ELi6ELi2EEviPKiPKdS3_S3_S3_Pd_param_2];
	ld.param.u64 	%rd5, [_Z32massMatrixMultiplyConstantKernelILi4ELi6ELi2EEviPKiPKdS3_S3_S3_Pd_param_5];
	mov.u32 	%r59, %tid.x;
	mov.u32 	%r2, %tid.y;
	mov.u32 	%r27, %ctaid.x;
	shl.b32 	%r28, %r27, 1;
	add.s32 	%r3, %r28, %r2;
	setp.ge.s32 	%p1, %r3, %r25;
	mov.b32 	%r54, 0;
	@%p1 bra 	$L__BB10_2;
	cvta.to.global.u64 	%rd7, %rd3;
	mul.wide.s32 	%rd8, %r3, 4;
	add.s64 	%rd9, %rd7, %rd8;
	ld.global.nc.u32 	%r54, [%rd9];
$L__BB10_2:
	and.b32  	%r6, %r59, 3;
	shl.b32 	%r29, %r54, 6;
	add.s32 	%r7, %r59, %r29;
	cvta.to.global.u64 	%rd10, %rd5;
	mul.wide.s32 	%rd11, %r7, 8;
	add.s64 	%rd12, %rd10, %rd11;
	ld.global.nc.f64 	%fd43, [%rd12];
	ld.global.nc.f64 	%fd44, [%rd12+128];
	ld.global.nc.f64 	%fd45, [%rd12+256];
	ld.global.nc.f64 	%fd46, [%rd12+384];
	bar.sync 	0;
	shr.u32 	%r8, %r59, 2;
	add.f64 	%fd47, %fd43, %fd46;
	sub.f64 	%fd48, %fd43, %fd46;
	add.f64 	%fd49, %fd44, %fd45;
	sub.f64 	%fd50, %fd44, %fd45;
	mov.u32 	%r30, _ZZ32massMatrixMultiplyConstantKernelILi4ELi6ELi2EEviPKiPKdS3_S3_S3_PdE6s_tmp1;
	mad.lo.s32 	%r9, %r2, 1728, %r30;
	mad.lo.s32 	%r31, %r8, 48, %r9;
	shl.b32 	%r32, %r59, 3;
	and.b32  	%r33, %r32, 24;
	add.s32 	%r10, %r31, %r33;
	ld.const.f64 	%fd1, [const_oddI];
	fma.rn.f64 	%fd51, %fd1, %fd47, 0d0000000000000000;
	ld.const.f64 	%fd2, [const_evenI];
	fma.rn.f64 	%fd52, %fd2, %fd48, 0d0000000000000000;
	ld.const.f64 	%fd3, [const_oddI+8];
	fma.rn.f64 	%fd53, %fd3, %fd49, %fd51;
	ld.const.f64 	%fd4, [const_evenI+8];
	fma.rn.f64 	%fd54, %fd4, %fd50, %fd52;
	add.f64 	%fd55, %fd54, %fd53;
	st.shared.f64 	[%r10], %fd55;
	sub.f64 	%fd56, %fd53, %fd54;
	st.shared.f64 	[%r10+1440], %fd56;
	ld.const.f64 	%fd5, [const_oddI+16];
	fma.rn.f64 	%fd57, %fd5, %fd47, 0d0000000000000000;
	ld.const.f64 	%fd6, [const_evenI+16];
	fma.rn.f64 	%fd58, %fd6, %fd48, 0d0000000000000000;
	ld.const.f64 	%fd7, [const_oddI+24];
	fma.rn.f64 	%fd59, %fd7, %fd49, %fd57;
	ld.const.f64 	%fd8, [const_evenI+24];
	fma.rn.f64 	%fd60, %fd8, %fd50, %fd58;
	add.f64 	%fd61, %fd60, %fd59;
	st.shared.f64 	[%r10+288], %fd61;
	sub.f64 	%fd62, %fd59, %fd60;
	st.shared.f64 	[%r10+1152], %fd62;
	ld.const.f64 	%fd9, [const_oddI+32];
	fma.rn.f64 	%fd63, %fd9, %fd47, 0d0000000000000000;
	ld.const.f64 	%fd10, [const_evenI+32];
	fma.rn.f64 	%fd64, %fd10, %fd48, 0d0000000000000000;
	ld.const.f64 	%fd11, [const_oddI+40];
	fma.rn.f64 	%fd65, %fd11, %fd49, %fd63;
	ld.const.f64 	%fd12, [const_evenI+40];
	fma.rn.f64 	%fd66, %fd12, %fd50, %fd64;
	add.f64 	%fd67, %fd66, %fd65;
	st.shared.f64 	[%r10+576], %fd67;
	sub.f64 	%fd68, %fd65, %fd66;
	st.shared.f64 	[%r10+864], %fd68;
	bar.sync 	0;
	setp.gt.u32 	%p2, %r59, 23;
	@%p2 bra 	$L__BB10_5;
	mul.lo.s32 	%r34, %r8, 288;
	mad.lo.s32 	%r35, %r2, 1728, %r34;
	shl.b32 	%r36, %r6, 3;
	or.b32  	%r37, %r35, %r36;
	add.s32 	%r39, %r37, %r30;
	add.s32 	%r55, %r39, 144;
	mov.u32 	%r56, %r59;
$L__BB10_4:
	ld.shared.f64 	%fd69, [%r55+-144];
	ld.shared.f64 	%fd70, [%r55];
	add.f64 	%fd71, %fd69, %fd70;
	sub.f64 	%fd72, %fd69, %fd70;
	ld.shared.f64 	%fd73, [%r55+-96];
	ld.shared.f64 	%fd74, [%r55+-48];
	add.f64 	%fd75, %fd73, %fd74;
	sub.f64 	%fd76, %fd73, %fd74;
	fma.rn.f64 	%fd77, %fd1, %fd71, 0d0000000000000000;
	fma.rn.f64 	%fd78, %fd2, %fd72, 0d0000000000000000;
	fma.rn.f64 	%fd79, %fd3, %fd75, %fd77;
	fma.rn.f64 	%fd80, %fd4, %fd76, %fd78;
	add.f64 	%fd81, %fd80, %fd79;
	st.shared.f64 	[%r55+-144], %fd81;
	sub.f64 	%fd82, %fd79, %fd80;
	st.shared.f64 	[%r55+96], %fd82;
	fma.rn.f64 	%fd83, %fd5, %fd71, 0d0000000000000000;
	fma.rn.f64 	%fd84, %fd6, %fd72, 0d0000000000000000;
	fma.rn.f64 	%fd85, %fd7, %fd75, %fd83;
	fma.rn.f64 	%fd86, %fd8, %fd76, %fd84;
	add.f64 	%fd87, %fd86, %fd85;
	st.shared.f64 	[%r55+-96], %fd87;
	sub.f64 	%fd88, %fd85, %fd86;
	st.shared.f64 	[%r55+48], %fd88;
	fma.rn.f64 	%fd89, %fd9, %fd71, 0d0000000000000000;
	fma.rn.f64 	%fd90, %fd10, %fd72, 0d0000000000000000;
	fma.rn.f64 	%fd91, %fd11, %fd75, %fd89;
	fma.rn.f64 	%fd92, %fd12, %fd76, %fd90;
	add.f64 	%fd93, %fd92, %fd91;
	st.shared.f64 	[%r55+-48], %fd93;
	sub.f64 	%fd94, %fd91, %fd92;
	st.shared.f64 	[%r55], %fd94;
	add.s32 	%r14, %r56, 16;
	add.s32 	%r55, %r55, 1152;
	setp.lt.u32 	%p3, %r56, 8;
	mov.u32 	%r56, %r14;
	@%p3 bra 	$L__BB10_4;
$L__BB10_5:
	bar.sync 	0;
	setp.gt.u32 	%p4, %r59, 35;
	@%p4 bra 	$L__BB10_14;
	mul.lo.s32 	%r16, %r54, 216;
	cvta.to.global.u64 	%rd1, %rd4;
	mov.u32 	%r57, %r59;
$L__BB10_7:
	setp.ge.s32 	%p5, %r3, %r25;
	cvt.u16.u32 	%rs1, %r57;
	mul.lo.s16 	%rs2, %rs1, 171;
	shr.u16 	%rs3, %rs2, 10;
	mul.lo.s16 	%rs4, %rs3, 6;
	sub.s16 	%rs5, %rs1, %rs4;
	mul.wide.u16 	%r40, %rs3, 288;
	add.s32 	%r41, %r9, %r40;
	and.b16  	%rs6, %rs5, 255;
	mul.wide.u16 	%r42, %rs6, 48;
	add.s32 	%r18, %r41, %r42;
	ld.shared.f64 	%fd96, [%r18];
	ld.shared.f64 	%fd97, [%r18+24];
	add.f64 	%fd13, %fd96, %fd97;
	sub.f64 	%fd14, %fd96, %fd97;
	ld.shared.f64 	%fd98, [%r18+8];
	ld.shared.f64 	%fd99, [%r18+16];
	add.f64 	%fd15, %fd98, %fd99;
	sub.f64 	%fd16, %fd98, %fd99;
	mov.b32 	%r43, {%rs3, %rs6};
	mov.b32 	%r44, 0;
	mov.b32 	%r45, 1572;
	dp2a.lo.u32.u32 	%r46, %r43, %r45, %r44;
	add.s32 	%r47, %r46, %r16;
	fma.rn.f64 	%fd100, %fd1, %fd13, 0d0000000000000000;
	fma.rn.f64 	%fd101, %fd2, %fd14, 0d0000000000000000;
	fma.rn.f64 	%fd17, %fd3, %fd15, %fd100;
	fma.rn.f64 	%fd18, %fd4, %fd16, %fd101;
	mul.wide.s32 	%rd13, %r47, 8;
	add.s64 	%rd2, %rd1, %rd13;
	mov.f64 	%fd190, 0d0000000000000000;
	mov.f64 	%fd191, %fd190;
	@%p5 bra 	$L__BB10_9;
	ld.global.nc.f64 	%fd190, [%rd2];
	ld.global.nc.f64 	%fd191, [%rd2+40];
$L__BB10_9:
	add.f64 	%fd103, %fd17, %fd18;
	mul.f64 	%fd104, %fd103, %fd190;
	sub.f64 	%fd105, %fd17, %fd18;
	mul.f64 	%fd106, %fd105, %fd191;
	add.f64 	%fd23, %fd104, %fd106;
	sub.f64 	%fd24, %fd104, %fd106;
	fma.rn.f64 	%fd107, %fd5, %fd13, 0d0000000000000000;
	fma.rn.f64 	%fd108, %fd6, %fd14, 0d0000000000000000;
	fma.rn.f64 	%fd25, %fd7, %fd15, %fd107;
	fma.rn.f64 	%fd26, %fd8, %fd16, %fd108;
	mov.f64 	%fd192, 0d0000000000000000;
	mov.f64 	%fd193, %fd192;
	@%p5 bra 	$L__BB10_11;
	ld.global.nc.f64 	%fd192, [%rd2+8];
	ld.global.nc.f64 	%fd193, [%rd2+32];
$L__BB10_11:
	add.f64 	%fd110, %fd25, %fd26;
	mul.f64 	%fd111, %fd110, %fd192;
	sub.f64 	%fd112, %fd25, %fd26;
	mul.f64 	%fd113, %fd112, %fd193;
	add.f64 	%fd31, %fd111, %fd113;
	sub.f64 	%fd32, %fd111, %fd113;
	fma.rn.f64 	%fd114, %fd9, %fd13, 0d0000000000000000;
	fma.rn.f64 	%fd115, %fd10, %fd14, 0d0000000000000000;
	fma.rn.f64 	%fd33, %fd11, %fd15, %fd114;
	fma.rn.f64 	%fd34, %fd12, %fd16, %fd115;
	mov.f64 	%fd194, 0d0000000000000000;
	mov.f64 	%fd195, %fd194;
	@%p5 bra 	$L__BB10_13;
	ld.global.nc.f64 	%fd194, [%rd2+16];
	ld.global.nc.f64 	%fd195, [%rd2+24];
$L__BB10_13:
	add.f64 	%fd116, %fd33, %fd34;
	mul.f64 	%fd117, %fd116, %fd194;
	sub.f64 	%fd118, %fd33, %fd34;
	mul.f64 	%fd119, %fd118, %fd195;
	add.f64 	%fd120, %fd117, %fd119;
	sub.f64 	%fd121, %fd117, %fd119;
	fma.rn.f64 	%fd122, %fd1, %fd23, 0d0000000000000000;
	fma.rn.f64 	%fd123, %fd2, %fd24, 0d0000000000000000;
	fma.rn.f64 	%fd124, %fd5, %fd31, %fd122;
	fma.rn.f64 	%fd125, %fd6, %fd32, %fd123;
	fma.rn.f64 	%fd126, %fd9, %fd120, %fd124;
	fma.rn.f64 	%fd127, %fd10, %fd121, %fd125;
	add.f64 	%fd128, %fd126, %fd127;
	st.shared.f64 	[%r18], %fd128;
	sub.f64 	%fd129, %fd126, %fd127;
	st.shared.f64 	[%r18+24], %fd129;
	fma.rn.f64 	%fd130, %fd3, %fd23, 0d0000000000000000;
	fma.rn.f64 	%fd131, %fd4, %fd24, 0d0000000000000000;
	fma.rn.f64 	%fd132, %fd7, %fd31, %fd130;
	fma.rn.f64 	%fd133, %fd8, %fd32, %fd131;
	fma.rn.f64 	%fd134, %fd11, %fd120, %fd132;
	fma.rn.f64 	%fd135, %fd12, %fd121, %fd133;
	add.f64 	%fd136, %fd134, %fd135;
	st.shared.f64 	[%r18+8], %fd136;
	sub.f64 	%fd137, %fd134, %fd135;
	st.shared.f64 	[%r18+16], %fd137;
	add.s32 	%r19, %r57, 16;
	setp.lt.u32 	%p8, %r57, 20;
	mov.u32 	%r57, %r19;
	@%p8 bra 	$L__BB10_7;
$L__BB10_14:
	setp.gt.u32 	%p9, %r59, 23;
	bar.sync 	0;
	@%p9 bra 	$L__BB10_17;
	mul.lo.s32 	%r48, %r8, 288;
	mad.lo.s32 	%r49, %r2, 1728, %r48;
	shl.b32 	%r50, %r6, 3;
	or.b32  	%r51, %r49, %r50;
	mov.u32 	%r52, _ZZ32massMatrixMultiplyConstantKernelILi4ELi6ELi2EEviPKiPKdS3_S3_S3_PdE6s_tmp1;
	add.s32 	%r53, %r51, %r52;
	add.s32 	%r58, %r53, 144;
$L__BB10_16:
	ld.shared.f64 	%fd138, [%r58+-144];
	ld.shared.f64 	%fd139, [%r58+96];
	add.f64 	%fd140, %fd138, %fd139;
	sub.f64 	%fd141, %fd138, %fd139;
	ld.shared.f64 	%fd142, [%r58+-96];
	ld.shared.f64 	%fd143, [%r58+48];
	add.f64 	%fd144, %fd142, %fd143;
	sub.f64 	%fd145, %fd142, %fd143;
	ld.shared.f64 	%fd146, [%r58+-48];
	ld.shared.f64 	%fd147, [%r58];
	add.f64 	%fd148, %fd146, %fd147;
	sub.f64 	%fd149, %fd146, %fd147;
	fma.rn.f64 	%fd150, %fd1, %fd140, 0d0000000000000000;
	fma.rn.f64 	%fd151, %fd2, %fd141, 0d0000000000000000;
	fma.rn.f64 	%fd152, %fd5, %fd144, %fd150;
	fma.rn.f64 	%fd153, %fd6, %fd145, %fd151;
	fma.rn.f64 	%fd154, %fd9, %fd148, %fd152;
	fma.rn.f64 	%fd155, %fd10, %fd149, %fd153;
	add.f64 	%fd156, %fd154, %fd155;
	st.shared.f64 	[%r58+-144], %fd156;
	sub.f64 	%fd157, %fd154, %fd155;
	st.shared.f64 	[%r58], %fd157;
	fma.rn.f64 	%fd158, %fd3, %fd140, 0d0000000000000000;
	fma.rn.f64 	%fd159, %fd4, %fd141, 0d0000000000000000;
	fma.rn.f64 	%fd160, %fd7, %fd144, %fd158;
	fma.rn.f64 	%fd161, %fd8, %fd145, %fd159;
	fma.rn.f64 	%fd162, %fd11, %fd148, %fd160;
	fma.rn.f64 	%fd163, %fd12, %fd149, %fd161;
	add.f64 	%fd164, %fd162, %fd163;
	st.shared.f64 	[%r58+-96], %fd164;
	sub.f64 	%fd165, %fd162, %fd163;
	st.shared.f64 	[%r58+-48], %fd165;
	add.s32 	%r23, %r59, 16;
	add.s32 	%r58, %r58, 1152;
	setp.lt.u32 	%p10, %r59, 8;
	mov.u32 	%r59, %r23;
	@%p10 bra 	$L__BB10_16;
$L__BB10_17:
	setp.ge.s32 	%p11, %r3, %r25;
	bar.sync 	0;
	ld.shared.f64 	%fd166, [%r10];
	ld.shared.f64 	%fd167, [%r10+1440];
	add.f64 	%fd168, %fd166, %fd167;
	sub.f64 	%fd169, %fd166, %fd167;
	ld.shared.f64 	%fd170, [%r10+288];
	ld.shared.f64 	%fd171, [%r10+1152];
	add.f64 	%fd172, %fd170, %fd171;
	sub.f64 	%fd173, %fd170, %fd171;
	ld.shared.f64 	%fd174, [%r10+576];
	ld.shared.f64 	%fd175, [%r10+864];
	add.f64 	%fd176, %fd174, %fd175;
	sub.f64 	%fd177, %fd174, %fd175;
	fma.rn.f64 	%fd178, %fd1, %fd168, 0d0000000000000000;
	fma.rn.f64 	%fd179, %fd2, %fd169, 0d0000000000000000;
	fma.rn.f64 	%fd180, %fd5, %fd172, %fd178;
	fma.rn.f64 	%fd181, %fd6, %fd173, %fd179;
	fma.rn.f64 	%fd39, %fd9, %fd176, %fd180;
	fma.rn.f64 	%fd40, %fd10, %fd177, %fd181;
	fma.rn.f64 	%fd182, %fd3, %fd168, 0d0000000000000000;
	fma.rn.f64 	%fd183, %fd4, %fd169, 0d0000000000000000;
	fma.rn.f64 	%fd184, %fd7, %fd172, %fd182;
	fma.rn.f64 	%fd185, %fd8, %fd173, %fd183;
	fma.rn.f64 	%fd41, %fd11, %fd176, %fd184;
	fma.rn.f64 	%fd42, %fd12, %fd177, %fd185;
	@%p11 bra 	$L__BB10_19;
	ld.param.u64 	%rd17, [_Z32massMatrixMultiplyConstantKernelILi4ELi6ELi2EEviPKiPKdS3_S3_S3_Pd_param_6];
	cvta.to.global.u64 	%rd14, %rd17;
	mul.wide.s32 	%rd15, %r7, 8;
	add.s64 	%rd16, %rd14, %rd15;
	add.f64 	%fd186, %fd39, %fd40;
	st.global.f64 	[%rd16], %fd186;
	add.f64 	%fd187, %fd41, %fd42;
	st.global.f64 	[%rd16+128], %fd187;
	sub.f64 	%fd188, %fd41, %fd42;
	st.global.f64 	[%rd16+256], %fd188;
	sub.f64 	%fd189, %fd39, %fd40;
	st.global.f64 	[%rd16+384], %fd189;
$L__BB10_19:
	ret;

}
	// .globl	_Z32massMatrixMultiplyRegisterKernelILi4ELi8ELi2EEviPKiPKdS3_S3_S3_Pd
.visible .entry _Z32massMatrixMultiplyRegisterKernelILi4ELi8ELi2EEviPKiPKdS3_S3_S3_Pd(
	.param .u32 _Z32massMatrixMultiplyRegisterKernelILi4ELi8ELi2EEviPKiPKdS3_S3_S3_Pd_param_0,
	.param .u64 .ptr .align 1 _Z32massMatrixMultiplyRegisterKernelILi4ELi8ELi2EEviPKiPKdS3_S3_S3_Pd_param_1,
	.param .u64 .ptr .align 1 _Z32massMatrixMultiplyRegisterKernelILi4ELi8ELi2EEviPKiPKdS3_S3_S3_Pd_param_2,
	.param .u64 .ptr .align 1 _Z32massMatrixMultiplyRegisterKernelILi4ELi8ELi2EEviPKiPKdS3_S3_S3_Pd_param_3,
	.param .u64 .ptr .align 1 _Z32massMatrixMultiplyRegisterKernelILi4ELi8ELi2EEviPKiPKdS3_S3_S3_Pd_param_4,
	.param .u64 .ptr .align 1 _Z32massMatrixMultiplyRegisterKernelILi4ELi8ELi2EEviPKiPKdS3_S3_S3_Pd_param_5,
	.param .u64 .ptr .align 1 _Z32massMatrixMultiplyRegisterKernelILi4ELi8ELi2EEviPKiPKdS3_S3_S3_Pd_param_6
)
{
	.reg .pred 	%p<14>;
	.reg .b32 	%r<104>;
	.reg .b64 	%rd<38>;
	.reg .b64 	%fd<251>;
	// demoted variable
	.shared .align 8 .b8 _ZZ32massMatrixMultiplyRegisterKernelILi4ELi8ELi2EEviPKiPKdS3_S3_S3_PdE6s_tmp1[9216];
	// demoted variable
	.shared .align 8 .b8 _ZZ32massMatrixMultiplyRegisterKernelILi4ELi8ELi2EEviPKiPKdS3_S3_S3_PdE6s_oddI[64];
	// demoted variable
	.shared .align 8 .b8 _ZZ32massMatrixMultiplyRegisterKernelILi4ELi8ELi2EEviPKiPKdS3_S3_S3_PdE7s_evenI[64];
	ld.param.u32 	%r25, [_Z32massMatrixMultiplyRegisterKernelILi4ELi8ELi2EEviPKiPKdS3_S3_S3_Pd_param_0];
	ld.param.u64 	%rd1, [_Z32massMatrixMultiplyRegisterKernelILi4ELi8ELi2EEviPKiPKdS3_S3_S3_Pd_param_1];
	ld.param.u64 	%rd3, [_Z32massMatrixMultiplyRegisterKernelILi4ELi8ELi2EEviPKiPKdS3_S3_S3_Pd_param_3];
	ld.param.u64 	%rd4, [_Z32massMatrixMultiplyRegisterKernelILi4ELi8ELi2EEviPKiPKdS3_S3_S3_Pd_param_4];
	ld.param.u64 	%rd5, [_Z32massMatrixMultiplyRegisterKernelILi4ELi8ELi2EEviPKiPKdS3_S3_S3_Pd_param_5];
	mov.u32 	%r100, %tid.x;
	mov.u32 	%r2, %tid.y;
	mov.u32 	%r27, %ctaid.x;
	shl.b32 	%r28, %r27, 1;
	add.s32 	%r3, %r28, %r2;
	setp.ge.s32 	%p1, %r3, %r25;
	mov.b32 	%r98, 0;
	@%p1 bra 	$L__BB11_2;
	cvta.to.global.u64 	%rd7, %rd1;
	mul.wide.s32 	%rd8, %r3, 4;
	add.s64 	%rd9, %rd7, %rd8;
	ld.global.nc.u32 	%r98, [%rd9];
$L__BB11_2:
	shl.b32 	%r29, %r98, 6;
	add.s32 	%r6, %r100, %r29;
	cvta.to.global.u64 	%rd10, %rd5;
	mul.wide.s32 	%rd11, %r6, 8;
	add.s64 	%rd12, %rd10, %rd11;
	ld.global.nc.f64 	%fd1, [%rd12];
	ld.global.nc.f64 	%fd2, [%rd12+128];
	ld.global.nc.f64 	%fd3, [%rd12+256];
	ld.global.nc.f64 	%fd4, [%rd12+384];
	setp.gt.u32 	%p2, %r100, 7;
	@%p2 bra 	$L__BB11_4;
	cvta.to.global.u64 	%rd13, %rd3;
	mul.wide.u32 	%rd14, %r100, 8;
	add.s64 	%rd15, %rd13, %rd14;
	ld.global.nc.f64 	%fd53, [%rd15];
	shl.b32 	%r30, %r100, 3;
	mov.u32 	%r31, _ZZ32massMatrixMultiplyRegisterKernelILi4ELi8ELi2EEviPKiPKdS3_S3_S3_PdE6s_oddI;
	add.s32 	%r32, %r31, %r30;
	st.shared.f64 	[%r32], %fd53;
	cvta.to.global.u64 	%rd16, %rd4;
	add.s64 	%rd17, %rd16, %rd14;
	ld.global.nc.f64 	%fd54, [%rd17];
	mov.u32 	%r33, _ZZ32massMatrixMultiplyRegisterKernelILi4ELi8ELi2EEviPKiPKdS3_S3_S3_PdE7s_evenI;
	add.s32 	%r34, %r33, %r30;
	st.shared.f64 	[%r34], %fd54;
$L__BB11_4:
	bar.sync 	0;
	ld.shared.f64 	%fd5, [_ZZ32massMatrixMultiplyRegisterKernelILi4ELi8ELi2EEviPKiPKdS3_S3_S3_PdE6s_oddI];
	ld.shared.f64 	%fd6, [_ZZ32massMatrixMultiplyRegisterKernelILi4ELi8ELi2EEviPKiPKdS3_S3_S3_PdE7s_evenI];
	ld.shared.f64 	%fd7, [_ZZ32massMatrixMultiplyRegisterKernelILi4ELi8ELi2EEviPKiPKdS3_S3_S3_PdE6s_oddI+8];
	ld.shared.f64 	%fd8, [_ZZ32massMatrixMultiplyRegisterKernelILi4ELi8ELi2EEviPKiPKdS3_S3_S3_PdE7s_evenI+8];
	ld.shared.f64 	%fd9, [_ZZ32massMatrixMultiplyRegisterKernelILi4ELi8ELi2EEviPKiPKdS3_S3_S3_PdE6s_oddI+16];
	ld.shared.f64 	%fd10, [_ZZ32massMatrixMultiplyRegisterKernelILi4ELi8ELi2EEviPKiPKdS3_S3_S3_PdE7s_evenI+16];
	ld.shared.f64 	%fd11, [_ZZ32massMatrixMultiplyRegisterKernelILi4ELi8ELi2EEviPKiPKdS3_S3_S3_PdE6s_oddI+24];
	ld.shared.f64 	%fd12, [_ZZ32massMatrixMultiplyRegisterKernelILi4ELi8ELi2EEviPKiPKdS3_S3_S3_PdE7s_evenI+24];
	ld.shared.f64 	%fd13, [_ZZ32massMatrixMultiplyRegisterKernelILi4ELi8ELi2EEviPKiPKdS3_S3_S3_PdE6s_oddI+32];
	ld.shared.f64 	%fd14, [_ZZ32massMatrixMultiplyRegisterKernelILi4ELi8ELi2EEviPKiPKdS3_S3_S3_PdE7s_evenI+32];
	ld.shared.f64 	%fd15, [_ZZ32massMatrixMultiplyRegisterKernelILi4ELi8ELi2EEviPKiPKdS3_S3_S3_PdE6s_oddI+40];
	ld.shared.f64 	%fd16, [_ZZ32massMatrixMultiplyRegisterKernelILi4ELi8ELi2EEviPKiPKdS3_S3_S3_PdE7s_evenI+40];
	ld.shared.f64 	%fd17, [_ZZ32massMatrixMultiplyRegisterKernelILi4ELi8ELi2EEviPKiPKdS3_S3_S3_PdE6s_oddI+48];
	ld.shared.f64 	%fd18, [_ZZ32massMatrixMultiplyRegisterKernelILi4ELi8ELi2EEviPKiPKdS3_S3_S3_PdE7s_evenI+48];
	ld.shared.f64 	%fd19, [_ZZ32massMatrixMultiplyRegisterKernelILi4ELi8ELi2EEviPKiPKdS3_S3_S3_PdE6s_oddI+56];
	ld.shared.f64 	%fd20, [_ZZ32massMatrixMultiplyRegisterKernelILi4ELi8ELi2EEviPKiPKdS3_S3_S3_PdE7s_evenI+56];
	shr.u32 	%r7, %r100, 2;
	add.f64 	%fd55, %fd1, %fd4;
	sub.f64 	%fd56, %fd1, %fd4;
	add.f64 	%fd57, %fd2, %fd3;
	sub.f64 	%fd58, %fd2, %fd3;
	mov.u32 	%r35, _ZZ32massMatrixMultiplyRegisterKernelILi4ELi8ELi2EEviPKiPKdS3_S3_S3_PdE6s_tmp1;
	mad.lo.s32 	%r36, %r2, 4608, %r35;
	mad.lo.s32 	%r37, %r7, 72, %r36;
	and.b32  	%r8, %r100, 3;
	shl.b32 	%r38, %r100, 3;
	and.b32  	%r39, %r38, 24;
	add.s32 	%r40, %r37, %r39;
	fma.rn.f64 	%fd59, %fd5, %fd55, 0d0000000000000000;
	fma.rn.f64 	%fd60, %fd6, %fd56, 0d0000000000000000;
	fma.rn.f64 	%fd61, %fd7, %fd57, %fd59;
	fma.rn.f64 	%fd62, %fd8, %fd58, %fd60;
	add.f64 	%fd63, %fd62, %fd61;
	st.shared.f64 	[%r40], %fd63;
	sub.f64 	%fd64, %fd61, %fd62;
	st.shared.f64 	[%r40+4032], %fd64;
	fma.rn.f64 	%fd65, %fd9, %fd55, 0d0000000000000000;
	fma.rn.f64 	%fd66, %fd10, %fd56, 0d0000000000000000;
	fma.rn.f64 	%fd67, %fd11, %fd57, %fd65;
	fma.rn.f64 	%fd68, %fd12, %fd58, %fd66;
	add.f64 	%fd69, %fd68, %fd67;
	st.shared.f64 	[%r40+576], %fd69;
	sub.f64 	%fd70, %fd67, %fd68;
	st.shared.f64 	[%r40+3456], %fd70;
	fma.rn.f64 	%fd71, %fd13, %fd55, 0d0000000000000000;
	fma.rn.f64 	%fd72, %fd14, %fd56, 0d0000000000000000;
	fma.rn.f64 	%fd73, %fd15, %fd57, %fd71;
	fma.rn.f64 	%fd74, %fd16, %fd58, %fd72;
	add.f64 	%fd75, %fd74, %fd73;
	st.shared.f64 	[%r40+1152], %fd75;
	sub.f64 	%fd76, %fd73, %fd74;
	st.shared.f64 	[%r40+2880], %fd76;
	fma.rn.f64 	%fd77, %fd17, %fd55, 0d0000000000000000;
	fma.rn.f64 	%fd78, %fd18, %fd56, 0d0000000000000000;
	fma.rn.f64 	%fd79, %fd19, %fd57, %fd77;
	fma.rn.f64 	%fd80, %fd20, %fd58, %fd78;
	add.f64 	%fd81, %fd80, %fd79;
	st.shared.f64 	[%r40+1728], %fd81;
	sub.f64 	%fd82, %fd79, %fd80;
	st.shared.f64 	[%r40+2304], %fd82;
	bar.sync 	0;
	setp.gt.u32 	%p3, %r100, 31;
	@%p3 bra 	$L__BB11_7;
	mul.lo.s32 	%r41, %r7, 576;
	mad.lo.s32 	%r42, %r2, 4608, %r41;
	shl.b32 	%r43, %r8, 3;
	or.b32  	%r44, %r42, %r43;
	add.s32 	%r99, %r35, %r44;
$L__BB11_6:
	ld.shared.f64 	%fd83, [%r99];
	ld.shared.f64 	%fd84, [%r99+216];
	add.f64 	%fd85, %fd83, %fd84;
	sub.f64 	%fd86, %fd83, %fd84;
	ld.shared.f64 	%fd87, [%r99+72];
	ld.shared.f64 	%fd88, [%r99+144];
	add.f64 	%fd89, %fd87, %fd88;
	sub.f64 	%fd90, %fd87, %fd88;
	fma.rn.f64 	%fd91, %fd5, %fd85, 0d0000000000000000;
	fma.rn.f64 	%fd92, %fd6, %fd86, 0d0000000000000000;
	fma.rn.f64 	%fd93, %fd7, %fd89, %fd91;
	fma.rn.f64 	%fd94, %fd8, %fd90, %fd92;
	add.f64 	%fd95, %fd94, %fd93;
	st.shared.f64 	[%r99], %fd95;
	sub.f64 	%fd96, %fd93, %fd94;
	st.shared.f64 	[%r99+504], %fd96;
	fma.rn.f64 	%fd97, %fd9, %fd85, 0d0000000000000000;
	fma.rn.f64 	%fd98, %fd10, %fd86, 0d0000000000000000;
	fma.rn.f64 	%fd99, %fd11, %fd89, %fd97;
	fma.rn.f64 	%fd100, %fd12, %fd90, %fd98;
	add.f64 	%fd101, %fd100, %fd99;
	st.shared.f64 	[%r99+72], %fd101;
	sub.f64 	%fd102, %fd99, %fd100;
	st.shared.f64 	[%r99+432], %fd102;
	fma.rn.f64 	%fd103, %fd13, %fd85, 0d0000000000000000;
	fma.rn.f64 	%fd104, %fd14, %fd86, 0d0000000000000000;
	fma.rn.f64 	%fd105, %fd15, %fd89, %fd103;
	fma.rn.f64 	%fd106, %fd16, %fd90, %fd104;
	add.f64 	%fd107, %fd106, %fd105;
	st.shared.f64 	[%r99+144], %fd107;
	sub.f64 	%fd108, %fd105, %fd106;
	st.shared.f64 	[%r99+360], %fd108;
	fma.rn.f64 	%fd109, %fd17, %fd85, 0d0000000000000000;
	fma.rn.f64 	%fd110, %fd18, %fd86, 0d0000000000000000;
	fma.rn.f64 	%fd111, %fd19, %fd89, %fd109;
	fma.rn.f64 	%fd112, %fd20, %fd90, %fd110;
	add.f64 	%fd113, %fd112, %fd111;
	st.shared.f64 	[%r99+216], %fd113;
	sub.f64 	%fd114, %fd111, %fd112;
	st.shared.f64 	[%r99+288], %fd114;
	add.s32 	%r12, %r100, 16;
	add.s32 	%r99, %r99, 2304;
	setp.lt.u32 	%p4, %r100, 16;
	mov.u32 	%r100, %r12;
	@%p4 bra 	$L__BB11_6;
$L__BB11_7:
	bar.sync 	0;
	mov.u32 	%r101, %tid.x;
	setp.gt.u32 	%p5, %r101, 63;
	@%p5 bra 	$L__BB11_18;
	shl.b32 	%r15, %r98, 9;
	mov.u32 	%r17, %tid.x;
	and.b32  	%r49, %r17, 7;
	mad.lo.s32 	%r50, %r49, 72, %r36;
$L__BB11_9:
	setp.ge.s32 	%p6, %r3, %r25;
	shr.u32 	%r46, %r101, 3;
	mad.lo.s32 	%r51, %r46, 576, %r50;
	ld.shared.f64 	%fd116, [%r51];
	ld.shared.f64 	%fd117, [%r51+24];
	add.f64 	%fd21, %fd116, %fd117;
	sub.f64 	%fd22, %fd116, %fd117;
	ld.shared.f64 	%fd118, [%r51+8];
	ld.shared.f64 	%fd119, [%r51+16];
	add.f64 	%fd23, %fd118, %fd119;
	sub.f64 	%fd24, %fd118, %fd119;
	mov.f64 	%fd243, 0d0000000000000000;
	mov.f64 	%fd244, %fd243;
	@%p6 bra 	$L__BB11_11;
	ld.param.u64 	%rd33, [_Z32massMatrixMultiplyRegisterKernelILi4ELi8ELi2EEviPKiPKdS3_S3_S3_Pd_param_2];
	cvta.to.global.u64 	%rd18, %rd33;
	and.b32  	%r52, %r101, 56;
	or.b32  	%r54, %r52, %r49;
	shl.b32 	%r55, %r54, 3;
	add.s32 	%r56, %r55, %r15;
	mul.wide.s32 	%rd19, %r56, 8;
	add.s64 	%rd20, %rd18, %rd19;
	ld.global.nc.f64 	%fd243, [%rd20];
	ld.global.nc.f64 	%fd244, [%rd20+56];
$L__BB11_11:
	fma.rn.f64 	%fd121, %fd5, %fd21, 0d0000000000000000;
	fma.rn.f64 	%fd122, %fd7, %fd23, %fd121;
	fma.rn.f64 	%fd123, %fd6, %fd22, 0d0000000000000000;
	fma.rn.f64 	%fd124, %fd8, %fd24, %fd123;
	add.f64 	%fd125, %fd122, %fd124;
	mul.f64 	%fd126, %fd125, %fd243;
	sub.f64 	%fd127, %fd122, %fd124;
	mul.f64 	%fd128, %fd127, %fd244;
	add.f64 	%fd29, %fd126, %fd128;
	sub.f64 	%fd30, %fd126, %fd128;
	mov.f64 	%fd245, 0d0000000000000000;
	mov.f64 	%fd246, %fd245;
	@%p6 bra 	$L__BB11_13;
	ld.param.u64 	%rd34, [_Z32massMatrixMultiplyRegisterKernelILi4ELi8ELi2EEviPKiPKdS3_S3_S3_Pd_param_2];
	cvta.to.global.u64 	%rd21, %rd34;
	and.b32  	%r57, %r101, 56;
	mov.u32 	%r58, %tid.x;
	and.b32  	%r59, %r58, 7;
	or.b32  	%r60, %r57, %r59;
	shl.b32 	%r61, %r60, 3;
	add.s32 	%r62, %r61, %r15;
	mul.wide.s32 	%rd22, %r62, 8;
	add.s64 	%rd23, %rd21, %rd22;
	ld.global.nc.f64 	%fd245, [%rd23+8];
	ld.global.nc.f64 	%fd246, [%rd23+48];
$L__BB11_13:
	fma.rn.f64 	%fd130, %fd9, %fd21, 0d0000000000000000;
	fma.rn.f64 	%fd131, %fd11, %fd23, %fd130;
	fma.rn.f64 	%fd132, %fd10, %fd22, 0d0000000000000000;
	fma.rn.f64 	%fd133, %fd12, %fd24, %fd132;
	add.f64 	%fd134, %fd131, %fd133;
	mul.f64 	%fd135, %fd134, %fd245;
	sub.f64 	%fd136, %fd131, %fd133;
	mul.f64 	%fd137, %fd136, %fd246;
	add.f64 	%fd35, %fd135, %fd137;
	sub.f64 	%fd36, %fd135, %fd137;
	mov.f64 	%fd247, 0d0000000000000000;
	mov.f64 	%fd248, %fd247;
	@%p6 bra 	$L__BB11_15;
	ld.param.u64 	%rd35, [_Z32massMatrixMultiplyRegisterKernelILi4ELi8ELi2EEviPKiPKdS3_S3_S3_Pd_param_2];
	cvta.to.global.u64 	%rd24, %rd35;
	and.b32  	%r63, %r101, 56;
	mov.u32 	%r64, %tid.x;
	and.b32  	%r65, %r64, 7;
	or.b32  	%r66, %r63, %r65;
	shl.b32 	%r67, %r66, 3;
	add.s32 	%r68, %r67, %r15;
	mul.wide.s32 	%rd25, %r68, 8;
	add.s64 	%rd26, %rd24, %rd25;
	ld.global.nc.f64 	%fd247, [%rd26+16];
	ld.global.nc.f64 	%fd248, [%rd26+40];
$L__BB11_15:
	fma.rn.f64 	%fd139, %fd13, %fd21, 0d0000000000000000;
	fma.rn.f64 	%fd140, %fd15, %fd23, %fd139;
	fma.rn.f64 	%fd141, %fd14, %fd22, 0d0000000000000000;
	fma.rn.f64 	%fd142, %fd16, %fd24, %fd141;
	add.f64 	%fd143, %fd140, %fd142;
	mul.f64 	%fd144, %fd143, %fd247;
	sub.f64 	%fd145, %fd140, %fd142;
	mul.f64 	%fd146, %fd145, %fd248;
	add.f64 	%fd41, %fd144, %fd146;
	sub.f64 	%fd42, %fd144, %fd146;
	fma.rn.f64 	%fd147, %fd17, %fd21, 0d0000000000000000;
	fma.rn.f64 	%fd148, %fd18, %fd22, 0d0000000000000000;
	fma.rn.f64 	%fd43, %fd19, %fd23, %fd147;
	fma.rn.f64 	%fd44, %fd20, %fd24, %fd148;
	mov.f64 	%fd249, 0d0000000000000000;
	mov.f64 	%fd250, %fd249;
	@%p6 bra 	$L__BB11_17;
	ld.param.u64 	%rd36, [_Z32massMatrixMultiplyRegisterKernelILi4ELi8ELi2EEviPKiPKdS3_S3_S3_Pd_param_2];
	cvta.to.global.u64 	%rd27, %rd36;
	and.b32  	%r69, %r101, 56;
	mov.u32 	%r70, %tid.x;
	and.b32  	%r71, %r70, 7;
	or.b32  	%r72, %r69, %r71;
	shl.b32 	%r73, %r72, 3;
	add.s32 	%r74, %r73, %r15;
	mul.wide.s32 	%rd28, %r74, 8;
	add.s64 	%rd29, %rd27, %rd28;
	ld.global.nc.f64 	%fd249, [%rd29+24];
	ld.global.nc.f64 	%fd250, [%rd29+32];
$L__BB11_17:
	add.f64 	%fd149, %fd43, %fd44;
	mul.f64 	%fd150, %fd149, %fd249;
	sub.f64 	%fd151, %fd43, %fd44;
	mul.f64 	%fd152, %fd151, %fd250;
	add.f64 	%fd153, %fd150, %fd152;
	sub.f64 	%fd154, %fd150, %fd152;
	fma.rn.f64 	%fd155, %fd5, %fd29, 0d0000000000000000;
	fma.rn.f64 	%fd156, %fd6, %fd30, 0d0000000000000000;
	fma.rn.f64 	%fd157, %fd9, %fd35, %fd155;
	fma.rn.f64 	%fd158, %fd10, %fd36, %fd156;
	fma.rn.f64 	%fd159, %fd13, %fd41, %fd157;
	fma.rn.f64 	%fd160, %fd14, %fd42, %fd158;
	fma.rn.f64 	%fd161, %fd17, %fd153, %fd159;
	fma.rn.f64 	%fd162, %fd18, %fd154, %fd160;
	add.f64 	%fd163, %fd161, %fd162;
	mov.u32 	%r75, _ZZ32massMatrixMultiplyRegisterKernelILi4ELi8ELi2EEviPKiPKdS3_S3_S3_PdE6s_tmp1;
	mad.lo.s32 	%r76, %r2, 4608, %r75;
	mov.u32 	%r77, %tid.x;
	and.b32  	%r78, %r77, 7;
	mad.lo.s32 	%r79, %r78, 72, %r76;
	shr.u32 	%r80, %r101, 3;
	mad.lo.s32 	%r81, %r80, 576, %r79;
	st.shared.f64 	[%r81], %fd163;
	sub.f64 	%fd164, %fd161, %fd162;
	st.shared.f64 	[%r81+24], %fd164;
	fma.rn.f64 	%fd165, %fd7, %fd29, 0d0000000000000000;
	fma.rn.f64 	%fd166, %fd8, %fd30, 0d0000000000000000;
	fma.rn.f64 	%fd167, %fd11, %fd35, %fd165;
	fma.rn.f64 	%fd168, %fd12, %fd36, %fd166;
	fma.rn.f64 	%fd169, %fd15, %fd41, %fd167;
	fma.rn.f64 	%fd170, %fd16, %fd42, %fd168;
	fma.rn.f64 	%fd171, %fd19, %fd153, %fd169;
	fma.rn.f64 	%fd172, %fd20, %fd154, %fd170;
	add.f64 	%fd173, %fd171, %fd172;
	st.shared.f64 	[%r81+8], %fd173;
	sub.f64 	%fd174, %fd171, %fd172;
	st.shared.f64 	[%r81+16], %fd174;
	add.s32 	%r18, %r101, 16;
	setp.lt.u32 	%p10, %r101, 48;
	mov.u32 	%r101, %r18;
	@%p10 bra 	$L__BB11_9;
$L__BB11_18:
	mov.u32 	%r103, %tid.x;
	setp.gt.u32 	%p11, %r103, 31;
	bar.sync 	0;
	@%p11 bra 	$L__BB11_21;
	shr.u32 	%r82, %r103, 2;
	mul.lo.s32 	%r83, %r82, 576;
	mad.lo.s32 	%r84, %r2, 4608, %r83;
	shl.b32 	%r85, %r103, 3;
	and.b32  	%r86, %r85, 24;
	or.b32  	%r87, %r84, %r86;
	mov.u32 	%r88, _ZZ32massMatrixMultiplyRegisterKernelILi4ELi8ELi2EEviPKiPKdS3_S3_S3_PdE6s_tmp1;
	add.s32 	%r102, %r88, %r87;
$L__BB11_20:
	ld.shared.f64 	%fd175, [%r102];
	ld.shared.f64 	%fd176, [%r102+504];
	add.f64 	%fd177, %fd175, %fd176;
	sub.f64 	%fd178, %fd175, %fd176;
	ld.shared.f64 	%fd179, [%r102+72];
	ld.shared.f64 	%fd180, [%r102+432];
	add.f64 	%fd181, %fd179, %fd180;
	sub.f64 	%fd182, %fd179, %fd180;
	ld.shared.f64 	%fd183, [%r102+144];
	ld.shared.f64 	%fd184, [%r102+360];
	add.f64 	%fd185, %fd183, %fd184;
	sub.f64 	%fd186, %fd183, %fd184;
	ld.shared.f64 	%fd187, [%r102+216];
	ld.shared.f64 	%fd188, [%r102+288];
	add.f64 	%fd189, %fd187, %fd188;
	sub.f64 	%fd190, %fd187, %fd188;
	fma.rn.f64 	%fd191, %fd5, %fd177, 0d0000000000000000;
	fma.rn.f64 	%fd192, %fd6, %fd178, 0d0000000000000000;
	fma.rn.f64 	%fd193, %fd9, %fd181, %fd191;
	fma.rn.f64 	%fd194, %fd10, %fd182, %fd192;
	fma.rn.f64 	%fd195, %fd13, %fd185, %fd193;
	fma.rn.f64 	%fd196, %fd14, %fd186, %fd194;
	fma.rn.f64 	%fd197, %fd17, %fd189, %fd195;
	fma.rn.f64 	%fd198, %fd18, %fd190, %fd196;
	add.f64 	%fd199, %fd197, %fd198;
	st.shared.f64 	[%r102], %fd199;
	sub.f64 	%fd200, %fd197, %fd198;
	st.shared.f64 	[%r102+216], %fd200;
	fma.rn.f64 	%fd201, %fd7, %fd177, 0d0000000000000000;
	fma.rn.f64 	%fd202, %fd8, %fd178, 0d0000000000000000;
	fma.rn.f64 	%fd203, %fd11, %fd181, %fd201;
	fma.rn.f64 	%fd204, %fd12, %fd182, %fd202;
	fma.rn.f64 	%fd205, %fd15, %fd185, %fd203;
	fma.rn.f64 	%fd206, %fd16, %fd186, %fd204;
	fma.rn.f64 	%fd207, %fd19, %fd189, %fd205;
	fma.rn.f64 	%fd208, %fd20, %fd190, %fd206;
	add.f64 	%fd209, %fd207, %fd208;
	st.shared.f64 	[%r102+72], %fd209;
	sub.f64 	%fd210, %fd207, %fd208;
	st.shared.f64 	[%r102+144], %fd210;
	add.s32 	%r23, %r103, 16;
	add.s32 	%r102, %r102, 2304;
	setp.lt.u32 	%p12, %r103, 16;
	mov.u32 	%r103, %r23;
	@%p12 bra 	$L__BB11_20;
$L__BB11_21:
	setp.ge.s32 	%p13, %r3, %r25;
	bar.sync 	0;
	mov.u32 	%r89, %tid.y;
	mov.u32 	%r90, _ZZ32massMatrixMultiplyRegisterKernelILi4ELi8ELi2EEviPKiPKdS3_S3_S3_PdE6s_tmp1;
	mad.lo.s32 	%r91, %r89, 4608, %r90;
	mov.u32 	%r92, %tid.x;
	shr.u32 	%r93, %r92, 2;
	mad.lo.s32 	%r94, %r93, 72, %r91;
	shl.b32 	%r95, %r92, 3;
	and.b32  	%r96, %r95, 24;
	add.s32 	%r97, %r94, %r96;
	ld.shared.f64 	%fd211, [%r97];
	ld.shared.f64 	%fd212, [%r97+4032];
	add.f64 	%fd213, %fd211, %fd212;
	sub.f64 	%fd214, %fd211, %fd212;
	ld.shared.f64 	%fd215, [%r97+576];
	ld.shared.f64 	%fd216, [%r97+3456];
	add.f64 	%fd217, %fd215, %fd216;
	sub.f64 	%fd218, %fd215, %fd216;
	ld.shared.f64 	%fd219, [%r97+1152];
	ld.shared.f64 	%fd220, [%r97+2880];
	add.f64 	%fd221, %fd219, %fd220;
	sub.f64 	%fd222, %fd219, %fd220;
	ld.shared.f64 	%fd223, [%r97+1728];
	ld.shared.f64 	%fd224, [%r97+2304];
	add.f64 	%fd225, %fd223, %fd224;
	sub.f64 	%fd226, %fd223, %fd224;
	fma.rn.f64 	%fd227, %fd5, %fd213, 0d0000000000000000;
	fma.rn.f64 	%fd228, %fd6, %fd214, 0d0000000000000000;
	fma.rn.f64 	%fd229, %fd9, %fd217, %fd227;
	fma.rn.f64 	%fd230, %fd10, %fd218, %fd228;
	fma.rn.f64 	%fd231, %fd13, %fd221, %fd229;
	fma.rn.f64 	%fd232, %fd14, %fd222, %fd230;
	fma.rn.f64 	%fd49, %fd17, %fd225, %fd231;
	fma.rn.f64 	%fd50, %fd18, %fd226, %fd232;
	fma.rn.f64 	%fd233, %fd7, %fd213, 0d0000000000000000;
	fma.rn.f64 	%fd234, %fd8, %fd214, 0d0000000000000000;
	fma.rn.f64 	%fd235, %fd11, %fd217, %fd233;
	fma.rn.f64 	%fd236, %fd12, %fd218, %fd234;
	fma.rn.f64 	%fd237, %fd15, %fd221, %fd235;
	fma.rn.f64 	%fd238, %fd16, %fd222, %fd236;
	fma.rn.f64 	%fd51, %fd19, %fd225, %fd237;
	fma.rn.f64 	%fd52, %fd20, %fd226, %fd238;
	@%p13 bra 	$L__BB11_23;
	ld.param.u64 	%rd37, [_Z32massMatrixMultiplyRegisterKernelILi4ELi8ELi2EEviPKiPKdS3_S3_S3_Pd_param_6];
	cvta.to.global.u64 	%rd30, %rd37;
	mul.wide.s32 	%rd31, %r6, 8;
	add.s64 	%rd32, %rd30, %rd31;
	add.f64 	%fd239, %fd49, %fd50;
	st.global.f64 	[%rd32], %fd239;
	add.f64 	%fd240, %fd51, %fd52;
	st.global.f64 	[%rd32+128], %fd240;
	sub.f64 	%fd241, %fd51, %fd52;
	st.global.f64 	[%rd32+256], %fd241;
	sub.f64 	%fd242, %fd49, %fd50;
	st.global.f64 	[%rd32+384], %fd242;
$L__BB11_23:
	ret;

}
	// .globl	_Z32massMatrixMultiplyConstantKernelILi4ELi8ELi2EEviPKiPKdS3_S3_S3_Pd
.visible .entry _Z32massMatrixMultiplyConstantKernelILi4ELi8ELi2EEviPKiPKdS3_S3_S3_Pd(
	.param .u32 _Z32massMatrixMultiplyConstantKernelILi4ELi8ELi2EEviPKiPKdS3_S3_S3_Pd_param_0,
	.param .u64 .ptr .align 1 _Z32massMatrixMultiplyConstantKernelILi4ELi8ELi2EEviPKiPKdS3_S3_S3_Pd_param_1,
	.param .u64 .ptr .align 1 _Z32massMatrixMultiplyConstantKernelILi4ELi8ELi2EEviPKiPKdS3_S3_S3_Pd_param_2,
	.param .u64 .ptr .align 1 _Z32massMatrixMultiplyConstantKernelILi4ELi8ELi2EEviPKiPKdS3_S3_S3_Pd_param_3,
	.param .u64 .ptr .align 1 _Z32massMatrixMultiplyConstantKernelILi4ELi8ELi2EEviPKiPKdS3_S3_S3_Pd_param_4,
	.param .u64 .ptr .align 1 _Z32massMatrixMultiplyConstantKernelILi4ELi8ELi2EEviPKiPKdS3_S3_S3_Pd_param_5,
	.param .u64 .ptr .align 1 _Z32massMatrixMultiplyConstantKernelILi4ELi8ELi2EEviPKiPKdS3_S3_S3_Pd_param_6
)
{
	.reg .pred 	%p<13>;
	.reg .b32 	%r<99>;
	.reg .b64 	%rd<31>;
	.reg .b64 	%fd<249>;
	// demoted variable
	.shared .align 8 .b8 _ZZ32massMatrixMultiplyConstantKernelILi4ELi8ELi2EEviPKiPKdS3_S3_S3_PdE6s_tmp1[9216];
	ld.param.u32 	%r25, [_Z32massMatrixMultiplyConstantKernelILi4ELi8ELi2EEviPKiPKdS3_S3_S3_Pd_param_0];
	ld.param.u64 	%rd1, [_Z32massMatrixMultiplyConstantKernelILi4ELi8ELi2EEviPKiPKdS3_S3_S3_Pd_param_1];
	ld.param.u64 	%rd3, [_Z32massMatrixMultiplyConstantKernelILi4ELi8ELi2EEviPKiPKdS3_S3_S3_Pd_param_5];
	mov.u32 	%r95, %tid.x;
	mov.u32 	%r2, %tid.y;
	mov.u32 	%r27, %ctaid.x;
	shl.b32 	%r28, %r27, 1;
	add.s32 	%r3, %r28, %r2;
	setp.ge.s32 	%p1, %r3, %r25;
	mov.b32 	%r93, 0;
	@%p1 bra 	$L__BB12_2;
	cvta.to.global.u64 	%rd5, %rd1;
	mul.wide.s32 	%rd6, %r3, 4;
	add.s64 	%rd7, %rd5, %rd6;
	ld.global.nc.u32 	%r93, [%rd7];
$L__BB12_2:
	and.b32  	%r6, %r95, 3;
	shl.b32 	%r29, %r93, 6;
	add.s32 	%r7, %r95, %r29;
	cvta.to.global.u64 	%rd8, %rd3;
	mul.wide.s32 	%rd9, %r7, 8;
	add.s64 	%rd10, %rd8, %rd9;
	ld.global.nc.f64 	%fd49, [%rd10];
	ld.global.nc.f64 	%fd50, [%rd10+128];
	ld.global.nc.f64 	%fd51, [%rd10+256];
	ld.global.nc.f64 	%fd52, [%rd10+384];
	bar.sync 	0;
	shr.u32 	%r8, %r95, 2;
	add.f64 	%fd53, %fd49, %fd52;
	sub.f64 	%fd54, %fd49, %fd52;
	add.f64 	%fd55, %fd50, %fd51;
	sub.f64 	%fd56, %fd50, %fd51;
	mov.u32 	%r30, _ZZ32massMatrixMultiplyConstantKernelILi4ELi8ELi2EEviPKiPKdS3_S3_S3_PdE6s_tmp1;
	mad.lo.s32 	%r31, %r2, 4608, %r30;
	mad.lo.s32 	%r32, %r8, 72, %r31;
	shl.b32 	%r33, %r95, 3;
	and.b32  	%r34, %r33, 24;
	add.s32 	%r35, %r32, %r34;
	ld.const.f64 	%fd1, [const_oddI];
	fma.rn.f64 	%fd57, %fd1, %fd53, 0d0000000000000000;
	ld.const.f64 	%fd2, [const_evenI];
	fma.rn.f64 	%fd58, %fd2, %fd54, 0d0000000000000000;
	ld.const.f64 	%fd3, [const_oddI+8];
	fma.rn.f64 	%fd59, %fd3, %fd55, %fd57;
	ld.const.f64 	%fd4, [const_evenI+8];
	fma.rn.f64 	%fd60, %fd4, %fd56, %fd58;
	add.f64 	%fd61, %fd60, %fd59;
	st.shared.f64 	[%r35], %fd61;
	sub.f64 	%fd62, %fd59, %fd60;
	st.shared.f64 	[%r35+4032], %fd62;
	ld.const.f64 	%fd5, [const_oddI+16];
	fma.rn.f64 	%fd63, %fd5, %fd53, 0d0000000000000000;
	ld.const.f64 	%fd6, [const_evenI+16];
	fma.rn.f64 	%fd64, %fd6, %fd54, 0d0000000000000000;
	ld.const.f64 	%fd7, [const_oddI+24];
	fma.rn.f64 	%fd65, %fd7, %fd55, %fd63;
	ld.const.f64 	%fd8, [const_evenI+24];
	fma.rn.f64 	%fd66, %fd8, %fd56, %fd64;
	add.f64 	%fd67, %fd66, %fd65;
	st.shared.f64 	[%r35+576], %fd67;
	sub.f64 	%fd68, %fd65, %fd66;
	st.shared.f64 	[%r35+3456], %fd68;
	ld.const.f64 	%fd9, [const_oddI+32];
	fma.rn.f64 	%fd69, %fd9, %fd53, 0d0000000000000000;
	ld.const.f64 	%fd10, [const_evenI+32];
	fma.rn.f64 	%fd70, %fd10, %fd54, 0d0000000000000000;
	ld.const.f64 	%fd11, [const_oddI+40];
	fma.rn.f64 	%fd71, %fd11, %fd55, %fd69;
	ld.const.f64 	%fd12, [const_evenI+40];
	fma.rn.f64 	%fd72, %fd12, %fd56, %fd70;
	add.f64 	%fd73, %fd72, %fd71;
	st.shared.f64 	[%r35+1152], %fd73;
	sub.f64 	%fd74, %fd71, %fd72;
	st.shared.f64 	[%r35+2880], %fd74;
	ld.const.f64 	%fd13, [const_oddI+48];
	fma.rn.f64 	%fd75, %fd13, %fd53, 0d0000000000000000;
	ld.const.f64 	%fd14, [const_evenI+48];
	fma.rn.f64 	%fd76, %fd14, %fd54, 0d0000000000000000;
	ld.const.f64 	%fd15, [const_oddI+56];
	fma.rn.f64 	%fd77, %fd15, %fd55, %fd75;
	ld.const.f64 	%fd16, [const_evenI+56];
	fma.rn.f64 	%fd78, %fd16, %fd56, %fd76;
	add.f64 	%fd79, %fd78, %fd77;
	st.shared.f64 	[%r35+1728], %fd79;
	sub.f64 	%fd80, %fd77, %fd78;
	st.shared.f64 	[%r35+2304], %fd80;
	bar.sync 	0;
	setp.gt.u32 	%p2, %r95, 31;
	@%p2 bra 	$L__BB12_5;
	mul.lo.s32 	%r36, %r8, 576;
	mad.lo.s32 	%r37, %r2, 4608, %r36;
	shl.b32 	%r38, %r6, 3;
	or.b32  	%r39, %r37, %r38;
	add.s32 	%r94, %r30, %r39;
$L__BB12_4:
	ld.shared.f64 	%fd81, [%r94];
	ld.shared.f64 	%fd82, [%r94+216];
	add.f64 	%fd83, %fd81, %fd82;
	sub.f64 	%fd84, %fd81, %fd82;
	ld.shared.f64 	%fd85, [%r94+72];
	ld.shared.f64 	%fd86, [%r94+144];
	add.f64 	%fd87, %fd85, %fd86;
	sub.f64 	%fd88, %fd85, %fd86;
	fma.rn.f64 	%fd89, %fd1, %fd83, 0d0000000000000000;
	fma.rn.f64 	%fd90, %fd2, %fd84, 0d0000000000000000;
	fma.rn.f64 	%fd91, %fd3, %fd87, %fd89;
	fma.rn.f64 	%fd92, %fd4, %fd88, %fd90;
	add.f64 	%fd93, %fd92, %fd91;
	st.shared.f64 	[%r94], %fd93;
	sub.f64 	%fd94, %fd91, %fd92;
	st.shared.f64 	[%r94+504], %fd94;
	fma.rn.f64 	%fd95, %fd5, %fd83, 0d0000000000000000;
	fma.rn.f64 	%fd96, %fd6, %fd84, 0d0000000000000000;
	fma.rn.f64 	%fd97, %fd7, %fd87, %fd95;
	fma.rn.f64 	%fd98, %fd8, %fd88, %fd96;
	add.f64 	%fd99, %fd98, %fd97;
	st.shared.f64 	[%r94+72], %fd99;
	sub.f64 	%fd100, %fd97, %fd98;
	st.shared.f64 	[%r94+432], %fd100;
	fma.rn.f64 	%fd101, %fd9, %fd83, 0d0000000000000000;
	fma.rn.f64 	%fd102, %fd10, %fd84, 0d0000000000000000;
	fma.rn.f64 	%fd103, %fd11, %fd87, %fd101;
	fma.rn.f64 	%fd104, %fd12, %fd88, %fd102;
	add.f64 	%fd105, %fd104, %fd103;
	st.shared.f64 	[%r94+144], %fd105;
	sub.f64 	%fd106, %fd103, %fd104;
	st.shared.f64 	[%r94+360], %fd106;
	fma.rn.f64 	%fd107, %fd13, %fd83, 0d0000000000000000;
	fma.rn.f64 	%fd108, %fd14, %fd84, 0d0000000000000000;
	fma.rn.f64 	%fd109, %fd15, %fd87, %fd107;
	fma.rn.f64 	%fd110, %fd16, %fd88, %fd108;
	add.f64 	%fd111, %fd110, %fd109;
	st.shared.f64 	[%r94+216], %fd111;
	sub.f64 	%fd112, %fd109, %fd110;
	st.shared.f64 	[%r94+288], %fd112;
	add.s32 	%r12, %r95, 16;
	add.s32 	%r94, %r94, 2304;
	setp.lt.u32 	%p3, %r95, 16;
	mov.u32 	%r95, %r12;
	@%p3 bra 	$L__BB12_4;
$L__BB12_5:
	bar.sync 	0;
	mov.u32 	%r96, %tid.x;
	setp.gt.u32 	%p4, %r96, 63;
	@%p4 bra 	$L__BB12_16;
	shl.b32 	%r15, %r93, 9;
	mov.u32 	%r17, %tid.x;
	and.b32  	%r44, %r17, 7;
	mad.lo.s32 	%r45, %r44, 72, %r31;
$L__BB12_7:
	setp.ge.s32 	%p5, %r3, %r25;
	shr.u32 	%r41, %r96, 3;
	mad.lo.s32 	%r46, %r41, 576, %r45;
	ld.shared.f64 	%fd114, [%r46];
	ld.shared.f64 	%fd115, [%r46+24];
	add.f64 	%fd17, %fd114, %fd115;
	sub.f64 	%fd18, %fd114, %fd115;
	ld.shared.f64 	%fd116, [%r46+8];
	ld.shared.f64 	%fd117, [%r46+16];
	add.f64 	%fd19, %fd116, %fd117;
	sub.f64 	%fd20, %fd116, %fd117;
	mov.f64 	%fd241, 0d0000000000000000;
	mov.f64 	%fd242, %fd241;
	@%p5 bra 	$L__BB12_9;
	ld.param.u64 	%rd26, [_Z32massMatrixMultiplyConstantKernelILi4ELi8ELi2EEviPKiPKdS3_S3_S3_Pd_param_2];
	cvta.to.global.u64 	%rd11, %rd26;
	and.b32  	%r47, %r96, 56;
	or.b32  	%r49, %r47, %r44;
	shl.b32 	%r50, %r49, 3;
	add.s32 	%r51, %r50, %r15;
	mul.wide.s32 	%rd12, %r51, 8;
	add.s64 	%rd13, %rd11, %rd12;
	ld.global.nc.f64 	%fd241, [%rd13];
	ld.global.nc.f64 	%fd242, [%rd13+56];
$L__BB12_9:
	fma.rn.f64 	%fd119, %fd1, %fd17, 0d0000000000000000;
	fma.rn.f64 	%fd120, %fd3, %fd19, %fd119;
	fma.rn.f64 	%fd121, %fd2, %fd18, 0d0000000000000000;
	fma.rn.f64 	%fd122, %fd4, %fd20, %fd121;
	add.f64 	%fd123, %fd120, %fd122;
	mul.f64 	%fd124, %fd123, %fd241;
	sub.f64 	%fd125, %fd120, %fd122;
	mul.f64 	%fd126, %fd125, %fd242;
	add.f64 	%fd25, %fd124, %fd126;
	sub.f64 	%fd26, %fd124, %fd126;
	mov.f64 	%fd243, 0d0000000000000000;
	mov.f64 	%fd244, %fd243;
	@%p5 bra 	$L__BB12_11;
	ld.param.u64 	%rd27, [_Z32massMatrixMultiplyConstantKernelILi4ELi8ELi2EEviPKiPKdS3_S3_S3_Pd_param_2];
	cvta.to.global.u64 	%rd14, %rd27;
	and.b32  	%r52, %r96, 56;
	mov.u32 	%r53, %tid.x;
	and.b32  	%r54, %r53, 7;
	or.b32  	%r55, %r52, %r54;
	shl.b32 	%r56, %r55, 3;
	add.s32 	%r57, %r56, %r15;
	mul.wide.s32 	%rd15, %r57, 8;
	add.s64 	%rd16, %rd14, %rd15;
	ld.global.nc.f64 	%fd243, [%rd16+8];
	ld.global.nc.f64 	%fd244, [%rd16+48];
$L__BB12_11:
	fma.rn.f64 	%fd128, %fd5, %fd17, 0d0000000000000000;
	fma.rn.f64 	%fd129, %fd7, %fd19, %fd128;
	fma.rn.f64 	%fd130, %fd6, %fd18, 0d0000000000000000;
	fma.rn.f64 	%fd131, %fd8, %fd20, %fd130;
	add.f64 	%fd132, %fd129, %fd131;
	mul.f64 	%fd133, %fd132, %fd243;
	sub.f64 	%fd134, %fd129, %fd131;
	mul.f64 	%fd135, %fd134, %fd244;
	add.f64 	%fd31, %fd133, %fd135;
	sub.f64 	%fd32, %fd133, %fd135;
	mov.f64 	%fd245, 0d0000000000000000;
	mov.f64 	%fd246, %fd245;
	@%p5 bra 	$L__BB12_13;
	ld.param.u64 	%rd28, [_Z32massMatrixMultiplyConstantKernelILi4ELi8ELi2EEviPKiPKdS3_S3_S3_Pd_param_2];
	cvta.to.global.u64 	%rd17, %rd28;
	and.b32  	%r58, %r96, 56;
	mov.u32 	%r59, %tid.x;
	and.b32  	%r60, %r59, 7;
	or.b32  	%r61, %r58, %r60;
	shl.b32 	%r62, %r61, 3;
	add.s32 	%r63, %r62, %r15;
	mul.wide.s32 	%rd18, %r63, 8;
	add.s64 	%rd19, %rd17, %rd18;
	ld.global.nc.f64 	%fd245, [%rd19+16];
	ld.global.nc.f64 	%fd246, [%rd19+40];
$L__BB12_13:
	fma.rn.f64 	%fd137, %fd9, %fd17, 0d0000000000000000;
	fma.rn.f64 	%fd138, %fd11, %fd19, %fd137;
	fma.rn.f64 	%fd139, %fd10, %fd18, 0d0000000000000000;
	fma.rn.f64 	%fd140, %fd12, %fd20, %fd139;
	add.f64 	%fd141, %fd138, %fd140;
	mul.f64 	%fd142, %fd141, %fd245;
	sub.f64 	%fd143, %fd138, %fd140;
	mul.f64 	%fd144, %fd143, %fd246;
	add.f64 	%fd37, %fd142, %fd144;
	sub.f64 	%fd38, %fd142, %fd144;
	fma.rn.f64 	%fd145, %fd13, %fd17, 0d0000000000000000;
	fma.rn.f64 	%fd146, %fd14, %fd18, 0d0000000000000000;
	fma.rn.f64 	%fd39, %fd15, %fd19, %fd145;
	fma.rn.f64 	%fd40, %fd16, %fd20, %fd146;
	mov.f64 	%fd247, 0d0000000000000000;
	mov.f64 	%fd248, %fd247;
	@%p5 bra 	$L__BB12_15;
	ld.param.u64 	%rd29, [_Z32massMatrixMultiplyConstantKernelILi4ELi8ELi2EEviPKiPKdS3_S3_S3_Pd_param_2];
	cvta.to.global.u64 	%rd20, %rd29;
	and.b32  	%r64, %r96, 56;
	mov.u32 	%r65, %tid.x;
	and.b32  	%r66, %r65, 7;
	or.b32  	%r67, %r64, %r66;
	shl.b32 	%r68, %r67, 3;
	add.s32 	%r69, %r68, %r15;
	mul.wide.s32 	%rd21, %r69, 8;
	add.s64 	%rd22, %rd20, %rd21;
	ld.global.nc.f64 	%fd247, [%rd22+24];
	ld.global.nc.f64 	%fd248, [%rd22+32];
$L__BB12_15:
	add.f64 	%fd147, %fd39, %fd40;
	mul.f64 	%fd148, %fd147, %fd247;
	sub.f64 	%fd149, %fd39, %fd40;
	mul.f64 	%fd150, %fd149, %fd248;
	add.f64 	%fd151, %fd148, %fd150;
	sub.f64 	%fd152, %fd148, %fd150;
	fma.rn.f64 	%fd153, %fd1, %fd25, 0d0000000000000000;
	fma.rn.f64 	%fd154, %fd2, %fd26, 0d0000000000000000;
	fma.rn.f64 	%fd155, %fd5, %fd31, %fd153;
	fma.rn.f64 	%fd156, %fd6, %fd32, %fd154;
	fma.rn.f64 	%fd157, %fd9, %fd37, %fd155;
	fma.rn.f64 	%fd158, %fd10, %fd38, %fd156;
	fma.rn.f64 	%fd159, %fd13, %fd151, %fd157;
	fma.rn.f64 	%fd160, %fd14, %fd152, %fd158;
	add.f64 	%fd161, %fd159, %fd160;
	mov.u32 	%r70, _ZZ32massMatrixMultiplyConstantKernelILi4ELi8ELi2EEviPKiPKdS3_S3_S3_PdE6s_tmp1;
	mad.lo.s32 	%r71, %r2, 4608, %r70;
	mov.u32 	%r72, %tid.x;
	and.b32  	%r73, %r72, 7;
	mad.lo.s32 	%r74, %r73, 72, %r71;
	shr.u32 	%r75, %r96, 3;
	mad.lo.s32 	%r76, %r75, 576, %r74;
	st.shared.f64 	[%r76], %fd161;
	sub.f64 	%fd162, %fd159, %fd160;
	st.shared.f64 	[%r76+24], %fd162;
	fma.rn.f64 	%fd163, %fd3, %fd25, 0d0000000000000000;
	fma.rn.f64 	%fd164, %fd4, %fd26, 0d0000000000000000;
	fma.rn.f64 	%fd165, %fd7, %fd31, %fd163;
	fma.rn.f64 	%fd166, %fd8, %fd32, %fd164;
	fma.rn.f64 	%fd167, %fd11, %fd37, %fd165;
	fma.rn.f64 	%fd168, %fd12, %fd38, %fd166;
	fma.rn.f64 	%fd169, %fd15, %fd151, %fd167;
	fma.rn.f64 	%fd170, %fd16, %fd152, %fd168;
	add.f64 	%fd171, %fd169, %fd170;
	st.shared.f64 	[%r76+8], %fd171;
	sub.f64 	%fd172, %fd169, %fd170;
	st.shared.f64 	[%r76+16], %fd172;
	add.s32 	%r18, %r96, 16;
	setp.lt.u32 	%p9, %r96, 48;
	mov.u32 	%r96, %r18;
	@%p9 bra 	$L__BB12_7;
$L__BB12_16:
	mov.u32 	%r98, %tid.x;
	setp.gt.u32 	%p10, %r98, 31;
	bar.sync 	0;
	@%p10 bra 	$L__BB12_19;
	shr.u32 	%r77, %r98, 2;
	mul.lo.s32 	%r78, %r77, 576;
	mad.lo.s32 	%r79, %r2, 4608, %r78;
	shl.b32 	%r80, %r98, 3;
	and.b32  	%r81, %r80, 24;
	or.b32  	%r82, %r79, %r81;
	mov.u32 	%r83, _ZZ32massMatrixMultiplyConstantKernelILi4ELi8ELi2EEviPKiPKdS3_S3_S3_PdE6s_tmp1;
	add.s32 	%r97, %r83, %r82;
$L__BB12_18:
	ld.shared.f64 	%fd173, [%r97];
	ld.shared.f64 	%fd174, [%r97+504];
	add.f64 	%fd175, %fd173, %fd174;
	sub.f64 	%fd176, %fd173, %fd174;
	ld.shared.f64 	%fd177, [%r97+72];
	ld.shared.f64 	%fd178, [%r97+432];
	add.f64 	%fd179, %fd177, %fd178;
	sub.f64 	%fd180, %fd177, %fd178;
	ld.shared.f64 	%fd181, [%r97+144];
	ld.shared.f64 	%fd182, [%r97+360];
	add.f64 	%fd183, %fd181, %fd182;
	sub.f64 	%fd184, %fd181, %fd182;
	ld.shared.f64 	%fd185, [%r97+216];
	ld.shared.f64 	%fd186, [%r97+288];
	add.f64 	%fd187, %fd185, %fd186;
	sub.f64 	%fd188, %fd185, %fd186;
	fma.rn.f64 	%fd189, %fd1, %fd175, 0d0000000000000000;
	fma.rn.f64 	%fd190, %fd2, %fd176, 0d0000000000000000;
	fma.rn.f64 	%fd191, %fd5, %fd179, %fd189;
	fma.rn.f64 	%fd192, %fd6, %fd180, %fd190;
	fma.rn.f64 	%fd193, %fd9, %fd183, %fd191;
	fma.rn.f64 	%fd194, %fd10, %fd184, %fd192;
	fma.rn.f64 	%fd195, %fd13, %fd187, %fd193;
	fma.rn.f64 	%fd196, %fd14, %fd188, %fd194;
	add.f64 	%fd197, %fd195, %fd196;
	st.shared.f64 	[%r97], %fd197;
	sub.f64 	%fd198, %fd195, %fd196;
	st.shared.f64 	[%r97+216], %fd198;
	fma.rn.f64 	%fd199, %fd3, %fd175, 0d0000000000000000;
	fma.rn.f64 	%fd200, %fd4, %fd176, 0d0000000000000000;
	fma.rn.f64 	%fd201, %fd7, %fd179, %fd199;
	fma.rn.f64 	%fd202, %fd8, %fd180, %fd200;
	fma.rn.f64 	%fd203, %fd11, %fd183, %fd201;
	fma.rn.f64 	%fd204, %fd12, %fd184, %fd202;
	fma.rn.f64 	%fd205, %fd15, %fd187, %fd203;
	fma.rn.f64 	%fd206, %fd16, %fd188, %fd204;
	add.f64 	%fd207, %fd205, %fd206;
	st.shared.f64 	[%r97+72], %fd207;
	sub.f64 	%fd208, %fd205, %fd206;
	st.shared.f64 	[%r97+144], %fd208;
	add.s32 	%r23, %r98, 16;
	add.s32 	%r97, %r97, 2304;
	setp.lt.u32 	%p11, %r98, 16;
	mov.u32 	%r98, %r23;
	@%p11 bra 	$L__BB12_18;
$L__BB12_19:
	setp.ge.s32 	%p12, %r3, %r25;
	bar.sync 	0;
	mov.u32 	%r84, %tid.y;
	mov.u32 	%r85, _ZZ32massMatrixMultiplyConstantKernelILi4ELi8ELi2EEviPKiPKdS3_S3_S3_PdE6s_tmp1;
	mad.lo.s32 	%r86, %r84, 4608, %r85;
	mov.u32 	%r87, %tid.x;
	shr.u32 	%r88, %r87, 2;
	mad.lo.s32 	%r89, %r88, 72, %r86;
	shl.b32 	%r90, %r87, 3;
	and.b32  	%r91, %r90, 24;
	add.s32 	%r92, %r89, %r91;
	ld.shared.f64 	%fd209, [%r92];
	ld.shared.f64 	%fd210, [%r92+4032];
	add.f64 	%fd211, %fd209, %fd210;
	sub.f64 	%fd212, %fd209, %fd210;
	ld.shared.f64 	%fd213, [%r92+576];
	ld.shared.f64 	%fd214, [%r92+3456];
	add.f64 	%fd215, %fd213, %fd214;
	sub.f64 	%fd216, %fd213, %fd214;
	ld.shared.f64 	%fd217, [%r92+1152];
	ld.shared.f64 	%fd218, [%r92+2880];
	add.f64 	%fd219, %fd217, %fd218;
	sub.f64 	%fd220, %fd217, %fd218;
	ld.shared.f64 	%fd221, [%r92+1728];
	ld.shared.f64 	%fd222, [%r92+2304];
	add.f64 	%fd223, %fd221, %fd222;
	sub.f64 	%fd224, %fd221, %fd222;
	fma.rn.f64 	%fd225, %fd1, %fd211, 0d0000000000000000;
	fma.rn.f64 	%fd226, %fd2, %fd212, 0d0000000000000000;
	fma.rn.f64 	%fd227, %fd5, %fd215, %fd225;
	fma.rn.f64 	%fd228, %fd6, %fd216, %fd226;
	fma.rn.f64 	%fd229, %fd9, %fd219, %fd227;
	fma.rn.f64 	%fd230, %fd10, %fd220, %fd228;
	fma.rn.f64 	%fd45, %fd13, %fd223, %fd229;
	fma.rn.f64 	%fd46, %fd14, %fd224, %fd230;
	fma.rn.f64 	%fd231, %fd3, %fd211, 0d0000000000000000;
	fma.rn.f64 	%fd232, %fd4, %fd212, 0d0000000000000000;
	fma.rn.f64 	%fd233, %fd7, %fd215, %fd231;
	fma.rn.f64 	%fd234, %fd8, %fd216, %fd232;
	fma.rn.f64 	%fd235, %fd11, %fd219, %fd233;
	fma.rn.f64 	%fd236, %fd12, %fd220, %fd234;
	fma.rn.f64 	%fd47, %fd15, %fd223, %fd235;
	fma.rn.f64 	%fd48, %fd16, %fd224, %fd236;
	@%p12 bra 	$L__BB12_21;
	ld.param.u64 	%rd30, [_Z32massMatrixMultiplyConstantKernelILi4ELi8ELi2EEviPKiPKdS3_S3_S3_Pd_param_6];
	cvta.to.global.u64 	%rd23, %rd30;
	mul.wide.s32 	%rd24, %r7, 8;
	add.s64 	%rd25, %rd23, %rd24;
	add.f64 	%fd237, %fd45, %fd46;
	st.global.f64 	[%rd25], %fd237;
	add.f64 	%fd238, %fd47, %fd48;
	st.global.f64 	[%rd25+128], %fd238;
	sub.f64 	%fd239, %fd47, %fd48;
	st.global.f64 	[%rd25+256], %fd239;
	sub.f64 	%fd240, %fd45, %fd46;
	st.global.f64 	[%rd25+384], %fd240;
$L__BB12_21:
	ret;

}
	// .globl	_Z32massMatrixMultiplyRegisterKernelILi6ELi6ELi1EEviPKiPKdS3_S3_S3_Pd
.visible .entry _Z32massMatrixMultiplyRegisterKernelILi6ELi6ELi1EEviPKiPKdS3_S3_S3_Pd(
	.param .u32 _Z32massMatrixMultiplyRegisterKernelILi6ELi6ELi1EEviPKiPKdS3_S3_S3_Pd_param_0,
	.param .u64 .ptr .align 1 _Z32massMatrixMultiplyRegisterKernelILi6ELi6ELi1EEviPKiPKdS3_S3_S3_Pd_param_1,
	.param .u64 .ptr .align 1 _Z32massMatrixMultiplyRegisterKernelILi6ELi6ELi1EEviPKiPKdS3_S3_S3_Pd_param_2,
	.param .u64 .ptr .align 1 _Z32massMatrixMultiplyRegisterKernelILi6ELi6ELi1EEviPKiPKdS3_S3_S3_Pd_param_3,
	.param .u64 .ptr .align 1 _Z32massMatrixMultiplyRegisterKernelILi6ELi6ELi1EEviPKiPKdS3_S3_S3_Pd_param_4,
	.param .u64 .ptr .align 1 _Z32massMatrixMultiplyRegisterKernelILi6ELi6ELi1EEviPKiPKdS3_S3_S3_Pd_param_5,
	.param .u64 .ptr .align 1 _Z32massMatrixMultiplyRegisterKernelILi6ELi6ELi1EEviPKiPKdS3_S3_S3_Pd_param_6
)
{
	.reg .pred 	%p<10>;
	.reg .b16 	%rs<23>;
	.reg .b32 	%r<71>;
	.reg .b64 	%rd<26>;
	.reg .b64 	%fd<258>;
	// demoted variable
	.shared .align 8 .b8 _ZZ32massMatrixMultiplyRegisterKernelILi6ELi6ELi1EEviPKiPKdS3_S3_S3_PdE6s_tmp1[1728];
	// demoted variable
	.shared .align 8 .b8 _ZZ32massMatrixMultiplyRegisterKernelILi6ELi6ELi1EEviPKiPKdS3_S3_S3_PdE6s_oddI[72];
	// demoted variable
	.shared .align 8 .b8 _ZZ32massMatrixMultiplyRegisterKernelILi6ELi6ELi1EEviPKiPKdS3_S3_S3_PdE7s_evenI[72];
	ld.param.u32 	%r8, [_Z32massMatrixMultiplyRegisterKernelILi6ELi6ELi1EEviPKiPKdS3_S3_S3_Pd_param_0];
	ld.param.u64 	%rd2, [_Z32massMatrixMultiplyRegisterKernelILi6ELi6ELi1EEviPKiPKdS3_S3_S3_Pd_param_1];
	ld.param.u64 	%rd4, [_Z32massMatrixMultiplyRegisterKernelILi6ELi6ELi1EEviPKiPKdS3_S3_S3_Pd_param_3];
	ld.param.u64 	%rd5, [_Z32massMatrixMultiplyRegisterKernelILi6ELi6ELi1EEviPKiPKdS3_S3_S3_Pd_param_4];
	ld.param.u64 	%rd6, [_Z32massMatrixMultiplyRegisterKernelILi6ELi6ELi1EEviPKiPKdS3_S3_S3_Pd_param_5];
	mov.u32 	%r1, %tid.x;
	mov.u32 	%r10, %tid.y;
	mov.u32 	%r11, %ctaid.x;
	add.s32 	%r2, %r11, %r10;
	setp.ge.s32 	%p1, %r2, %r8;
	mov.b32 	%r70, 0;
	@%p1 bra 	$L__BB13_2;
	cvta.to.global.u64 	%rd8, %rd2;
	mul.wide.s32 	%rd9, %r2, 4;
	add.s64 	%rd10, %rd8, %rd9;
	ld.global.nc.u32 	%r12, [%rd10];
	mul.lo.s32 	%r70, %r12, 216;
$L__BB13_2:
	add.s32 	%r5, %r70, %r1;
	cvta.to.global.u64 	%rd11, %rd6;
	mul.wide.s32 	%rd12, %r5, 8;
	add.s64 	%rd13, %rd11, %rd12;
	ld.global.nc.f64 	%fd1, [%rd13];
	ld.global.nc.f64 	%fd2, [%rd13+288];
	ld.global.nc.f64 	%fd3, [%rd13+576];
	ld.global.nc.f64 	%fd4, [%rd13+864];
	ld.global.nc.f64 	%fd5, [%rd13+1152];
	ld.global.nc.f64 	%fd6, [%rd13+1440];
	setp.gt.u32 	%p2, %r1, 8;
	@%p2 bra 	$L__BB13_4;
	cvta.to.global.u64 	%rd14, %rd4;
	mul.wide.u32 	%rd15, %r1, 8;
	add.s64 	%rd16, %rd14, %rd15;
	ld.global.nc.f64 	%fd55, [%rd16];
	shl.b32 	%r13, %r1, 3;
	mov.u32 	%r14, _ZZ32massMatrixMultiplyRegisterKernelILi6ELi6ELi1EEviPKiPKdS3_S3_S3_PdE6s_oddI;
	add.s32 	%r15, %r14, %r13;
	st.shared.f64 	[%r15], %fd55;
	cvta.to.global.u64 	%rd17, %rd5;
	add.s64 	%rd18, %rd17, %rd15;
	ld.global.nc.f64 	%fd56, [%rd18];
	mov.u32 	%r16, _ZZ32massMatrixMultiplyRegisterKernelILi6ELi6ELi1EEviPKiPKdS3_S3_S3_PdE7s_evenI;
	add.s32 	%r17, %r16, %r13;
	st.shared.f64 	[%r17], %fd56;
$L__BB13_4:
	cvt.u16.u32 	%rs1, %r1;
	bar.sync 	0;
	ld.shared.f64 	%fd7, [_ZZ32massMatrixMultiplyRegisterKernelILi6ELi6ELi1EEviPKiPKdS3_S3_S3_PdE6s_oddI];
	ld.shared.f64 	%fd8, [_ZZ32massMatrixMultiplyRegisterKernelILi6ELi6ELi1EEviPKiPKdS3_S3_S3_PdE7s_evenI];
	ld.shared.f64 	%fd9, [_ZZ32massMatrixMultiplyRegisterKernelILi6ELi6ELi1EEviPKiPKdS3_S3_S3_PdE6s_oddI+8];
	ld.shared.f64 	%fd10, [_ZZ32massMatrixMultiplyRegisterKernelILi6ELi6ELi1EEviPKiPKdS3_S3_S3_PdE7s_evenI+8];
	ld.shared.f64 	%fd11, [_ZZ32massMatrixMultiplyRegisterKernelILi6ELi6ELi1EEviPKiPKdS3_S3_S3_PdE6s_oddI+16];
	ld.shared.f64 	%fd12, [_ZZ32massMatrixMultiplyRegisterKernelILi6ELi6ELi1EEviPKiPKdS3_S3_S3_PdE7s_evenI+16];
	ld.shared.f64 	%fd13, [_ZZ32massMatrixMultiplyRegisterKernelILi6ELi6ELi1EEviPKiPKdS3_S3_S3_PdE6s_oddI+24];
	ld.shared.f64 	%fd14, [_ZZ32massMatrixMultiplyRegisterKernelILi6ELi6ELi1EEviPKiPKdS3_S3_S3_PdE7s_evenI+24];
	ld.shared.f64 	%fd15, [_ZZ32massMatrixMultiplyRegisterKernelILi6ELi6ELi1EEviPKiPKdS3_S3_S3_PdE6s_oddI+32];
	ld.shared.f64 	%fd16, [_ZZ32massMatrixMultiplyRegisterKernelILi6ELi6ELi1EEviPKiPKdS3_S3_S3_PdE7s_evenI+32];
	ld.shared.f64 	%fd17, [_ZZ32massMatrixMultiplyRegisterKernelILi6ELi6ELi1EEviPKiPKdS3_S3_S3_PdE6s_oddI+40];
	ld.shared.f64 	%fd18, [_ZZ32massMatrixMultiplyRegisterKernelILi6ELi6ELi1EEviPKiPKdS3_S3_S3_PdE7s_evenI+40];
	ld.shared.f64 	%fd19, [_ZZ32massMatrixMultiplyRegisterKernelILi6ELi6ELi1EEviPKiPKdS3_S3_S3_PdE6s_oddI+48];
	ld.shared.f64 	%fd20, [_ZZ32massMatrixMultiplyRegisterKernelILi6ELi6ELi1EEviPKiPKdS3_S3_S3_PdE7s_evenI+48];
	ld.shared.f64 	%fd21, [_ZZ32massMatrixMultiplyRegisterKernelILi6ELi6ELi1EEviPKiPKdS3_S3_S3_PdE6s_oddI+56];
	ld.shared.f64 	%fd22, [_ZZ32massMatrixMultiplyRegisterKernelILi6ELi6ELi1EEviPKiPKdS3_S3_S3_PdE7s_evenI+56];
	ld.shared.f64 	%fd23, [_ZZ32massMatrixMultiplyRegisterKernelILi6ELi6ELi1EEviPKiPKdS3_S3_S3_PdE6s_oddI+64];
	ld.shared.f64 	%fd24, [_ZZ32massMatrixMultiplyRegisterKernelILi6ELi6ELi1EEviPKiPKdS3_S3_S3_PdE7s_evenI+64];
	mul.hi.u16 	%rs2, %rs1, 10923;
	mul.lo.s16 	%rs3, %rs2, 6;
	sub.s16 	%rs4, %rs1, %rs3;
	add.f64 	%fd57, %fd1, %fd6;
	sub.f64 	%fd58, %fd1, %fd6;
	add.f64 	%fd59, %fd2, %fd5;
	sub.f64 	%fd60, %fd2, %fd5;
	add.f64 	%fd61, %fd3, %fd4;
	sub.f64 	%fd62, %fd3, %fd4;
	mov.u32 	%r20, _ZZ32massMatrixMultiplyRegisterKernelILi6ELi6ELi1EEviPKiPKdS3_S3_S3_PdE6s_tmp1;
	mad.lo.s32 	%r21, %r10, 1728, %r20;
	mul.wide.u16 	%r22, %rs2, 48;
	add.s32 	%r23, %r21, %r22;
	mul.wide.u16 	%r24, %rs4, 8;
	add.s32 	%r6, %r23, %r24;
	fma.rn.f64 	%fd63, %fd7, %fd57, 0d0000000000000000;
	fma.rn.f64 	%fd64, %fd8, %fd58, 0d0000000000000000;
	fma.rn.f64 	%fd65, %fd9, %fd59, %fd63;
	fma.rn.f64 	%fd66, %fd10, %fd60, %fd64;
	fma.rn.f64 	%fd67, %fd11, %fd61, %fd65;
	fma.rn.f64 	%fd68, %fd12, %fd62, %fd66;
	add.f64 	%fd69, %fd68, %fd67;
	st.shared.f64 	[%r6], %fd69;
	sub.f64 	%fd70, %fd67, %fd68;
	st.shared.f64 	[%r6+1440], %fd70;
	fma.rn.f64 	%fd71, %fd13, %fd57, 0d0000000000000000;
	fma.rn.f64 	%fd72, %fd14, %fd58, 0d0000000000000000;
	fma.rn.f64 	%fd73, %fd15, %fd59, %fd71;
	fma.rn.f64 	%fd74, %fd16, %fd60, %fd72;
	fma.rn.f64 	%fd75, %fd17, %fd61, %fd73;
	fma.rn.f64 	%fd76, %fd18, %fd62, %fd74;
	add.f64 	%fd77, %fd76, %fd75;
	st.shared.f64 	[%r6+288], %fd77;
	sub.f64 	%fd78, %fd75, %fd76;
	st.shared.f64 	[%r6+1152], %fd78;
	fma.rn.f64 	%fd79, %fd19, %fd57, 0d0000000000000000;
	fma.rn.f64 	%fd80, %fd20, %fd58, 0d0000000000000000;
	fma.rn.f64 	%fd81, %fd21, %fd59, %fd79;
	fma.rn.f64 	%fd82, %fd22, %fd60, %fd80;
	fma.rn.f64 	%fd83, %fd23, %fd61, %fd81;
	fma.rn.f64 	%fd84, %fd24, %fd62, %fd82;
	add.f64 	%fd85, %fd84, %fd83;
	st.shared.f64 	[%r6+576], %fd85;
	sub.f64 	%fd86, %fd83, %fd84;
	st.shared.f64 	[%r6+864], %fd86;
	bar.sync 	0;
	setp.gt.u32 	%p3, %r1, 35;
	@%p3 bra 	$L__BB13_6;
	mul.lo.s16 	%rs6, %rs1, 171;
	shr.u16 	%rs7, %rs6, 10;
	mul.lo.s16 	%rs8, %rs7, 6;
	sub.s16 	%rs9, %rs1, %rs8;
	mov.u32 	%r27, _ZZ32massMatrixMultiplyRegisterKernelILi6ELi6ELi1EEviPKiPKdS3_S3_S3_PdE6s_tmp1;
	mad.lo.s32 	%r28, %r10, 1728, %r27;
	mul.wide.u16 	%r29, %rs7, 288;
	add.s32 	%r30, %r28, %r29;
	and.b16  	%rs10, %rs9, 255;
	mul.wide.u16 	%r31, %rs10, 8;
	add.s32 	%r32, %r30, %r31;
	ld.shared.f64 	%fd87, [%r32];
	ld.shared.f64 	%fd88, [%r32+240];
	add.f64 	%fd89, %fd87, %fd88;
	sub.f64 	%fd90, %fd87, %fd88;
	ld.shared.f64 	%fd91, [%r32+48];
	ld.shared.f64 	%fd92, [%r32+192];
	add.f64 	%fd93, %fd91, %fd92;
	sub.f64 	%fd94, %fd91, %fd92;
	ld.shared.f64 	%fd95, [%r32+96];
	ld.shared.f64 	%fd96, [%r32+144];
	add.f64 	%fd97, %fd95, %fd96;
	sub.f64 	%fd98, %fd95, %fd96;
	fma.rn.f64 	%fd99, %fd7, %fd89, 0d0000000000000000;
	fma.rn.f64 	%fd100, %fd8, %fd90, 0d0000000000000000;
	fma.rn.f64 	%fd101, %fd9, %fd93, %fd99;
	fma.rn.f64 	%fd102, %fd10, %fd94, %fd100;
	fma.rn.f64 	%fd103, %fd11, %fd97, %fd101;
	fma.rn.f64 	%fd104, %fd12, %fd98, %fd102;
	add.f64 	%fd105, %fd104, %fd103;
	st.shared.f64 	[%r32], %fd105;
	sub.f64 	%fd106, %fd103, %fd104;
	st.shared.f64 	[%r32+240], %fd106;
	fma.rn.f64 	%fd107, %fd13, %fd89, 0d0000000000000000;
	fma.rn.f64 	%fd108, %fd14, %fd90, 0d0000000000000000;
	fma.rn.f64 	%fd109, %fd15, %fd93, %fd107;
	fma.rn.f64 	%fd110, %fd16, %fd94, %fd108;
	fma.rn.f64 	%fd111, %fd17, %fd97, %fd109;
	fma.rn.f64 	%fd112, %fd18, %fd98, %fd110;
	add.f64 	%fd113, %fd112, %fd111;
	st.shared.f64 	[%r32+48], %fd113;
	sub.f64 	%fd114, %fd111, %fd112;
	st.shared.f64 	[%r32+192], %fd114;
	fma.rn.f64 	%fd115, %fd19, %fd89, 0d0000000000000000;
	fma.rn.f64 	%fd116, %fd20, %fd90, 0d0000000000000000;
	fma.rn.f64 	%fd117, %fd21, %fd93, %fd115;
	fma.rn.f64 	%fd118, %fd22, %fd94, %fd116;
	fma.rn.f64 	%fd119, %fd23, %fd97, %fd117;
	fma.rn.f64 	%fd120, %fd24, %fd98, %fd118;
	add.f64 	%fd121, %fd120, %fd119;
	st.shared.f64 	[%r32+96], %fd121;
	sub.f64 	%fd122, %fd119, %fd120;
	st.shared.f64 	[%r32+144], %fd122;
$L__BB13_6:
	setp.gt.u32 	%p4, %r1, 35;
	bar.sync 	0;
	@%p4 bra 	$L__BB13_14;
	ld.param.u64 	%rd24, [_Z32massMatrixMultiplyRegisterKernelILi6ELi6ELi1EEviPKiPKdS3_S3_S3_Pd_param_2];
	ld.param.u32 	%r66, [_Z32massMatrixMultiplyRegisterKernelILi6ELi6ELi1EEviPKiPKdS3_S3_S3_Pd_param_0];
	setp.ge.s32 	%p5, %r2, %r66;
	mul.lo.s16 	%rs12, %rs1, 171;
	shr.u16 	%rs13, %rs12, 10;
	mul.lo.s16 	%rs14, %rs13, 6;
	sub.s16 	%rs15, %rs1, %rs14;
	mov.u32 	%r38, _ZZ32massMatrixMultiplyRegisterKernelILi6ELi6ELi1EEviPKiPKdS3_S3_S3_PdE6s_tmp1;
	mad.lo.s32 	%r39, %r10, 1728, %r38;
	mul.wide.u16 	%r40, %rs13, 288;
	add.s32 	%r41, %r39, %r40;
	and.b16  	%rs16, %rs15, 255;
	mul.wide.u16 	%r42, %rs16, 48;
	add.s32 	%r7, %r41, %r42;
	ld.shared.f64 	%fd124, [%r7];
	ld.shared.f64 	%fd125, [%r7+40];
	add.f64 	%fd25, %fd124, %fd125;
	sub.f64 	%fd26, %fd124, %fd125;
	ld.shared.f64 	%fd126, [%r7+8];
	ld.shared.f64 	%fd127, [%r7+32];
	add.f64 	%fd27, %fd126, %fd127;
	sub.f64 	%fd28, %fd126, %fd127;
	ld.shared.f64 	%fd128, [%r7+16];
	ld.shared.f64 	%fd129, [%r7+24];
	add.f64 	%fd29, %fd128, %fd129;
	sub.f64 	%fd30, %fd128, %fd129;
	mov.b32 	%r43, {%rs13, %rs16};
	mov.b32 	%r44, 0;
	mov.b32 	%r45, 1572;
	dp2a.lo.u32.u32 	%r46, %r43, %r45, %r44;
	add.s32 	%r47, %r46, %r70;
	cvta.to.global.u64 	%rd19, %rd24;
	mul.wide.s32 	%rd20, %r47, 8;
	add.s64 	%rd1, %rd19, %rd20;
	mov.f64 	%fd252, 0d0000000000000000;
	mov.f64 	%fd253, %fd252;
	@%p5 bra 	$L__BB13_9;
	ld.global.nc.f64 	%fd252, [%rd1];
	ld.global.nc.f64 	%fd253, [%rd1+40];
$L__BB13_9:
	ld.param.u32 	%r67, [_Z32massMatrixMultiplyRegisterKernelILi6ELi6ELi1EEviPKiPKdS3_S3_S3_Pd_param_0];
	mov.u32 	%r48, %ctaid.x;
	mov.u32 	%r49, %tid.y;
	add.s32 	%r50, %r48, %r49;
	setp.ge.s32 	%p6, %r50, %r67;
	fma.rn.f64 	%fd131, %fd8, %fd26, 0d0000000000000000;
	fma.rn.f64 	%fd132, %fd10, %fd28, %fd131;
	fma.rn.f64 	%fd133, %fd12, %fd30, %fd132;
	fma.rn.f64 	%fd134, %fd7, %fd25, 0d0000000000000000;
	fma.rn.f64 	%fd135, %fd9, %fd27, %fd134;
	fma.rn.f64 	%fd136, %fd11, %fd29, %fd135;
	add.f64 	%fd137, %fd136, %fd133;
	mul.f64 	%fd138, %fd137, %fd252;
	sub.f64 	%fd139, %fd136, %fd133;
	mul.f64 	%fd140, %fd139, %fd253;
	add.f64 	%fd35, %fd138, %fd140;
	sub.f64 	%fd36, %fd138, %fd140;
	mov.f64 	%fd254, 0d0000000000000000;
	mov.f64 	%fd255, %fd254;
	@%p6 bra 	$L__BB13_11;
	ld.global.nc.f64 	%fd254, [%rd1+8];
	ld.global.nc.f64 	%fd255, [%rd1+32];
$L__BB13_11:
	ld.param.u32 	%r68, [_Z32massMatrixMultiplyRegisterKernelILi6ELi6ELi1EEviPKiPKdS3_S3_S3_Pd_param_0];
	mov.u32 	%r51, %ctaid.x;
	mov.u32 	%r52, %tid.y;
	add.s32 	%r53, %r51, %r52;
	setp.ge.s32 	%p7, %r53, %r68;
	fma.rn.f64 	%fd142, %fd13, %fd25, 0d0000000000000000;
	fma.rn.f64 	%fd143, %fd15, %fd27, %fd142;
	fma.rn.f64 	%fd144, %fd17, %fd29, %fd143;
	fma.rn.f64 	%fd145, %fd14, %fd26, 0d0000000000000000;
	fma.rn.f64 	%fd146, %fd16, %fd28, %fd145;
	fma.rn.f64 	%fd147, %fd18, %fd30, %fd146;
	add.f64 	%fd148, %fd144, %fd147;
	mul.f64 	%fd149, %fd148, %fd254;
	sub.f64 	%fd150, %fd144, %fd147;
	mul.f64 	%fd151, %fd150, %fd255;
	add.f64 	%fd41, %fd149, %fd151;
	sub.f64 	%fd42, %fd149, %fd151;
	fma.rn.f64 	%fd152, %fd19, %fd25, 0d0000000000000000;
	fma.rn.f64 	%fd153, %fd20, %fd26, 0d0000000000000000;
	fma.rn.f64 	%fd154, %fd21, %fd27, %fd152;
	fma.rn.f64 	%fd155, %fd22, %fd28, %fd153;
	fma.rn.f64 	%fd43, %fd23, %fd29, %fd154;
	fma.rn.f64 	%fd44, %fd24, %fd30, %fd155;
	mov.f64 	%fd256, 0d0000000000000000;
	mov.f64 	%fd257, %fd256;
	@%p7 bra 	$L__BB13_13;
	ld.global.nc.f64 	%fd256, [%rd1+16];
	ld.global.nc.f64 	%fd257, [%rd1+24];
$L__BB13_13:
	add.f64 	%fd156, %fd43, %fd44;
	mul.f64 	%fd157, %fd156, %fd256;
	sub.f64 	%fd158, %fd43, %fd44;
	mul.f64 	%fd159, %fd158, %fd257;
	add.f64 	%fd160, %fd157, %fd159;
	sub.f64 	%fd161, %fd157, %fd159;
	fma.rn.f64 	%fd162, %fd7, %fd35, 0d0000000000000000;
	fma.rn.f64 	%fd163, %fd8, %fd36, 0d0000000000000000;
	fma.rn.f64 	%fd164, %fd13, %fd41, %fd162;
	fma.rn.f64 	%fd165, %fd14, %fd42, %fd163;
	fma.rn.f64 	%fd166, %fd19, %fd160, %fd164;
	fma.rn.f64 	%fd167, %fd20, %fd161, %fd165;
	add.f64 	%fd168, %fd166, %fd167;
	st.shared.f64 	[%r7], %fd168;
	sub.f64 	%fd169, %fd166, %fd167;
	st.shared.f64 	[%r7+40], %fd169;
	fma.rn.f64 	%fd170, %fd9, %fd35, 0d0000000000000000;
	fma.rn.f64 	%fd171, %fd10, %fd36, 0d0000000000000000;
	fma.rn.f64 	%fd172, %fd15, %fd41, %fd170;
	fma.rn.f64 	%fd173, %fd16, %fd42, %fd171;
	fma.rn.f64 	%fd174, %fd21, %fd160, %fd172;
	fma.rn.f64 	%fd175, %fd22, %fd161, %fd173;
	add.f64 	%fd176, %fd174, %fd175;
	st.shared.f64 	[%r7+8], %fd176;
	sub.f64 	%fd177, %fd174, %fd175;
	st.shared.f64 	[%r7+32], %fd177;
	fma.rn.f64 	%fd178, %fd11, %fd35, 0d0000000000000000;
	fma.rn.f64 	%fd179, %fd12, %fd36, 0d0000000000000000;
	fma.rn.f64 	%fd180, %fd17, %fd41, %fd178;
	fma.rn.f64 	%fd181, %fd18, %fd42, %fd179;
	fma.rn.f64 	%fd182, %fd23, %fd160, %fd180;
	fma.rn.f64 	%fd183, %fd24, %fd161, %fd181;
	add.f64 	%fd184, %fd182, %fd183;
	st.shared.f64 	[%r7+16], %fd184;
	sub.f64 	%fd185, %fd182, %fd183;
	st.shared.f64 	[%r7+24], %fd185;
$L__BB13_14:
	mov.u32 	%r54, %tid.x;
	setp.gt.u32 	%p8, %r54, 35;
	bar.sync 	0;
	@%p8 bra 	$L__BB13_16;
	cvt.u16.u32 	%rs17, %r54;
	mul.lo.s16 	%rs18, %rs17, 171;
	shr.u16 	%rs19, %rs18, 10;
	mul.lo.s16 	%rs20, %rs19, 6;
	sub.s16 	%rs21, %rs17, %rs20;
	mov.u32 	%r56, %tid.y;
	mov.u32 	%r57, _ZZ32massMatrixMultiplyRegisterKernelILi6ELi6ELi1EEviPKiPKdS3_S3_S3_PdE6s_tmp1;
	mad.lo.s32 	%r58, %r56, 1728, %r57;
	mul.wide.u16 	%r59, %rs19, 288;
	add.s32 	%r60, %r58, %r59;
	and.b16  	%rs22, %rs21, 255;
	mul.wide.u16 	%r61, %rs22, 8;
	add.s32 	%r62, %r60, %r61;
	ld.shared.f64 	%fd186, [%r62];
	ld.shared.f64 	%fd187, [%r62+240];
	add.f64 	%fd188, %fd186, %fd187;
	sub.f64 	%fd189, %fd186, %fd187;
	ld.shared.f64 	%fd190, [%r62+48];
	ld.shared.f64 	%fd191, [%r62+192];
	add.f64 	%fd192, %fd190, %fd191;
	sub.f64 	%fd193, %fd190, %fd191;
	ld.shared.f64 	%fd194, [%r62+96];
	ld.shared.f64 	%fd195, [%r62+144];
	add.f64 	%fd196, %fd194, %fd195;
	sub.f64 	%fd197, %fd194, %fd195;
	fma.rn.f64 	%fd198, %fd7, %fd188, 0d0000000000000000;
	fma.rn.f64 	%fd199, %fd8, %fd189, 0d0000000000000000;
	fma.rn.f64 	%fd200, %fd13, %fd192, %fd198;
	fma.rn.f64 	%fd201, %fd14, %fd193, %fd199;
	fma.rn.f64 	%fd202, %fd19, %fd196, %fd200;
	fma.rn.f64 	%fd203, %fd20, %fd197, %fd201;
	add.f64 	%fd204, %fd202, %fd203;
	st.shared.f64 	[%r62], %fd204;
	sub.f64 	%fd205, %fd202, %fd203;
	st.shared.f64 	[%r62+240], %fd205;
	fma.rn.f64 	%fd206, %fd9, %fd188, 0d0000000000000000;
	fma.rn.f64 	%fd207, %fd10, %fd189, 0d0000000000000000;
	fma.rn.f64 	%fd208, %fd15, %fd192, %fd206;
	fma.rn.f64 	%fd209, %fd16, %fd193, %fd207;
	fma.rn.f64 	%fd210, %fd21, %fd196, %fd208;
	fma.rn.f64 	%fd211, %fd22, %fd197, %fd209;
	add.f64 	%fd212, %fd210, %fd211;
	st.shared.f64 	[%r62+48], %fd212;
	sub.f64 	%fd213, %fd210, %fd211;
	st.shared.f64 	[%r62+192], %fd213;
	fma.rn.f64 	%fd214, %fd11, %fd188, 0d0000000000000000;
	fma.rn.f64 	%fd215, %fd12, %fd189, 0d0000000000000000;
	fma.rn.f64 	%fd216, %fd17, %fd192, %fd214;
	fma.rn.f64 	%fd217, %fd18, %fd193, %fd215;
	fma.rn.f64 	%fd218, %fd23, %fd196, %fd216;
	fma.rn.f64 	%fd219, %fd24, %fd197, %fd217;
	add.f64 	%fd220, %fd218, %fd219;
	st.shared.f64 	[%r62+96], %fd220;
	sub.f64 	%fd221, %fd218, %fd219;
	st.shared.f64 	[%r62+144], %fd221;
$L__BB13_16:
	ld.param.u32 	%r69, [_Z32massMatrixMultiplyRegisterKernelILi6ELi6ELi1EEviPKiPKdS3_S3_S3_Pd_param_0];
	mov.u32 	%r63, %ctaid.x;
	mov.u32 	%r64, %tid.y;
	add.s32 	%r65, %r63, %r64;
	setp.ge.s32 	%p9, %r65, %r69;
	bar.sync 	0;
	ld.shared.f64 	%fd222, [%r6];
	ld.shared.f64 	%fd223, [%r6+1440];
	add.f64 	%fd224, %fd222, %fd223;
	sub.f64 	%fd225, %fd222, %fd223;
	ld.shared.f64 	%fd226, [%r6+288];
	ld.shared.f64 	%fd227, [%r6+1152];
	add.f64 	%fd228, %fd226, %fd227;
	sub.f64 	%fd229, %fd226, %fd227;
	ld.shared.f64 	%fd230, [%r6+576];
	ld.shared.f64 	%fd231, [%r6+864];
	add.f64 	%fd232, %fd230, %fd231;
	sub.f64 	%fd233, %fd230, %fd231;
	fma.rn.f64 	%fd234, %fd7, %fd224, 0d0000000000000000;
	fma.rn.f64 	%fd235, %fd8, %fd225, 0d0000000000000000;
	fma.rn.f64 	%fd236, %fd13, %fd228, %fd234;
	fma.rn.f64 	%fd237, %fd14, %fd229, %fd235;
	fma.rn.f64 	%fd49, %fd19, %fd232, %fd236;
	fma.rn.f64 	%fd50, %fd20, %fd233, %fd237;
	fma.rn.f64 	%fd238, %fd9, %fd224, 0d0000000000000000;
	fma.rn.f64 	%fd239, %fd10, %fd225, 0d0000000000000000;
	fma.rn.f64 	%fd240, %fd15, %fd228, %fd238;
	fma.rn.f64 	%fd241, %fd16, %fd229, %fd239;
	fma.rn.f64 	%fd51, %fd21, %fd232, %fd240;
	fma.rn.f64 	%fd52, %fd22, %fd233, %fd241;
	fma.rn.f64 	%fd242, %fd11, %fd224, 0d0000000000000000;
	fma.rn.f64 	%fd243, %fd12, %fd225, 0d0000000000000000;
	fma.rn.f64 	%fd244, %fd17, %fd228, %fd242;
	fma.rn.f64 	%fd245, %fd18, %fd229, %fd243;
	fma.rn.f64 	%fd53, %fd23, %fd232, %fd244;
	fma.rn.f64 	%fd54, %fd24, %fd233, %fd245;
	@%p9 bra 	$L__BB13_18;
	ld.param.u64 	%rd25, [_Z32massMatrixMultiplyRegisterKernelILi6ELi6ELi1EEviPKiPKdS3_S3_S3_Pd_param_6];
	cvta.to.global.u64 	%rd21, %rd25;
	mul.wide.s32 	%rd22, %r5, 8;
	add.s64 	%rd23, %rd21, %rd22;
	add.f64 	%fd246, %fd49, %fd50;
	st.global.f64 	[%rd23], %fd246;
	add.f64 	%fd247, %fd51, %fd52;
	st.global.f64 	[%rd23+288], %fd247;
	add.f64 	%fd248, %fd53, %fd54;
	st.global.f64 	[%rd23+576], %fd248;
	sub.f64 	%fd249, %fd53, %fd54;
	st.global.f64 	[%rd23+864], %fd249;
	sub.f64 	%fd250, %fd51, %fd52;
	st.global.f64 	[%rd23+1152], %fd250;
	sub.f64 	%fd251, %fd49, %fd50;
	st.global.f64 	[%rd23+1440], %fd251;
$L__BB13_18:
	ret;

}
	// .globl	_Z32massMatrixMultiplyConstantKernelILi6ELi6ELi1EEviPKiPKdS3_S3_S3_Pd
.visible .entry _Z32massMatrixMultiplyConstantKernelILi6ELi6ELi1EEviPKiPKdS3_S3_S3_Pd(
	.param .u32 _Z32massMatrixMultiplyConstantKernelILi6ELi6ELi1EEviPKiPKdS3_S3_S3_Pd_param_0,
	.param .u64 .ptr .align 1 _Z32massMatrixMultiplyConstantKernelILi6ELi6ELi1EEviPKiPKdS3_S3_S3_Pd_param_1,
	.param .u64 .ptr .align 1 _Z32massMatrixMultiplyConstantKernelILi6ELi6ELi1EEviPKiPKdS3_S3_S3_Pd_param_2,
	.param .u64 .ptr .align 1 _Z32massMatrixMultiplyConstantKernelILi6ELi6ELi1EEviPKiPKdS3_S3_S3_Pd_param_3,
	.param .u64 .ptr .align 1 _Z32massMatrixMultiplyConstantKernelILi6ELi6ELi1EEviPKiPKdS3_S3_S3_Pd_param_4,
	.param .u64 .ptr .align 1 _Z32massMatrixMultiplyConstantKernelILi6ELi6ELi1EEviPKiPKdS3_S3_S3_Pd_param_5,
	.param .u64 .ptr .align 1 _Z32massMatrixMultiplyConstantKernelILi6ELi6ELi1EEviPKiPKdS3_S3_S3_Pd_param_6
)
{
	.reg .pred 	%p<9>;
	.reg .b16 	%rs<23>;
	.reg .b32 	%r<40>;
	.reg .b64 	%rd<19>;
	.reg .b64 	%fd<266>;
	// demoted variable
	.shared .align 8 .b8 _ZZ32massMatrixMultiplyConstantKernelILi6ELi6ELi1EEviPKiPKdS3_S3_S3_PdE6s_tmp1[1728];
	ld.param.u32 	%r10, [_Z32massMatrixMultiplyConstantKernelILi6ELi6ELi1EEviPKiPKdS3_S3_S3_Pd_param_0];
	ld.param.u64 	%rd2, [_Z32massMatrixMultiplyConstantKernelILi6ELi6ELi1EEviPKiPKdS3_S3_S3_Pd_param_1];
	ld.param.u64 	%rd4, [_Z32massMatrixMultiplyConstantKernelILi6ELi6ELi1EEviPKiPKdS3_S3_S3_Pd_param_5];
	mov.u32 	%r1, %tid.x;
	mov.u32 	%r2, %tid.y;
	mov.u32 	%r12, %ctaid.x;
	add.s32 	%r3, %r12, %r2;
	setp.ge.s32 	%p1, %r3, %r10;
	mov.b32 	%r39, 0;
	@%p1 bra 	$L__BB14_2;
	cvta.to.global.u64 	%rd6, %rd2;
	mul.wide.s32 	%rd7, %r3, 4;
	add.s64 	%rd8, %rd6, %rd7;
	ld.global.nc.u32 	%r13, [%rd8];
	mul.lo.s32 	%r39, %r13, 216;
$L__BB14_2:
	cvt.u16.u32 	%rs1, %r1;
	add.s32 	%r6, %r39, %r1;
	cvta.to.global.u64 	%rd9, %rd4;
	mul.wide.s32 	%rd10, %r6, 8;
	add.s64 	%rd11, %rd9, %rd10;
	ld.global.nc.f64 	%fd47, [%rd11];
	ld.global.nc.f64 	%fd48, [%rd11+288];
	ld.global.nc.f64 	%fd49, [%rd11+576];
	ld.global.nc.f64 	%fd50, [%rd11+864];
	ld.global.nc.f64 	%fd51, [%rd11+1152];
	ld.global.nc.f64 	%fd52, [%rd11+1440];
	bar.sync 	0;
	mul.hi.u16 	%rs2, %rs1, 10923;
	mul.lo.s16 	%rs3, %rs2, 6;
	sub.s16 	%rs4, %rs1, %rs3;
	add.f64 	%fd53, %fd47, %fd52;
	sub.f64 	%fd54, %fd47, %fd52;
	add.f64 	%fd55, %fd48, %fd51;
	sub.f64 	%fd56, %fd48, %fd51;
	add.f64 	%fd57, %fd49, %fd50;
	sub.f64 	%fd58, %fd49, %fd50;
	mov.u32 	%r14, _ZZ32massMatrixMultiplyConstantKernelILi6ELi6ELi1EEviPKiPKdS3_S3_S3_PdE6s_tmp1;
	mad.lo.s32 	%r7, %r2, 1728, %r14;
	mul.wide.u16 	%r15, %rs2, 48;
	add.s32 	%r16, %r7, %r15;
	mul.wide.u16 	%r17, %rs4, 8;
	add.s32 	%r8, %r16, %r17;
	ld.const.f64 	%fd59, [const_oddI];
	fma.rn.f64 	%fd60, %fd59, %fd53, 0d0000000000000000;
	ld.const.f64 	%fd61, [const_evenI];
	fma.rn.f64 	%fd62, %fd61, %fd54, 0d0000000000000000;
	ld.const.f64 	%fd1, [const_oddI+8];
	fma.rn.f64 	%fd63, %fd1, %fd55, %fd60;
	ld.const.f64 	%fd2, [const_evenI+8];
	fma.rn.f64 	%fd64, %fd2, %fd56, %fd62;
	ld.const.f64 	%fd3, [const_oddI+16];
	fma.rn.f64 	%fd65, %fd3, %fd57, %fd63;
	ld.const.f64 	%fd4, [const_evenI+16];
	fma.rn.f64 	%fd66, %fd4, %fd58, %fd64;
	add.f64 	%fd67, %fd66, %fd65;
	st.shared.f64 	[%r8], %fd67;
	sub.f64 	%fd68, %fd65, %fd66;
	st.shared.f64 	[%r8+1440], %fd68;
	ld.const.f64 	%fd5, [const_oddI+24];
	fma.rn.f64 	%fd69, %fd5, %fd53, 0d0000000000000000;
	ld.const.f64 	%fd6, [const_evenI+24];
	fma.rn.f64 	%fd70, %fd6, %fd54, 0d0000000000000000;
	ld.const.f64 	%fd7, [const_oddI+32];
	fma.rn.f64 	%fd71, %fd7, %fd55, %fd69;
	ld.const.f64 	%fd8, [const_evenI+32];
	fma.rn.f64 	%fd72, %fd8, %fd56, %fd70;
	ld.const.f64 	%fd9, [const_oddI+40];
	fma.rn.f64 	%fd73, %fd9, %fd57, %fd71;
	ld.const.f64 	%fd10, [const_evenI+40];
	fma.rn.f64 	%fd74, %fd10, %fd58, %fd72;
	add.f64 	%fd75, %fd74, %fd73;
	st.shared.f64 	[%r8+288], %fd75;
	sub.f64 	%fd76, %fd73, %fd74;
	st.shared.f64 	[%r8+1152], %fd76;
	ld.const.f64 	%fd11, [const_oddI+48];
	fma.rn.f64 	%fd77, %fd11, %fd53, 0d0000000000000000;
	ld.const.f64 	%fd12, [const_evenI+48];
	fma.rn.f64 	%fd78, %fd12, %fd54, 0d0000000000000000;
	ld.const.f64 	%fd13, [const_oddI+56];
	fma.rn.f64 	%fd79, %fd13, %fd55, %fd77;
	ld.const.f64 	%fd14, [const_evenI+56];
	fma.rn.f64 	%fd80, %fd14, %fd56, %fd78;
	ld.const.f64 	%fd15, [const_oddI+64];
	fma.rn.f64 	%fd81, %fd15, %fd57, %fd79;
	ld.const.f64 	%fd16, [const_evenI+64];
	fma.rn.f64 	%fd82, %fd16, %fd58, %fd80;
	add.f64 	%fd83, %fd82, %fd81;
	st.shared.f64 	[%r8+576], %fd83;
	sub.f64 	%fd84, %fd81, %fd82;
	st.shared.f64 	[%r8+864], %fd84;
	bar.sync 	0;
	setp.gt.u32 	%p2, %r1, 35;
	@%p2 bra 	$L__BB14_4;
	mul.lo.s16 	%rs6, %rs1, 171;
	shr.u16 	%rs7, %rs6, 10;
	mul.lo.s16 	%rs8, %rs7, 6;
	sub.s16 	%rs9, %rs1, %rs8;
	mul.wide.u16 	%r19, %rs7, 288;
	add.s32 	%r20, %r7, %r19;
	and.b16  	%rs10, %rs9, 255;
	mul.wide.u16 	%r21, %rs10, 8;
	add.s32 	%r22, %r20, %r21;
	ld.shared.f64 	%fd85, [%r22];
	ld.shared.f64 	%fd86, [%r22+240];
	add.f64 	%fd87, %fd85, %fd86;
	sub.f64 	%fd88, %fd85, %fd86;
	ld.shared.f64 	%fd89, [%r22+48];
	ld.shared.f64 	%fd90, [%r22+192];
	add.f64 	%fd91, %fd89, %fd90;
	sub.f64 	%fd92, %fd89, %fd90;
	ld.shared.f64 	%fd93, [%r22+96];
	ld.shared.f64 	%fd94, [%r22+144];
	add.f64 	%fd95, %fd93, %fd94;
	sub.f64 	%fd96, %fd93, %fd94;
	fma.rn.f64 	%fd98, %fd59, %fd87, 0d0000000000000000;
	ld.const.f64 	%fd99, [const_evenI];
	fma.rn.f64 	%fd100, %fd99, %fd88, 0d0000000000000000;
	fma.rn.f64 	%fd101, %fd1, %fd91, %fd98;
	fma.rn.f64 	%fd102, %fd2, %fd92, %fd100;
	fma.rn.f64 	%fd103, %fd3, %fd95, %fd101;
	fma.rn.f64 	%fd104, %fd4, %fd96, %fd102;
	add.f64 	%fd105, %fd104, %fd103;
	st.shared.f64 	[%r22], %fd105;
	sub.f64 	%fd106, %fd103, %fd104;
	st.shared.f64 	[%r22+240], %fd106;
	fma.rn.f64 	%fd107, %fd5, %fd87, 0d0000000000000000;
	fma.rn.f64 	%fd108, %fd6, %fd88, 0d0000000000000000;
	fma.rn.f64 	%fd109, %fd7, %fd91, %fd107;
	fma.rn.f64 	%fd110, %fd8, %fd92, %fd108;
	fma.rn.f64 	%fd111, %fd9, %fd95, %fd109;
	fma.rn.f64 	%fd112, %fd10, %fd96, %fd110;
	add.f64 	%fd113, %fd112, %fd111;
	st.shared.f64 	[%r22+48], %fd113;
	sub.f64 	%fd114, %fd111, %fd112;
	st.shared.f64 	[%r22+192], %fd114;
	fma.rn.f64 	%fd115, %fd11, %fd87, 0d0000000000000000;
	fma.rn.f64 	%fd116, %fd12, %fd88, 0d0000000000000000;
	fma.rn.f64 	%fd117, %fd13, %fd91, %fd115;
	fma.rn.f64 	%fd118, %fd14, %fd92, %fd116;
	fma.rn.f64 	%fd119, %fd15, %fd95, %fd117;
	fma.rn.f64 	%fd120, %fd16, %fd96, %fd118;
	add.f64 	%fd121, %fd120, %fd119;
	st.shared.f64 	[%r22+96], %fd121;
	sub.f64 	%fd122, %fd119, %fd120;
	st.shared.f64 	[%r22+144], %fd122;
$L__BB14_4:
	setp.gt.u32 	%p3, %r1, 35;
	bar.sync 	0;
	@%p3 bra 	$L__BB14_12;
	ld.param.u64 	%rd17, [_Z32massMatrixMultiplyConstantKernelILi6ELi6ELi1EEviPKiPKdS3_S3_S3_Pd_param_2];
	setp.ge.s32 	%p4, %r3, %r10;
	mul.lo.s16 	%rs12, %rs1, 171;
	shr.u16 	%rs13, %rs12, 10;
	mul.lo.s16 	%rs14, %rs13, 6;
	sub.s16 	%rs15, %rs1, %rs14;
	mul.wide.u16 	%r25, %rs13, 288;
	add.s32 	%r26, %r7, %r25;
	and.b16  	%rs16, %rs15, 255;
	mul.wide.u16 	%r27, %rs16, 48;
	add.s32 	%r9, %r26, %r27;
	ld.shared.f64 	%fd124, [%r9];
	ld.shared.f64 	%fd125, [%r9+40];
	add.f64 	%fd17, %fd124, %fd125;
	sub.f64 	%fd18, %fd124, %fd125;
	ld.shared.f64 	%fd126, [%r9+8];
	ld.shared.f64 	%fd127, [%r9+32];
	add.f64 	%fd19, %fd126, %fd127;
	sub.f64 	%fd20, %fd126, %fd127;
	ld.shared.f64 	%fd128, [%r9+16];
	ld.shared.f64 	%fd129, [%r9+24];
	add.f64 	%fd21, %fd128, %fd129;
	sub.f64 	%fd22, %fd128, %fd129;
	mov.b32 	%r28, {%rs13, %rs16};
	mov.b32 	%r29, 0;
	mov.b32 	%r30, 1572;
	dp2a.lo.u32.u32 	%r31, %r28, %r30, %r29;
	add.s32 	%r32, %r31, %r39;
	cvta.to.global.u64 	%rd12, %rd17;
	mul.wide.s32 	%rd13, %r32, 8;
	add.s64 	%rd1, %rd12, %rd13;
	mov.f64 	%fd260, 0d0000000000000000;
	mov.f64 	%fd261, %fd260;
	@%p4 bra 	$L__BB14_7;
	ld.global.nc.f64 	%fd260, [%rd1];
	ld.global.nc.f64 	%fd261, [%rd1+40];
$L__BB14_7:
	ld.const.f64 	%fd131, [const_oddI];
	fma.rn.f64 	%fd132, %fd131, %fd17, 0d0000000000000000;
	fma.rn.f64 	%fd133, %fd1, %fd19, %fd132;
	fma.rn.f64 	%fd134, %fd3, %fd21, %fd133;
	ld.const.f64 	%fd135, [const_evenI];
	fma.rn.f64 	%fd136, %fd135, %fd18, 0d0000000000000000;
	fma.rn.f64 	%fd137, %fd2, %fd20, %fd136;
	fma.rn.f64 	%fd138, %fd4, %fd22, %fd137;
	add.f64 	%fd139, %fd134, %fd138;
	mul.f64 	%fd140, %fd139, %fd260;
	sub.f64 	%fd141, %fd134, %fd138;
	mul.f64 	%fd142, %fd141, %fd261;
	add.f64 	%fd27, %fd140, %fd142;
	sub.f64 	%fd28, %fd140, %fd142;
	mov.f64 	%fd262, 0d0000000000000000;
	mov.f64 	%fd263, %fd262;
	@%p4 bra 	$L__BB14_9;
	ld.global.nc.f64 	%fd262, [%rd1+8];
	ld.global.nc.f64 	%fd263, [%rd1+32];
$L__BB14_9:
	fma.rn.f64 	%fd144, %fd5, %fd17, 0d0000000000000000;
	fma.rn.f64 	%fd145, %fd7, %fd19, %fd144;
	fma.rn.f64 	%fd146, %fd9, %fd21, %fd145;
	fma.rn.f64 	%fd147, %fd6, %fd18, 0d0000000000000000;
	fma.rn.f64 	%fd148, %fd8, %fd20, %fd147;
	fma.rn.f64 	%fd149, %fd10, %fd22, %fd148;
	add.f64 	%fd150, %fd146, %fd149;
	mul.f64 	%fd151, %fd150, %fd262;
	sub.f64 	%fd152, %fd146, %fd149;
	mul.f64 	%fd153, %fd152, %fd263;
	add.f64 	%fd33, %fd151, %fd153;
	sub.f64 	%fd34, %fd151, %fd153;
	fma.rn.f64 	%fd154, %fd11, %fd17, 0d0000000000000000;
	fma.rn.f64 	%fd155, %fd12, %fd18, 0d0000000000000000;
	fma.rn.f64 	%fd156, %fd13, %fd19, %fd154;
	fma.rn.f64 	%fd157, %fd14, %fd20, %fd155;
	fma.rn.f64 	%fd35, %fd15, %fd21, %fd156;
	fma.rn.f64 	%fd36, %fd16, %fd22, %fd157;
	mov.f64 	%fd264, 0d0000000000000000;
	mov.f64 	%fd265, %fd264;
	@%p4 bra 	$L__BB14_11;
	ld.global.nc.f64 	%fd264, [%rd1+16];
	ld.global.nc.f64 	%fd265, [%rd1+24];
$L__BB14_11:
	add.f64 	%fd158, %fd35, %fd36;
	mul.f64 	%fd159, %fd158, %fd264;
	sub.f64 	%fd160, %fd35, %fd36;
	mul.f64 	%fd161, %fd160, %fd265;
	add.f64 	%fd162, %fd159, %fd161;
	sub.f64 	%fd163, %fd159, %fd161;
	ld.const.f64 	%fd164, [const_oddI];
	fma.rn.f64 	%fd165, %fd164, %fd27, 0d0000000000000000;
	ld.const.f64 	%fd166, [const_evenI];
	fma.rn.f64 	%fd167, %fd166, %fd28, 0d0000000000000000;
	fma.rn.f64 	%fd168, %fd5, %fd33, %fd165;
	fma.rn.f64 	%fd169, %fd6, %fd34, %fd167;
	fma.rn.f64 	%fd170, %fd11, %fd162, %fd168;
	fma.rn.f64 	%fd171, %fd12, %fd163, %fd169;
	add.f64 	%fd172, %fd170, %fd171;
	st.shared.f64 	[%r9], %fd172;
	sub.f64 	%fd173, %fd170, %fd171;
	st.shared.f64 	[%r9+40], %fd173;
	fma.rn.f64 	%fd174, %fd1, %fd27, 0d0000000000000000;
	fma.rn.f64 	%fd175, %fd2, %fd28, 0d0000000000000000;
	fma.rn.f64 	%fd176, %fd7, %fd33, %fd174;
	fma.rn.f64 	%fd177, %fd8, %fd34, %fd175;
	fma.rn.f64 	%fd178, %fd13, %fd162, %fd176;
	fma.rn.f64 	%fd179, %fd14, %fd163, %fd177;
	add.f64 	%fd180, %fd178, %fd179;
	st.shared.f64 	[%r9+8], %fd180;
	sub.f64 	%fd181, %fd178, %fd179;
	st.shared.f64 	[%r9+32], %fd181;
	fma.rn.f64 	%fd182, %fd3, %fd27, 0d0000000000000000;
	fma.rn.f64 	%fd183, %fd4, %fd28, 0d0000000000000000;
	fma.rn.f64 	%fd184, %fd9, %fd33, %fd182;
	fma.rn.f64 	%fd185, %fd10, %fd34, %fd183;
	fma.rn.f64 	%fd186, %fd15, %fd162, %fd184;
	fma.rn.f64 	%fd187, %fd16, %fd163, %fd185;
	add.f64 	%fd188, %fd186, %fd187;
	st.shared.f64 	[%r9+16], %fd188;
	sub.f64 	%fd189, %fd186, %fd187;
	st.shared.f64 	[%r9+24], %fd189;
$L__BB14_12:
	mov.u32 	%r33, %tid.x;
	setp.gt.u32 	%p7, %r33, 35;
	bar.sync 	0;
	@%p7 bra 	$L__BB14_14;
	cvt.u16.u32 	%rs17, %r33;
	mul.lo.s16 	%rs18, %rs17, 171;
	shr.u16 	%rs19, %rs18, 10;
	mul.lo.s16 	%rs20, %rs19, 6;
	sub.s16 	%rs21, %rs17, %rs20;
	mul.wide.u16 	%r35, %rs19, 288;
	add.s32 	%r36, %r7, %r35;
	and.b16  	%rs22, %rs21, 255;
	mul.wide.u16 	%r37, %rs22, 8;
	add.s32 	%r38, %r36, %r37;
	ld.shared.f64 	%fd190, [%r38];
	ld.shared.f64 	%fd191, [%r38+240];
	add.f64 	%fd192, %fd190, %fd191;
	sub.f64 	%fd193, %fd190, %fd191;
	ld.shared.f64 	%fd194, [%r38+48];
	ld.shared.f64 	%fd195, [%r38+192];
	add.f64 	%fd196, %fd194, %fd195;
	sub.f64 	%fd197, %fd194, %fd195;
	ld.shared.f64 	%fd198, [%r38+96];
	ld.shared.f64 	%fd199, [%r38+144];
	add.f64 	%fd200, %fd198, %fd199;
	sub.f64 	%fd201, %fd198, %fd199;
	ld.const.f64 	%fd202, [const_oddI];
	fma.rn.f64 	%fd203, %fd202, %fd192, 0d0000000000000000;
	ld.const.f64 	%fd204, [const_evenI];
	fma.rn.f64 	%fd205, %fd204, %fd193, 0d0000000000000000;
	fma.rn.f64 	%fd206, %fd5, %fd196, %fd203;
	fma.rn.f64 	%fd207, %fd6, %fd197, %fd205;
	fma.rn.f64 	%fd208, %fd11, %fd200, %fd206;
	fma.rn.f64 	%fd209, %fd12, %fd201, %fd207;
	add.f64 	%fd210, %fd208, %fd209;
	st.shared.f64 	[%r38], %fd210;
	sub.f64 	%fd211, %fd208, %fd209;
	st.shared.f64 	[%r38+240], %fd211;
	fma.rn.f64 	%fd212, %fd1, %fd192, 0d0000000000000000;
	fma.rn.f64 	%fd213, %fd2, %fd193, 0d0000000000000000;
	fma.rn.f64 	%fd214, %fd7, %fd196, %fd212;
	fma.rn.f64 	%fd215, %fd8, %fd197, %fd213;
	fma.rn.f64 	%fd216, %fd13, %fd200, %fd214;
	fma.rn.f64 	%fd217, %fd14, %fd201, %fd215;
	add.f64 	%fd218, %fd216, %fd217;
	st.shared.f64 	[%r38+48], %fd218;
	sub.f64 	%fd219, %fd216, %fd217;
	st.shared.f64 	[%r38+192], %fd219;
	fma.rn.f64 	%fd220, %fd3, %fd192, 0d0000000000000000;
	fma.rn.f64 	%fd221, %fd4, %fd193, 0d0000000000000000;
	fma.rn.f64 	%fd222, %fd9, %fd196, %fd220;
	fma.rn.f64 	%fd223, %fd10, %fd197, %fd221;
	fma.rn.f64 	%fd224, %fd15, %fd200, %fd222;
	fma.rn.f64 	%fd225, %fd16, %fd201, %fd223;
	add.f64 	%fd226, %fd224, %fd225;
	st.shared.f64 	[%r38+96], %fd226;
	sub.f64 	%fd227, %fd224, %fd225;
	st.shared.f64 	[%r38+144], %fd227;
$L__BB14_14:
	setp.ge.s32 	%p8, %r3, %r10;
	bar.sync 	0;
	ld.shared.f64 	%fd228, [%r8];
	ld.shared.f64 	%fd229, [%r8+1440];
	add.f64 	%fd230, %fd228, %fd229;
	sub.f64 	%fd231, %fd228, %fd229;
	ld.shared.f64 	%fd232, [%r8+288];
	ld.shared.f64 	%fd233, [%r8+1152];
	add.f64 	%fd234, %fd232, %fd233;
	sub.f64 	%fd235, %fd232, %fd233;
	ld.shared.f64 	%fd236, [%r8+576];
	ld.shared.f64 	%fd237, [%r8+864];
	add.f64 	%fd238, %fd236, %fd237;
	sub.f64 	%fd239, %fd236, %fd237;
	ld.const.f64 	%fd240, [const_oddI];
	fma.rn.f64 	%fd241, %fd240, %fd230, 0d0000000000000000;
	ld.const.f64 	%fd242, [const_evenI];
	fma.rn.f64 	%fd243, %fd242, %fd231, 0d0000000000000000;
	fma.rn.f64 	%fd244, %fd5, %fd234, %fd241;
	fma.rn.f64 	%fd245, %fd6, %fd235, %fd243;
	fma.rn.f64 	%fd41, %fd11, %fd238, %fd244;
	fma.rn.f64 	%fd42, %fd12, %fd239, %fd245;
	fma.rn.f64 	%fd246, %fd1, %fd230, 0d0000000000000000;
	fma.rn.f64 	%fd247, %fd2, %fd231, 0d0000000000000000;
	fma.rn.f64 	%fd248, %fd7, %fd234, %fd246;
	fma.rn.f64 	%fd249, %fd8, %fd235, %fd247;
	fma.rn.f64 	%fd43, %fd13, %fd238, %fd248;
	fma.rn.f64 	%fd44, %fd14, %fd239, %fd249;
	fma.rn.f64 	%fd250, %fd3, %fd230, 0d0000000000000000;
	fma.rn.f64 	%fd251, %fd4, %fd231, 0d0000000000000000;
	fma.rn.f64 	%fd252, %fd9, %fd234, %fd250;
	fma.rn.f64 	%fd253, %fd10, %fd235, %fd251;
	fma.rn.f64 	%fd45, %fd15, %fd238, %fd252;
	fma.rn.f64 	%fd46, %fd16, %fd239, %fd253;
	@%p8 bra 	$L__BB14_16;
	ld.param.u64 	%rd18, [_Z32massMatrixMultiplyConstantKernelILi6ELi6ELi1EEviPKiPKdS3_S3_S3_Pd_param_6];
	cvta.to.global.u64 	%rd14, %rd18;
	mul.wide.s32 	%rd15, %r6, 8;
	add.s64 	%rd16, %rd14, %rd15;
	add.f64 	%fd254, %fd41, %fd42;
	st.global.f64 	[%rd16], %fd254;
	add.f64 	%fd255, %fd43, %fd44;
	st.global.f64 	[%rd16+288], %fd255;
	add.f64 	%fd256, %fd45, %fd46;
	st.global.f64 	[%rd16+576], %fd256;
	sub.f64 	%fd257, %fd45, %fd46;
	st.global.f64 	[%rd16+864], %fd257;
	sub.f64 	%fd258, %fd43, %fd44;
	st.global.f64 	[%rd16+1152], %fd258;
	sub.f64 	%fd259, %fd41, %fd42;
	st.global.f64 	[%rd16+1440], %fd259;
$L__BB14_16:
	ret;

}
	// .globl	_Z32massMatrixMultiplyRegisterKernelILi6ELi8ELi1EEviPKiPKdS3_S3_S3_Pd
.visible .entry _Z32massMatrixMultiplyRegisterKernelILi6ELi8ELi1EEviPKiPKdS3_S3_S3_Pd(
	.param .u32 _Z32massMatrixMultiplyRegisterKernelILi6ELi8ELi1EEviPKiPKdS3_S3_S3_Pd_param_0,
	.param .u64 .ptr .align 1 _Z32massMatrixMultiplyRegisterKernelILi6ELi8ELi1EEviPKiPKdS3_S3_S3_Pd_param_1,
	.param .u64 .ptr .align 1 _Z32massMatrixMultiplyRegisterKernelILi6ELi8ELi1EEviPKiPKdS3_S3_S3_Pd_param_2,
	.param .u64 .ptr .align 1 _Z32massMatrixMultiplyRegisterKernelILi6ELi8ELi1EEviPKiPKdS3_S3_S3_Pd_param_3,
	.param .u64 .ptr .align 1 _Z32massMatrixMultiplyRegisterKernelILi6ELi8ELi1EEviPKiPKdS3_S3_S3_Pd_param_4,
	.param .u64 .ptr .align 1 _Z32massMatrixMultiplyRegisterKernelILi6ELi8ELi1EEviPKiPKdS3_S3_S3_Pd_param_5,
	.param .u64 .ptr .align 1 _Z32massMatrixMultiplyRegisterKernelILi6ELi8ELi1EEviPKiPKdS3_S3_S3_Pd_param_6
)
{
	.reg .pred 	%p<14>;
	.reg .b16 	%rs<17>;
	.reg .b32 	%r<94>;
	.reg .b64 	%rd<38>;
	.reg .b64 	%fd<325>;
	// demoted variable
	.shared .align 8 .b8 _ZZ32massMatrixMultiplyRegisterKernelILi6ELi8ELi1EEviPKiPKdS3_S3_S3_PdE6s_tmp1[4608];
	// demoted variable
	.shared .align 8 .b8 _ZZ32massMatrixMultiplyRegisterKernelILi6ELi8ELi1EEviPKiPKdS3_S3_S3_PdE6s_oddI[96];
	// demoted variable
	.shared .align 8 .b8 _ZZ32massMatrixMultiplyRegisterKernelILi6ELi8ELi1EEviPKiPKdS3_S3_S3_PdE7s_evenI[96];
	ld.param.u32 	%r18, [_Z32massMatrixMultiplyRegisterKernelILi6ELi8ELi1EEviPKiPKdS3_S3_S3_Pd_param_0];
	ld.param.u64 	%rd1, [_Z32massMatrixMultiplyRegisterKernelILi6ELi8ELi1EEviPKiPKdS3_S3_S3_Pd_param_1];
	ld.param.u64 	%rd3, [_Z32massMatrixMultiplyRegisterKernelILi6ELi8ELi1EEviPKiPKdS3_S3_S3_Pd_param_3];
	ld.param.u64 	%rd4, [_Z32massMatrixMultiplyRegisterKernelILi6ELi8ELi1EEviPKiPKdS3_S3_S3_Pd_param_4];
	ld.param.u64 	%rd5, [_Z32massMatrixMultiplyRegisterKernelILi6ELi8ELi1EEviPKiPKdS3_S3_S3_Pd_param_5];
	mov.u32 	%r91, %tid.x;
	mov.u32 	%r2, %tid.y;
	mov.u32 	%r20, %ctaid.x;
	add.s32 	%r3, %r20, %r2;
	setp.ge.s32 	%p1, %r3, %r18;
	mov.b32 	%r90, 0;
	@%p1 bra 	$L__BB15_2;
	cvta.to.global.u64 	%rd7, %rd1;
	mul.wide.s32 	%rd8, %r3, 4;
	add.s64 	%rd9, %rd7, %rd8;
	ld.global.nc.u32 	%r90, [%rd9];
$L__BB15_2:
	mad.lo.s32 	%r6, %r90, 216, %r91;
	cvta.to.global.u64 	%rd10, %rd5;
	mul.wide.s32 	%rd11, %r6, 8;
	add.s64 	%rd12, %rd10, %rd11;
	ld.global.nc.f64 	%fd1, [%rd12];
	ld.global.nc.f64 	%fd2, [%rd12+288];
	ld.global.nc.f64 	%fd3, [%rd12+576];
	ld.global.nc.f64 	%fd4, [%rd12+864];
	ld.global.nc.f64 	%fd5, [%rd12+1152];
	ld.global.nc.f64 	%fd6, [%rd12+1440];
	setp.gt.u32 	%p2, %r91, 11;
	@%p2 bra 	$L__BB15_4;
	cvta.to.global.u64 	%rd13, %rd3;
	mul.wide.u32 	%rd14, %r91, 8;
	add.s64 	%rd15, %rd13, %rd14;
	ld.global.nc.f64 	%fd67, [%rd15];
	shl.b32 	%r21, %r91, 3;
	mov.u32 	%r22, _ZZ32massMatrixMultiplyRegisterKernelILi6ELi8ELi1EEviPKiPKdS3_S3_S3_PdE6s_oddI;
	add.s32 	%r23, %r22, %r21;
	st.shared.f64 	[%r23], %fd67;
	cvta.to.global.u64 	%rd16, %rd4;
	add.s64 	%rd17, %rd16, %rd14;
	ld.global.nc.f64 	%fd68, [%rd17];
	mov.u32 	%r24, _ZZ32massMatrixMultiplyRegisterKernelILi6ELi8ELi1EEviPKiPKdS3_S3_S3_PdE7s_evenI;
	add.s32 	%r25, %r24, %r21;
	st.shared.f64 	[%r25], %fd68;
$L__BB15_4:
	cvt.u16.u32 	%rs1, %r91;
	bar.sync 	0;
	ld.shared.f64 	%fd7, [_ZZ32massMatrixMultiplyRegisterKernelILi6ELi8ELi1EEviPKiPKdS3_S3_S3_PdE6s_oddI];
	ld.shared.f64 	%fd8, [_ZZ32massMatrixMultiplyRegisterKernelILi6ELi8ELi1EEviPKiPKdS3_S3_S3_PdE7s_evenI];
	ld.shared.f64 	%fd9, [_ZZ32massMatrixMultiplyRegisterKernelILi6ELi8ELi1EEviPKiPKdS3_S3_S3_PdE6s_oddI+8];
	ld.shared.f64 	%fd10, [_ZZ32massMatrixMultiplyRegisterKernelILi6ELi8ELi1EEviPKiPKdS3_S3_S3_PdE7s_evenI+8];
	ld.shared.f64 	%fd11, [_ZZ32massMatrixMultiplyRegisterKernelILi6ELi8ELi1EEviPKiPKdS3_S3_S3_PdE6s_oddI+16];
	ld.shared.f64 	%fd12, [_ZZ32massMatrixMultiplyRegisterKernelILi6ELi8ELi1EEviPKiPKdS3_S3_S3_PdE7s_evenI+16];
	ld.shared.f64 	%fd13, [_ZZ32massMatrixMultiplyRegisterKernelILi6ELi8ELi1EEviPKiPKdS3_S3_S3_PdE6s_oddI+24];
	ld.shared.f64 	%fd14, [_ZZ32massMatrixMultiplyRegisterKernelILi6ELi8ELi1EEviPKiPKdS3_S3_S3_PdE7s_evenI+24];
	ld.shared.f64 	%fd15, [_ZZ32massMatrixMultiplyRegisterKernelILi6ELi8ELi1EEviPKiPKdS3_S3_S3_PdE6s_oddI+32];
	ld.shared.f64 	%fd16, [_ZZ32massMatrixMultiplyRegisterKernelILi6ELi8ELi1EEviPKiPKdS3_S3_S3_PdE7s_evenI+32];
	ld.shared.f64 	%fd17, [_ZZ32massMatrixMultiplyRegisterKernelILi6ELi8ELi1EEviPKiPKdS3_S3_S3_PdE6s_oddI+40];
	ld.shared.f64 	%fd18, [_ZZ32massMatrixMultiplyRegisterKernelILi6ELi8ELi1EEviPKiPKdS3_S3_S3_PdE7s_evenI+40];
	ld.shared.f64 	%fd19, [_ZZ32massMatrixMultiplyRegisterKernelILi6ELi8ELi1EEviPKiPKdS3_S3_S3_PdE6s_oddI+48];
	ld.shared.f64 	%fd20, [_ZZ32massMatrixMultiplyRegisterKernelILi6ELi8ELi1EEviPKiPKdS3_S3_S3_PdE7s_evenI+48];
	ld.shared.f64 	%fd21, [_ZZ32massMatrixMultiplyRegisterKernelILi6ELi8ELi1EEviPKiPKdS3_S3_S3_PdE6s_oddI+56];
	ld.shared.f64 	%fd22, [_ZZ32massMatrixMultiplyRegisterKernelILi6ELi8ELi1EEviPKiPKdS3_S3_S3_PdE7s_evenI+56];
	ld.shared.f64 	%fd23, [_ZZ32massMatrixMultiplyRegisterKernelILi6ELi8ELi1EEviPKiPKdS3_S3_S3_PdE6s_oddI+64];
	ld.shared.f64 	%fd24, [_ZZ32massMatrixMultiplyRegisterKernelILi6ELi8ELi1EEviPKiPKdS3_S3_S3_PdE7s_evenI+64];
	ld.shared.f64 	%fd25, [_ZZ32massMatrixMultiplyRegisterKernelILi6ELi8ELi1EEviPKiPKdS3_S3_S3_PdE6s_oddI+72];
	ld.shared.f64 	%fd26, [_ZZ32massMatrixMultiplyRegisterKernelILi6ELi8ELi1EEviPKiPKdS3_S3_S3_PdE7s_evenI+72];
	ld.shared.f64 	%fd27, [_ZZ32massMatrixMultiplyRegisterKernelILi6ELi8ELi1EEviPKiPKdS3_S3_S3_PdE6s_oddI+80];
	ld.shared.f64 	%fd28, [_ZZ32massMatrixMultiplyRegisterKernelILi6ELi8ELi1EEviPKiPKdS3_S3_S3_PdE7s_evenI+80];
	ld.shared.f64 	%fd29, [_ZZ32massMatrixMultiplyRegisterKernelILi6ELi8ELi1EEviPKiPKdS3_S3_S3_PdE6s_oddI+88];
	ld.shared.f64 	%fd30, [_ZZ32massMatrixMultiplyRegisterKernelILi6ELi8ELi1EEviPKiPKdS3_S3_S3_PdE7s_evenI+88];
	mul.hi.u16 	%rs2, %rs1, 10923;
	mul.lo.s16 	%rs3, %rs2, 6;
	sub.s16 	%rs4, %rs1, %rs3;
	add.f64 	%fd69, %fd1, %fd6;
	sub.f64 	%fd70, %fd1, %fd6;
	add.f64 	%fd71, %fd2, %fd5;
	sub.f64 	%fd72, %fd2, %fd5;
	add.f64 	%fd73, %fd3, %fd4;
	sub.f64 	%fd74, %fd3, %fd4;
	mov.u32 	%r26, _ZZ32massMatrixMultiplyRegisterKernelILi6ELi8ELi1EEviPKiPKdS3_S3_S3_PdE6s_tmp1;
	mad.lo.s32 	%r27, %r2, 4608, %r26;
	mul.wide.u16 	%r28, %rs2, 72;
	add.s32 	%r29, %r27, %r28;
	mul.wide.u16 	%r30, %rs4, 8;
	add.s32 	%r8, %r29, %r30;
	fma.rn.f64 	%fd75, %fd7, %fd69, 0d0000000000000000;
	fma.rn.f64 	%fd76, %fd8, %fd70, 0d0000000000000000;
	fma.rn.f64 	%fd77, %fd9, %fd71, %fd75;
	fma.rn.f64 	%fd78, %fd10, %fd72, %fd76;
	fma.rn.f64 	%fd79, %fd11, %fd73, %fd77;
	fma.rn.f64 	%fd80, %fd12, %fd74, %fd78;
	add.f64 	%fd81, %fd80, %fd79;
	st.shared.f64 	[%r8], %fd81;
	sub.f64 	%fd82, %fd79, %fd80;
	st.shared.f64 	[%r8+4032], %fd82;
	fma.rn.f64 	%fd83, %fd13, %fd69, 0d0000000000000000;
	fma.rn.f64 	%fd84, %fd14, %fd70, 0d0000000000000000;
	fma.rn.f64 	%fd85, %fd15, %fd71, %fd83;
	fma.rn.f64 	%fd86, %fd16, %fd72, %fd84;
	fma.rn.f64 	%fd87, %fd17, %fd73, %fd85;
	fma.rn.f64 	%fd88, %fd18, %fd74, %fd86;
	add.f64 	%fd89, %fd88, %fd87;
	st.shared.f64 	[%r8+576], %fd89;
	sub.f64 	%fd90, %fd87, %fd88;
	st.shared.f64 	[%r8+3456], %fd90;
	fma.rn.f64 	%fd91, %fd19, %fd69, 0d0000000000000000;
	fma.rn.f64 	%fd92, %fd20, %fd70, 0d0000000000000000;
	fma.rn.f64 	%fd93, %fd21, %fd71, %fd91;
	fma.rn.f64 	%fd94, %fd22, %fd72, %fd92;
	fma.rn.f64 	%fd95, %fd23, %fd73, %fd93;
	fma.rn.f64 	%fd96, %fd24, %fd74, %fd94;
	add.f64 	%fd97, %fd96, %fd95;
	st.shared.f64 	[%r8+1152], %fd97;
	sub.f64 	%fd98, %fd95, %fd96;
	st.shared.f64 	[%r8+2880], %fd98;
	fma.rn.f64 	%fd99, %fd25, %fd69, 0d0000000000000000;
	fma.rn.f64 	%fd100, %fd26, %fd70, 0d0000000000000000;
	fma.rn.f64 	%fd101, %fd27, %fd71, %fd99;
	fma.rn.f64 	%fd102, %fd28, %fd72, %fd100;
	fma.rn.f64 	%fd103, %fd29, %fd73, %fd101;
	fma.rn.f64 	%fd104, %fd30, %fd74, %fd102;
	add.f64 	%fd105, %fd104, %fd103;
	st.shared.f64 	[%r8+1728], %fd105;
	sub.f64 	%fd106, %fd103, %fd104;
	st.shared.f64 	[%r8+2304], %fd106;
	bar.sync 	0;
	setp.gt.u32 	%p3, %r91, 47;
	@%p3 bra 	$L__BB15_6;
$L__BB15_5:
	cvt.u16.u32 	%rs5, %r91;
	mul.lo.s16 	%rs6, %rs5, 171;
	shr.u16 	%rs7, %rs6, 10;
	mul.lo.s16 	%rs8, %rs7, 6;
	sub.s16 	%rs9, %rs5, %rs8;
	mul.wide.u16 	%r34, %rs7, 576;
	add.s32 	%r35, %r27, %r34;
	and.b16  	%rs10, %rs9, 255;
	mul.wide.u16 	%r36, %rs10, 8;
	add.s32 	%r37, %r35, %r36;
	ld.shared.f64 	%fd107, [%r37];
	ld.shared.f64 	%fd108, [%r37+360];
	add.f64 	%fd109, %fd107, %fd108;
	sub.f64 	%fd110, %fd107, %fd108;
	ld.shared.f64 	%fd111, [%r37+72];
	ld.shared.f64 	%fd112, [%r37+288];
	add.f64 	%fd113, %fd111, %fd112;
	sub.f64 	%fd114, %fd111, %fd112;
	ld.shared.f64 	%fd115, [%r37+144];
	ld.shared.f64 	%fd116, [%r37+216];
	add.f64 	%fd117, %fd115, %fd116;
	sub.f64 	%fd118, %fd115, %fd116;
	fma.rn.f64 	%fd119, %fd7, %fd109, 0d0000000000000000;
	fma.rn.f64 	%fd120, %fd8, %fd110, 0d0000000000000000;
	fma.rn.f64 	%fd121, %fd9, %fd113, %fd119;
	fma.rn.f64 	%fd122, %fd10, %fd114, %fd120;
	fma.rn.f64 	%fd123, %fd11, %fd117, %fd121;
	fma.rn.f64 	%fd124, %fd12, %fd118, %fd122;
	add.f64 	%fd125, %fd124, %fd123;
	st.shared.f64 	[%r37], %fd125;
	sub.f64 	%fd126, %fd123, %fd124;
	st.shared.f64 	[%r37+504], %fd126;
	fma.rn.f64 	%fd127, %fd13, %fd109, 0d0000000000000000;
	fma.rn.f64 	%fd128, %fd14, %fd110, 0d0000000000000000;
	fma.rn.f64 	%fd129, %fd15, %fd113, %fd127;
	fma.rn.f64 	%fd130, %fd16, %fd114, %fd128;
	fma.rn.f64 	%fd131, %fd17, %fd117, %fd129;
	fma.rn.f64 	%fd132, %fd18, %fd118, %fd130;
	add.f64 	%fd133, %fd132, %fd131;
	st.shared.f64 	[%r37+72], %fd133;
	sub.f64 	%fd134, %fd131, %fd132;
	st.shared.f64 	[%r37+432], %fd134;
	fma.rn.f64 	%fd135, %fd19, %fd109, 0d0000000000000000;
	fma.rn.f64 	%fd136, %fd20, %fd110, 0d0000000000000000;
	fma.rn.f64 	%fd137, %fd21, %fd113, %fd135;
	fma.rn.f64 	%fd138, %fd22, %fd114, %fd136;
	fma.rn.f64 	%fd139, %fd23, %fd117, %fd137;
	fma.rn.f64 	%fd140, %fd24, %fd118, %fd138;
	add.f64 	%fd141, %fd140, %fd139;
	st.shared.f64 	[%r37+144], %fd141;
	sub.f64 	%fd142, %fd139, %fd140;
	st.shared.f64 	[%r37+360], %fd142;
	fma.rn.f64 	%fd143, %fd25, %fd109, 0d0000000000000000;
	fma.rn.f64 	%fd144, %fd26, %fd110, 0d0000000000000000;
	fma.rn.f64 	%fd145, %fd27, %fd113, %fd143;
	fma.rn.f64 	%fd146, %fd28, %fd114, %fd144;
	fma.rn.f64 	%fd147, %fd29, %fd117, %fd145;
	fma.rn.f64 	%fd148, %fd30, %fd118, %fd146;
	add.f64 	%fd149, %fd148, %fd147;
	st.shared.f64 	[%r37+216], %fd149;
	sub.f64 	%fd150, %fd147, %fd148;
	st.shared.f64 	[%r37+288], %fd150;
	add.s32 	%r10, %r91, 36;
	setp.lt.u32 	%p4, %r91, 12;
	mov.u32 	%r91, %r10;
	@%p4 bra 	$L__BB15_5;
$L__BB15_6:
	bar.sync 	0;
	mov.u32 	%r92, %tid.x;
	setp.gt.u32 	%p5, %r92, 63;
	@%p5 bra 	$L__BB15_17;
	shl.b32 	%r12, %r90, 9;
$L__BB15_8:
	ld.param.u32 	%r85, [_Z32massMatrixMultiplyRegisterKernelILi6ELi8ELi1EEviPKiPKdS3_S3_S3_Pd_param_0];
	setp.ge.s32 	%p6, %r3, %r85;
	and.b32  	%r41, %r92, 7;
	shr.u32 	%r42, %r92, 3;
	mad.lo.s32 	%r45, %r42, 576, %r27;
	mad.lo.s32 	%r46, %r41, 72, %r45;
	ld.shared.f64 	%fd152, [%r46];
	ld.shared.f64 	%fd153, [%r46+40];
	add.f64 	%fd31, %fd152, %fd153;
	sub.f64 	%fd32, %fd152, %fd153;
	ld.shared.f64 	%fd154, [%r46+8];
	ld.shared.f64 	%fd155, [%r46+32];
	add.f64 	%fd33, %fd154, %fd155;
	sub.f64 	%fd34, %fd154, %fd155;
	ld.shared.f64 	%fd156, [%r46+16];
	ld.shared.f64 	%fd157, [%r46+24];
	add.f64 	%fd35, %fd156, %fd157;
	sub.f64 	%fd36, %fd156, %fd157;
	mov.f64 	%fd317, 0d0000000000000000;
	mov.f64 	%fd318, %fd317;
	@%p6 bra 	$L__BB15_10;
	ld.param.u64 	%rd33, [_Z32massMatrixMultiplyRegisterKernelILi6ELi8ELi1EEviPKiPKdS3_S3_S3_Pd_param_2];
	cvta.to.global.u64 	%rd18, %rd33;
	shl.b32 	%r47, %r92, 3;
	and.b32  	%r48, %r47, 504;
	add.s32 	%r49, %r48, %r12;
	mul.wide.s32 	%rd19, %r49, 8;
	add.s64 	%rd20, %rd18, %rd19;
	ld.global.nc.f64 	%fd317, [%rd20];
	ld.global.nc.f64 	%fd318, [%rd20+56];
$L__BB15_10:
	ld.param.u32 	%r86, [_Z32massMatrixMultiplyRegisterKernelILi6ELi8ELi1EEviPKiPKdS3_S3_S3_Pd_param_0];
	mov.u32 	%r50, %ctaid.x;
	mov.u32 	%r51, %tid.y;
	add.s32 	%r52, %r50, %r51;
	setp.ge.s32 	%p7, %r52, %r86;
	fma.rn.f64 	%fd159, %fd7, %fd31, 0d0000000000000000;
	fma.rn.f64 	%fd160, %fd9, %fd33, %fd159;
	fma.rn.f64 	%fd161, %fd11, %fd35, %fd160;
	fma.rn.f64 	%fd162, %fd8, %fd32, 0d0000000000000000;
	fma.rn.f64 	%fd163, %fd10, %fd34, %fd162;
	fma.rn.f64 	%fd164, %fd12, %fd36, %fd163;
	add.f64 	%fd165, %fd161, %fd164;
	mul.f64 	%fd166, %fd165, %fd317;
	sub.f64 	%fd167, %fd161, %fd164;
	mul.f64 	%fd168, %fd167, %fd318;
	add.f64 	%fd41, %fd166, %fd168;
	sub.f64 	%fd42, %fd166, %fd168;
	mov.f64 	%fd319, 0d0000000000000000;
	mov.f64 	%fd320, %fd319;
	@%p7 bra 	$L__BB15_12;
	ld.param.u64 	%rd34, [_Z32massMatrixMultiplyRegisterKernelILi6ELi8ELi1EEviPKiPKdS3_S3_S3_Pd_param_2];
	cvta.to.global.u64 	%rd21, %rd34;
	shl.b32 	%r53, %r92, 3;
	and.b32  	%r54, %r53, 504;
	add.s32 	%r55, %r54, %r12;
	mul.wide.s32 	%rd22, %r55, 8;
	add.s64 	%rd23, %rd21, %rd22;
	ld.global.nc.f64 	%fd319, [%rd23+8];
	ld.global.nc.f64 	%fd320, [%rd23+48];
$L__BB15_12:
	ld.param.u32 	%r87, [_Z32massMatrixMultiplyRegisterKernelILi6ELi8ELi1EEviPKiPKdS3_S3_S3_Pd_param_0];
	mov.u32 	%r56, %ctaid.x;
	mov.u32 	%r57, %tid.y;
	add.s32 	%r58, %r56, %r57;
	setp.ge.s32 	%p8, %r58, %r87;
	fma.rn.f64 	%fd170, %fd14, %fd32, 0d0000000000000000;
	fma.rn.f64 	%fd171, %fd16, %fd34, %fd170;
	fma.rn.f64 	%fd172, %fd18, %fd36, %fd171;
	fma.rn.f64 	%fd173, %fd13, %fd31, 0d0000000000000000;
	fma.rn.f64 	%fd174, %fd15, %fd33, %fd173;
	fma.rn.f64 	%fd175, %fd17, %fd35, %fd174;
	add.f64 	%fd176, %fd175, %fd172;
	mul.f64 	%fd177, %fd176, %fd319;
	sub.f64 	%fd178, %fd175, %fd172;
	mul.f64 	%fd179, %fd178, %fd320;
	add.f64 	%fd47, %fd177, %fd179;
	sub.f64 	%fd48, %fd177, %fd179;
	mov.f64 	%fd321, 0d0000000000000000;
	mov.f64 	%fd322, %fd321;
	@%p8 bra 	$L__BB15_14;
	ld.param.u64 	%rd35, [_Z32massMatrixMultiplyRegisterKernelILi6ELi8ELi1EEviPKiPKdS3_S3_S3_Pd_param_2];
	cvta.to.global.u64 	%rd24, %rd35;
	shl.b32 	%r59, %r92, 3;
	and.b32  	%r60, %r59, 504;
	add.s32 	%r61, %r60, %r12;
	mul.wide.s32 	%rd25, %r61, 8;
	add.s64 	%rd26, %rd24, %rd25;
	ld.global.nc.f64 	%fd321, [%rd26+16];
	ld.global.nc.f64 	%fd322, [%rd26+40];
$L__BB15_14:
	ld.param.u32 	%r88, [_Z32massMatrixMultiplyRegisterKernelILi6ELi8ELi1EEviPKiPKdS3_S3_S3_Pd_param_0];
	mov.u32 	%r62, %ctaid.x;
	mov.u32 	%r63, %tid.y;
	add.s32 	%r64, %r62, %r63;
	setp.ge.s32 	%p9, %r64, %r88;
	fma.rn.f64 	%fd181, %fd20, %fd32, 0d0000000000000000;
	fma.rn.f64 	%fd182, %fd22, %fd34, %fd181;
	fma.rn.f64 	%fd183, %fd24, %fd36, %fd182;
	fma.rn.f64 	%fd184, %fd19, %fd31, 0d0000000000000000;
	fma.rn.f64 	%fd185, %fd21, %fd33, %fd184;
	fma.rn.f64 	%fd186, %fd23, %fd35, %fd185;
	add.f64 	%fd187, %fd186, %fd183;
	mul.f64 	%fd188, %fd187, %fd321;
	sub.f64 	%fd189, %fd186, %fd183;
	mul.f64 	%fd190, %fd189, %fd322;
	add.f64 	%fd53, %fd188, %fd190;
	sub.f64 	%fd54, %fd188, %fd190;
	fma.rn.f64 	%fd191, %fd25, %fd31, 0d0000000000000000;
	fma.rn.f64 	%fd192, %fd26, %fd32, 0d0000000000000000;
	fma.rn.f64 	%fd193, %fd27, %fd33, %fd191;
	fma.rn.f64 	%fd194, %fd28, %fd34, %fd192;
	fma.rn.f64 	%fd55, %fd29, %fd35, %fd193;
	fma.rn.f64 	%fd56, %fd30, %fd36, %fd194;
	mov.f64 	%fd323, 0d0000000000000000;
	mov.f64 	%fd324, %fd323;
	@%p9 bra 	$L__BB15_16;
	ld.param.u64 	%rd36, [_Z32massMatrixMultiplyRegisterKernelILi6ELi8ELi1EEviPKiPKdS3_S3_S3_Pd_param_2];
	cvta.to.global.u64 	%rd27, %rd36;
	shl.b32 	%r65, %r92, 3;
	and.b32  	%r66, %r65, 504;
	add.s32 	%r67, %r66, %r12;
	mul.wide.s32 	%rd28, %r67, 8;
	add.s64 	%rd29, %rd27, %rd28;
	ld.global.nc.f64 	%fd323, [%rd29+24];
	ld.global.nc.f64 	%fd324, [%rd29+32];
$L__BB15_16:
	add.f64 	%fd195, %fd55, %fd56;
	mul.f64 	%fd196, %fd195, %fd323;
	sub.f64 	%fd197, %fd55, %fd56;
	mul.f64 	%fd198, %fd197, %fd324;
	add.f64 	%fd199, %fd196, %fd198;
	sub.f64 	%fd200, %fd196, %fd198;
	fma.rn.f64 	%fd201, %fd7, %fd41, 0d0000000000000000;
	fma.rn.f64 	%fd202, %fd8, %fd42, 0d0000000000000000;
	fma.rn.f64 	%fd203, %fd13, %fd47, %fd201;
	fma.rn.f64 	%fd204, %fd14, %fd48, %fd202;
	fma.rn.f64 	%fd205, %fd19, %fd53, %fd203;
	fma.rn.f64 	%fd206, %fd20, %fd54, %fd204;
	fma.rn.f64 	%fd207, %fd25, %fd199, %fd205;
	fma.rn.f64 	%fd208, %fd26, %fd200, %fd206;
	add.f64 	%fd209, %fd207, %fd208;
	shr.u32 	%r68, %r92, 3;
	mov.u32 	%r69, %tid.y;
	mov.u32 	%r70, _ZZ32massMatrixMultiplyRegisterKernelILi6ELi8ELi1EEviPKiPKdS3_S3_S3_PdE6s_tmp1;
	mad.lo.s32 	%r71, %r69, 4608, %r70;
	mad.lo.s32 	%r72, %r68, 576, %r71;
	and.b32  	%r73, %r92, 7;
	mad.lo.s32 	%r74, %r73, 72, %r72;
	st.shared.f64 	[%r74], %fd209;
	sub.f64 	%fd210, %fd207, %fd208;
	st.shared.f64 	[%r74+40], %fd210;
	fma.rn.f64 	%fd211, %fd9, %fd41, 0d0000000000000000;
	fma.rn.f64 	%fd212, %fd10, %fd42, 0d0000000000000000;
	fma.rn.f64 	%fd213, %fd15, %fd47, %fd211;
	fma.rn.f64 	%fd214, %fd16, %fd48, %fd212;
	fma.rn.f64 	%fd215, %fd21, %fd53, %fd213;
	fma.rn.f64 	%fd216, %fd22, %fd54, %fd214;
	fma.rn.f64 	%fd217, %fd27, %fd199, %fd215;
	fma.rn.f64 	%fd218, %fd28, %fd200, %fd216;
	add.f64 	%fd219, %fd217, %fd218;
	st.shared.f64 	[%r74+8], %fd219;
	sub.f64 	%fd220, %fd217, %fd218;
	st.shared.f64 	[%r74+32], %fd220;
	fma.rn.f64 	%fd221, %fd11, %fd41, 0d0000000000000000;
	fma.rn.f64 	%fd222, %fd12, %fd42, 0d0000000000000000;
	fma.rn.f64 	%fd223, %fd17, %fd47, %fd221;
	fma.rn.f64 	%fd224, %fd18, %fd48, %fd222;
	fma.rn.f64 	%fd225, %fd23, %fd53, %fd223;
	fma.rn.f64 	%fd226, %fd24, %fd54, %fd224;
	fma.rn.f64 	%fd227, %fd29, %fd199, %fd225;
	fma.rn.f64 	%fd228, %fd30, %fd200, %fd226;
	add.f64 	%fd229, %fd227, %fd228;
	st.shared.f64 	[%r74+16], %fd229;
	sub.f64 	%fd230, %fd227, %fd228;
	st.shared.f64 	[%r74+24], %fd230;
	add.s32 	%r14, %r92, 36;
	setp.lt.u32 	%p10, %r92, 28;
	mov.u32 	%r92, %r14;
	@%p10 bra 	$L__BB15_8;
$L__BB15_17:
	mov.u32 	%r93, %tid.x;
	setp.gt.u32 	%p11, %r93, 47;
	bar.sync 	0;
	@%p11 bra 	$L__BB15_20;
	mov.u32 	%r75, %tid.y;
	mov.u32 	%r76, _ZZ32massMatrixMultiplyRegisterKernelILi6ELi8ELi1EEviPKiPKdS3_S3_S3_PdE6s_tmp1;
	mad.lo.s32 	%r77, %r75, 4608, %r76;
$L__BB15_19:
	cvt.u16.u32 	%rs11, %r93;
	mul.lo.s16 	%rs12, %rs11, 171;
	shr.u16 	%rs13, %rs12, 10;
	mul.lo.s16 	%rs14, %rs13, 6;
	sub.s16 	%rs15, %rs11, %rs14;
	mul.wide.u16 	%r78, %rs13, 576;
	add.s32 	%r79, %r77, %r78;
	and.b16  	%rs16, %rs15, 255;
	mul.wide.u16 	%r80, %rs16, 8;
	add.s32 	%r81, %r79, %r80;
	ld.shared.f64 	%fd231, [%r81];
	ld.shared.f64 	%fd232, [%r81+504];
	add.f64 	%fd233, %fd231, %fd232;
	sub.f64 	%fd234, %fd231, %fd232;
	ld.shared.f64 	%fd235, [%r81+72];
	ld.shared.f64 	%fd236, [%r81+432];
	add.f64 	%fd237, %fd235, %fd236;
	sub.f64 	%fd238, %fd235, %fd236;
	ld.shared.f64 	%fd239, [%r81+144];
	ld.shared.f64 	%fd240, [%r81+360];
	add.f64 	%fd241, %fd239, %fd240;
	sub.f64 	%fd242, %fd239, %fd240;
	ld.shared.f64 	%fd243, [%r81+216];
	ld.shared.f64 	%fd244, [%r81+288];
	add.f64 	%fd245, %fd243, %fd244;
	sub.f64 	%fd246, %fd243, %fd244;
	fma.rn.f64 	%fd247, %fd7, %fd233, 0d0000000000000000;
	fma.rn.f64 	%fd248, %fd8, %fd234, 0d0000000000000000;
	fma.rn.f64 	%fd249, %fd13, %fd237, %fd247;
	fma.rn.f64 	%fd250, %fd14, %fd238, %fd248;
	fma.rn.f64 	%fd251, %fd19, %fd241, %fd249;
	fma.rn.f64 	%fd252, %fd20, %fd242, %fd250;
	fma.rn.f64 	%fd253, %fd25, %fd245, %fd251;
	fma.rn.f64 	%fd254, %fd26, %fd246, %fd252;
	add.f64 	%fd255, %fd253, %fd254;
	st.shared.f64 	[%r81], %fd255;
	sub.f64 	%fd256, %fd253, %fd254;
	st.shared.f64 	[%r81+360], %fd256;
	fma.rn.f64 	%fd257, %fd9, %fd233, 0d0000000000000000;
	fma.rn.f64 	%fd258, %fd10, %fd234, 0d0000000000000000;
	fma.rn.f64 	%fd259, %fd15, %fd237, %fd257;
	fma.rn.f64 	%fd260, %fd16, %fd238, %fd258;
	fma.rn.f64 	%fd261, %fd21, %fd241, %fd259;
	fma.rn.f64 	%fd262, %fd22, %fd242, %fd260;
	fma.rn.f64 	%fd263, %fd27, %fd245, %fd261;
	fma.rn.f64 	%fd264, %fd28, %fd246, %fd262;
	add.f64 	%fd265, %fd263, %fd264;
	st.shared.f64 	[%r81+72], %fd265;
	sub.f64 	%fd266, %fd263, %fd264;
	st.shared.f64 	[%r81+288], %fd266;
	fma.rn.f64 	%fd267, %fd11, %fd233, 0d0000000000000000;
	fma.rn.f64 	%fd268, %fd12, %fd234, 0d0000000000000000;
	fma.rn.f64 	%fd269, %fd17, %fd237, %fd267;
	fma.rn.f64 	%fd270, %fd18, %fd238, %fd268;
	fma.rn.f64 	%fd271, %fd23, %fd241, %fd269;
	fma.rn.f64 	%fd272, %fd24, %fd242, %fd270;
	fma.rn.f64 	%fd273, %fd29, %fd245, %fd271;
	fma.rn.f64 	%fd274, %fd30, %fd246, %fd272;
	add.f64 	%fd275, %fd273, %fd274;
	st.shared.f64 	[%r81+144], %fd275;
	sub.f64 	%fd276, %fd273, %fd274;
	st.shared.f64 	[%r81+216], %fd276;
	add.s32 	%r17, %r93, 36;
	setp.lt.u32 	%p12, %r93, 12;
	mov.u32 	%r93, %r17;
	@%p12 bra 	$L__BB15_19;
$L__BB15_20:
	ld.param.u32 	%r89, [_Z32massMatrixMultiplyRegisterKernelILi6ELi8ELi1EEviPKiPKdS3_S3_S3_Pd_param_0];
	mov.u32 	%r82, %ctaid.x;
	mov.u32 	%r83, %tid.y;
	add.s32 	%r84, %r82, %r83;
	setp.ge.s32 	%p13, %r84, %r89;
	bar.sync 	0;
	ld.shared.f64 	%fd277, [%r8];
	ld.shared.f64 	%fd278, [%r8+4032];
	add.f64 	%fd279, %fd277, %fd278;
	sub.f64 	%fd280, %fd277, %fd278;
	ld.shared.f64 	%fd281, [%r8+576];
	ld.shared.f64 	%fd282, [%r8+3456];
	add.f64 	%fd283, %fd281, %fd282;
	sub.f64 	%fd284, %fd281, %fd282;
	ld.shared.f64 	%fd285, [%r8+1152];
	ld.shared.f64 	%fd286, [%r8+2880];
	add.f64 	%fd287, %fd285, %fd286;
	sub.f64 	%fd288, %fd285, %fd286;
	ld.shared.f64 	%fd289, [%r8+1728];
	ld.shared.f64 	%fd290, [%r8+2304];
	add.f64 	%fd291, %fd289, %fd290;
	sub.f64 	%fd292, %fd289, %fd290;
	fma.rn.f64 	%fd293, %fd7, %fd279, 0d0000000000000000;
	fma.rn.f64 	%fd294, %fd8, %fd280, 0d0000000000000000;
	fma.rn.f64 	%fd295, %fd13, %fd283, %fd293;
	fma.rn.f64 	%fd296, %fd14, %fd284, %fd294;
	fma.rn.f64 	%fd297, %fd19, %fd287, %fd295;
	fma.rn.f64 	%fd298, %fd20, %fd288, %fd296;
	fma.rn.f64 	%fd61, %fd25, %fd291, %fd297;
	fma.rn.f64 	%fd62, %fd26, %fd292, %fd298;
	fma.rn.f64 	%fd299, %fd9, %fd279, 0d0000000000000000;
	fma.rn.f64 	%fd300, %fd10, %fd280, 0d0000000000000000;
	fma.rn.f64 	%fd301, %fd15, %fd283, %fd299;
	fma.rn.f64 	%fd302, %fd16, %fd284, %fd300;
	fma.rn.f64 	%fd303, %fd21, %fd287, %fd301;
	fma.rn.f64 	%fd304, %fd22, %fd288, %fd302;
	fma.rn.f64 	%fd63, %fd27, %fd291, %fd303;
	fma.rn.f64 	%fd64, %fd28, %fd292, %fd304;
	fma.rn.f64 	%fd305, %fd11, %fd279, 0d0000000000000000;
	fma.rn.f64 	%fd306, %fd12, %fd280, 0d0000000000000000;
	fma.rn.f64 	%fd307, %fd17, %fd283, %fd305;
	fma.rn.f64 	%fd308, %fd18, %fd284, %fd306;
	fma.rn.f64 	%fd309, %fd23, %fd287, %fd307;
	fma.rn.f64 	%fd310, %fd24, %fd288, %fd308;
	fma.rn.f64 	%fd65, %fd29, %fd291, %fd309;
	fma.rn.f64 	%fd66, %fd30, %fd292, %fd310;
	@%p13 bra 	$L__BB15_22;
	ld.param.u64 	%rd37, [_Z32massMatrixMultiplyRegisterKernelILi6ELi8ELi1EEviPKiPKdS3_S3_S3_Pd_param_6];
	cvta.to.global.u64 	%rd30, %rd37;
	mul.wide.s32 	%rd31, %r6, 8;
	add.s64 	%rd32, %rd30, %rd31;
	add.f64 	%fd311, %fd61, %fd62;
	st.global.f64 	[%rd32], %fd311;
	add.f64 	%fd312, %fd63, %fd64;
	st.global.f64 	[%rd32+288], %fd312;
	add.f64 	%fd313, %fd65, %fd66;
	st.global.f64 	[%rd32+576], %fd313;
	sub.f64 	%fd314, %fd65, %fd66;
	st.global.f64 	[%rd32+864], %fd314;
	sub.f64 	%fd315, %fd63, %fd64;
	st.global.f64 	[%rd32+1152], %fd315;
	sub.f64 	%fd316, %fd61, %fd62;
	st.global.f64 	[%rd32+1440], %fd316;
$L__BB15_22:
	ret;

}
	// .globl	_Z32massMatrixMultiplyConstantKernelILi6ELi8ELi1EEviPKiPKdS3_S3_S3_Pd
.visible .entry _Z32massMatrixMultiplyConstantKernelILi6ELi8ELi1EEviPKiPKdS3_S3_S3_Pd(
	.param .u32 _Z32massMatrixMultiplyConstantKernelILi6ELi8ELi1EEviPKiPKdS3_S3_S3_Pd_param_0,
	.param .u64 .ptr .align 1 _Z32massMatrixMultiplyConstantKernelILi6ELi8ELi1EEviPKiPKdS3_S3_S3_Pd_param_1,
	.param .u64 .ptr .align 1 _Z32massMatrixMultiplyConstantKernelILi6ELi8ELi1EEviPKiPKdS3_S3_S3_Pd_param_2,
	.param .u64 .ptr .align 1 _Z32massMatrixMultiplyConstantKernelILi6ELi8ELi1EEviPKiPKdS3_S3_S3_Pd_param_3,
	.param .u64 .ptr .align 1 _Z32massMatrixMultiplyConstantKernelILi6ELi8ELi1EEviPKiPKdS3_S3_S3_Pd_param_4,
	.param .u64 .ptr .align 1 _Z32massMatrixMultiplyConstantKernelILi6ELi8ELi1EEviPKiPKdS3_S3_S3_Pd_param_5,
	.param .u64 .ptr .align 1 _Z32massMatrixMultiplyConstantKernelILi6ELi8ELi1EEviPKiPKdS3_S3_S3_Pd_param_6
)
{
	.reg .pred 	%p<13>;
	.reg .b16 	%rs<17>;
	.reg .b32 	%r<57>;
	.reg .b64 	%rd<31>;
	.reg .b64 	%fd<333>;
	// demoted variable
	.shared .align 8 .b8 _ZZ32massMatrixMultiplyConstantKernelILi6ELi8ELi1EEviPKiPKdS3_S3_S3_PdE6s_tmp1[4608];
	ld.param.u32 	%r18, [_Z32massMatrixMultiplyConstantKernelILi6ELi8ELi1EEviPKiPKdS3_S3_S3_Pd_param_0];
	ld.param.u64 	%rd1, [_Z32massMatrixMultiplyConstantKernelILi6ELi8ELi1EEviPKiPKdS3_S3_S3_Pd_param_1];
	ld.param.u64 	%rd3, [_Z32massMatrixMultiplyConstantKernelILi6ELi8ELi1EEviPKiPKdS3_S3_S3_Pd_param_5];
	mov.u32 	%r54, %tid.x;
	mov.u32 	%r2, %tid.y;
	mov.u32 	%r20, %ctaid.x;
	add.s32 	%r3, %r20, %r2;
	setp.ge.s32 	%p1, %r3, %r18;
	mov.b32 	%r53, 0;
	@%p1 bra 	$L__BB16_2;
	cvta.to.global.u64 	%rd5, %rd1;
	mul.wide.s32 	%rd6, %r3, 4;
	add.s64 	%rd7, %rd5, %rd6;
	ld.global.nc.u32 	%r53, [%rd7];
$L__BB16_2:
	cvt.u16.u32 	%rs1, %r54;
	mad.lo.s32 	%r6, %r53, 216, %r54;
	cvta.to.global.u64 	%rd8, %rd3;
	mul.wide.s32 	%rd9, %r6, 8;
	add.s64 	%rd10, %rd8, %rd9;
	ld.global.nc.f64 	%fd59, [%rd10];
	ld.global.nc.f64 	%fd60, [%rd10+288];
	ld.global.nc.f64 	%fd61, [%rd10+576];
	ld.global.nc.f64 	%fd62, [%rd10+864];
	ld.global.nc.f64 	%fd63, [%rd10+1152];
	ld.global.nc.f64 	%fd64, [%rd10+1440];
	bar.sync 	0;
	mul.hi.u16 	%rs2, %rs1, 10923;
	mul.lo.s16 	%rs3, %rs2, 6;
	sub.s16 	%rs4, %rs1, %rs3;
	add.f64 	%fd65, %fd59, %fd64;
	sub.f64 	%fd66, %fd59, %fd64;
	add.f64 	%fd67, %fd60, %fd63;
	sub.f64 	%fd68, %fd60, %fd63;
	add.f64 	%fd69, %fd61, %fd62;
	sub.f64 	%fd70, %fd61, %fd62;
	mov.u32 	%r21, _ZZ32massMatrixMultiplyConstantKernelILi6ELi8ELi1EEviPKiPKdS3_S3_S3_PdE6s_tmp1;
	mad.lo.s32 	%r7, %r2, 4608, %r21;
	mul.wide.u16 	%r22, %rs2, 72;
	add.s32 	%r23, %r7, %r22;
	mul.wide.u16 	%r24, %rs4, 8;
	add.s32 	%r8, %r23, %r24;
	ld.const.f64 	%fd71, [const_oddI];
	fma.rn.f64 	%fd72, %fd71, %fd65, 0d0000000000000000;
	ld.const.f64 	%fd73, [const_evenI];
	fma.rn.f64 	%fd74, %fd73, %fd66, 0d0000000000000000;
	ld.const.f64 	%fd1, [const_oddI+8];
	fma.rn.f64 	%fd75, %fd1, %fd67, %fd72;
	ld.const.f64 	%fd2, [const_evenI+8];
	fma.rn.f64 	%fd76, %fd2, %fd68, %fd74;
	ld.const.f64 	%fd3, [const_oddI+16];
	fma.rn.f64 	%fd77, %fd3, %fd69, %fd75;
	ld.const.f64 	%fd4, [const_evenI+16];
	fma.rn.f64 	%fd78, %fd4, %fd70, %fd76;
	add.f64 	%fd79, %fd78, %fd77;
	st.shared.f64 	[%r8], %fd79;
	sub.f64 	%fd80, %fd77, %fd78;
	st.shared.f64 	[%r8+4032], %fd80;
	ld.const.f64 	%fd5, [const_oddI+24];
	fma.rn.f64 	%fd81, %fd5, %fd65, 0d0000000000000000;
	ld.const.f64 	%fd6, [const_evenI+24];
	fma.rn.f64 	%fd82, %fd6, %fd66, 0d0000000000000000;
	ld.const.f64 	%fd7, [const_oddI+32];
	fma.rn.f64 	%fd83, %fd7, %fd67, %fd81;
	ld.const.f64 	%fd8, [const_evenI+32];
	fma.rn.f64 	%fd84, %fd8, %fd68, %fd82;
	ld.const.f64 	%fd9, [const_oddI+40];
	fma.rn.f64 	%fd85, %fd9, %fd69, %fd83;
	ld.const.f64 	%fd10, [const_evenI+40];
	fma.rn.f64 	%fd86, %fd10, %fd70, %fd84;
	add.f64 	%fd87, %fd86, %fd85;
	st.shared.f64 	[%r8+576], %fd87;
	sub.f64 	%fd88, %fd85, %fd86;
	st.shared.f64 	[%r8+3456], %fd88;
	ld.const.f64 	%fd11, [const_oddI+48];
	fma.rn.f64 	%fd89, %fd11, %fd65, 0d0000000000000000;
	ld.const.f64 	%fd12, [const_evenI+48];
	fma.rn.f64 	%fd90, %fd12, %fd66, 0d0000000000000000;
	ld.const.f64 	%fd13, [const_oddI+56];
	fma.rn.f64 	%fd91, %fd13, %fd67, %fd89;
	ld.const.f64 	%fd14, [const_evenI+56];
	fma.rn.f64 	%fd92, %fd14, %fd68, %fd90;
	ld.const.f64 	%fd15, [const_oddI+64];
	fma.rn.f64 	%fd93, %fd15, %fd69, %fd91;
	ld.const.f64 	%fd16, [const_evenI+64];
	fma.rn.f64 	%fd94, %fd16, %fd70, %fd92;
	add.f64 	%fd95, %fd94, %fd93;
	st.shared.f64 	[%r8+1152], %fd95;
	sub.f64 	%fd96, %fd93, %fd94;
	st.shared.f64 	[%r8+2880], %fd96;
	ld.const.f64 	%fd17, [const_oddI+72];
	fma.rn.f64 	%fd97, %fd17, %fd65, 0d0000000000000000;
	ld.const.f64 	%fd18, [const_evenI+72];
	fma.rn.f64 	%fd98, %fd18, %fd66, 0d0000000000000000;
	ld.const.f64 	%fd19, [const_oddI+80];
	fma.rn.f64 	%fd99, %fd19, %fd67, %fd97;
	ld.const.f64 	%fd20, [const_evenI+80];
	fma.rn.f64 	%fd100, %fd20, %fd68, %fd98;
	ld.const.f64 	%fd21, [const_oddI+88];
	fma.rn.f64 	%fd101, %fd21, %fd69, %fd99;
	ld.const.f64 	%fd22, [const_evenI+88];
	fma.rn.f64 	%fd102, %fd22, %fd70, %fd100;
	add.f64 	%fd103, %fd102, %fd101;
	st.shared.f64 	[%r8+1728], %fd103;
	sub.f64 	%fd104, %fd101, %fd102;
	st.shared.f64 	[%r8+2304], %fd104;
	bar.sync 	0;
	setp.gt.u32 	%p2, %r54, 47;
	@%p2 bra 	$L__BB16_4;
$L__BB16_3:
	cvt.u16.u32 	%rs5, %r54;
	mul.lo.s16 	%rs6, %rs5, 171;
	shr.u16 	%rs7, %rs6, 10;
	mul.lo.s16 	%rs8, %rs7, 6;
	sub.s16 	%rs9, %rs5, %rs8;
	mul.wide.u16 	%r25, %rs7, 576;
	add.s32 	%r26, %r7, %r25;
	and.b16  	%rs10, %rs9, 255;
	mul.wide.u16 	%r27, %rs10, 8;
	add.s32 	%r28, %r26, %r27;
	ld.shared.f64 	%fd105, [%r28];
	ld.shared.f64 	%fd106, [%r28+360];
	add.f64 	%fd107, %fd105, %fd106;
	sub.f64 	%fd108, %fd105, %fd106;
	ld.shared.f64 	%fd109, [%r28+72];
	ld.shared.f64 	%fd110, [%r28+288];
	add.f64 	%fd111, %fd109, %fd110;
	sub.f64 	%fd112, %fd109, %fd110;
	ld.shared.f64 	%fd113, [%r28+144];
	ld.shared.f64 	%fd114, [%r28+216];
	add.f64 	%fd115, %fd113, %fd114;
	sub.f64 	%fd116, %fd113, %fd114;
	fma.rn.f64 	%fd118, %fd71, %fd107, 0d0000000000000000;
	fma.rn.f64 	%fd120, %fd73, %fd108, 0d0000000000000000;
	fma.rn.f64 	%fd121, %fd1, %fd111, %fd118;
	fma.rn.f64 	%fd122, %fd2, %fd112, %fd120;
	fma.rn.f64 	%fd123, %fd3, %fd115, %fd121;
	fma.rn.f64 	%fd124, %fd4, %fd116, %fd122;
	add.f64 	%fd125, %fd124, %fd123;
	st.shared.f64 	[%r28], %fd125;
	sub.f64 	%fd126, %fd123, %fd124;
	st.shared.f64 	[%r28+504], %fd126;
	fma.rn.f64 	%fd127, %fd5, %fd107, 0d0000000000000000;
	fma.rn.f64 	%fd128, %fd6, %fd108, 0d0000000000000000;
	fma.rn.f64 	%fd129, %fd7, %fd111, %fd127;
	fma.rn.f64 	%fd130, %fd8, %fd112, %fd128;
	fma.rn.f64 	%fd131, %fd9, %fd115, %fd129;
	fma.rn.f64 	%fd132, %fd10, %fd116, %fd130;
	add.f64 	%fd133, %fd132, %fd131;
	st.shared.f64 	[%r28+72], %fd133;
	sub.f64 	%fd134, %fd131, %fd132;
	st.shared.f64 	[%r28+432], %fd134;
	fma.rn.f64 	%fd135, %fd11, %fd107, 0d0000000000000000;
	fma.rn.f64 	%fd136, %fd12, %fd108, 0d0000000000000000;
	fma.rn.f64 	%fd137, %fd13, %fd111, %fd135;
	fma.rn.f64 	%fd138, %fd14, %fd112, %fd136;
	fma.rn.f64 	%fd139, %fd15, %fd115, %fd137;
	fma.rn.f64 	%fd140, %fd16, %fd116, %fd138;
	add.f64 	%fd141, %fd140, %fd139;
	st.shared.f64 	[%r28+144], %fd141;
	sub.f64 	%fd142, %fd139, %fd140;
	st.shared.f64 	[%r28+360], %fd142;
	fma.rn.f64 	%fd143, %fd17, %fd107, 0d0000000000000000;
	fma.rn.f64 	%fd144, %fd18, %fd108, 0d0000000000000000;
	fma.rn.f64 	%fd145, %fd19, %fd111, %fd143;
	fma.rn.f64 	%fd146, %fd20, %fd112, %fd144;
	fma.rn.f64 	%fd147, %fd21, %fd115, %fd145;
	fma.rn.f64 	%fd148, %fd22, %fd116, %fd146;
	add.f64 	%fd149, %fd148, %fd147;
	st.shared.f64 	[%r28+216], %fd149;
	sub.f64 	%fd150, %fd147, %fd148;
	st.shared.f64 	[%r28+288], %fd150;
	add.s32 	%r10, %r54, 36;
	setp.lt.u32 	%p3, %r54, 12;
	mov.u32 	%r54, %r10;
	@%p3 bra 	$L__BB16_3;
$L__BB16_4:
	bar.sync 	0;
	mov.u32 	%r55, %tid.x;
	setp.gt.u32 	%p4, %r55, 63;
	@%p4 bra 	$L__BB16_15;
	shl.b32 	%r12, %r53, 9;
$L__BB16_6:
	setp.ge.s32 	%p5, %r3, %r18;
	and.b32  	%r29, %r55, 7;
	shr.u32 	%r30, %r55, 3;
	mad.lo.s32 	%r31, %r30, 576, %r7;
	mad.lo.s32 	%r32, %r29, 72, %r31;
	ld.shared.f64 	%fd152, [%r32];
	ld.shared.f64 	%fd153, [%r32+40];
	add.f64 	%fd23, %fd152, %fd153;
	sub.f64 	%fd24, %fd152, %fd153;
	ld.shared.f64 	%fd154, [%r32+8];
	ld.shared.f64 	%fd155, [%r32+32];
	add.f64 	%fd25, %fd154, %fd155;
	sub.f64 	%fd26, %fd154, %fd155;
	ld.shared.f64 	%fd156, [%r32+16];
	ld.shared.f64 	%fd157, [%r32+24];
	add.f64 	%fd27, %fd156, %fd157;
	sub.f64 	%fd28, %fd156, %fd157;
	mov.f64 	%fd325, 0d0000000000000000;
	mov.f64 	%fd326, %fd325;
	@%p5 bra 	$L__BB16_8;
	ld.param.u64 	%rd26, [_Z32massMatrixMultiplyConstantKernelILi6ELi8ELi1EEviPKiPKdS3_S3_S3_Pd_param_2];
	cvta.to.global.u64 	%rd11, %rd26;
	shl.b32 	%r33, %r55, 3;
	and.b32  	%r34, %r33, 504;
	add.s32 	%r35, %r34, %r12;
	mul.wide.s32 	%rd12, %r35, 8;
	add.s64 	%rd13, %rd11, %rd12;
	ld.global.nc.f64 	%fd325, [%rd13];
	ld.global.nc.f64 	%fd326, [%rd13+56];
$L__BB16_8:
	fma.rn.f64 	%fd160, %fd71, %fd23, 0d0000000000000000;
	fma.rn.f64 	%fd161, %fd1, %fd25, %fd160;
	fma.rn.f64 	%fd162, %fd3, %fd27, %fd161;
	fma.rn.f64 	%fd164, %fd73, %fd24, 0d0000000000000000;
	fma.rn.f64 	%fd165, %fd2, %fd26, %fd164;
	fma.rn.f64 	%fd166, %fd4, %fd28, %fd165;
	add.f64 	%fd167, %fd162, %fd166;
	mul.f64 	%fd168, %fd167, %fd325;
	sub.f64 	%fd169, %fd162, %fd166;
	mul.f64 	%fd170, %fd169, %fd326;
	add.f64 	%fd33, %fd168, %fd170;
	sub.f64 	%fd34, %fd168, %fd170;
	mov.f64 	%fd327, 0d0000000000000000;
	mov.f64 	%fd328, %fd327;
	@%p5 bra 	$L__BB16_10;
	ld.param.u64 	%rd27, [_Z32massMatrixMultiplyConstantKernelILi6ELi8ELi1EEviPKiPKdS3_S3_S3_Pd_param_2];
	cvta.to.global.u64 	%rd14, %rd27;
	shl.b32 	%r36, %r55, 3;
	and.b32  	%r37, %r36, 504;
	add.s32 	%r38, %r37, %r12;
	mul.wide.s32 	%rd15, %r38, 8;
	add.s64 	%rd16, %rd14, %rd15;
	ld.global.nc.f64 	%fd327, [%rd16+8];
	ld.global.nc.f64 	%fd328, [%rd16+48];
$L__BB16_10:
	fma.rn.f64 	%fd172, %fd5, %fd23, 0d0000000000000000;
	fma.rn.f64 	%fd173, %fd7, %fd25, %fd172;
	fma.rn.f64 	%fd174, %fd9, %fd27, %fd173;
	fma.rn.f64 	%fd175, %fd6, %fd24, 0d0000000000000000;
	fma.rn.f64 	%fd176, %fd8, %fd26, %fd175;
	fma.rn.f64 	%fd177, %fd10, %fd28, %fd176;
	add.f64 	%fd178, %fd174, %fd177;
	mul.f64 	%fd179, %fd178, %fd327;
	sub.f64 	%fd180, %fd174, %fd177;
	mul.f64 	%fd181, %fd180, %fd328;
	add.f64 	%fd39, %fd179, %fd181;
	sub.f64 	%fd40, %fd179, %fd181;
	mov.f64 	%fd329, 0d0000000000000000;
	mov.f64 	%fd330, %fd329;
	@%p5 bra 	$L__BB16_12;
	ld.param.u64 	%rd28, [_Z32massMatrixMultiplyConstantKernelILi6ELi8ELi1EEviPKiPKdS3_S3_S3_Pd_param_2];
	cvta.to.global.u64 	%rd17, %rd28;
	shl.b32 	%r39, %r55, 3;
	and.b32  	%r40, %r39, 504;
	add.s32 	%r41, %r40, %r12;
	mul.wide.s32 	%rd18, %r41, 8;
	add.s64 	%rd19, %rd17, %rd18;
	ld.global.nc.f64 	%fd329, [%rd19+16];
	ld.global.nc.f64 	%fd330, [%rd19+40];
$L__BB16_12:
	fma.rn.f64 	%fd183, %fd11, %fd23, 0d0000000000000000;
	fma.rn.f64 	%fd184, %fd13, %fd25, %fd183;
	fma.rn.f64 	%fd185, %fd15, %fd27, %fd184;
	fma.rn.f64 	%fd186, %fd12, %fd24, 0d0000000000000000;
	fma.rn.f64 	%fd187, %fd14, %fd26, %fd186;
	fma.rn.f64 	%fd188, %fd16, %fd28, %fd187;
	add.f64 	%fd189, %fd185, %fd188;
	mul.f64 	%fd190, %fd189, %fd329;
	sub.f64 	%fd191, %fd185, %fd188;
	mul.f64 	%fd192, %fd191, %fd330;
	add.f64 	%fd45, %fd190, %fd192;
	sub.f64 	%fd46, %fd190, %fd192;
	fma.rn.f64 	%fd193, %fd17, %fd23, 0d0000000000000000;
	fma.rn.f64 	%fd194, %fd18, %fd24, 0d0000000000000000;
	fma.rn.f64 	%fd195, %fd19, %fd25, %fd193;
	fma.rn.f64 	%fd196, %fd20, %fd26, %fd194;
	fma.rn.f64 	%fd47, %fd21, %fd27, %fd195;
	fma.rn.f64 	%fd48, %fd22, %fd28, %fd196;
	mov.f64 	%fd331, 0d0000000000000000;
	mov.f64 	%fd332, %fd331;
	@%p5 bra 	$L__BB16_14;
	ld.param.u64 	%rd29, [_Z32massMatrixMultiplyConstantKernelILi6ELi8ELi1EEviPKiPKdS3_S3_S3_Pd_param_2];
	cvta.to.global.u64 	%rd20, %rd29;
	shl.b32 	%r42, %r55, 3;
	and.b32  	%r43, %r42, 504;
	add.s32 	%r44, %r43, %r12;
	mul.wide.s32 	%rd21, %r44, 8;
	add.s64 	%rd22, %rd20, %rd21;
	ld.global.nc.f64 	%fd331, [%rd22+24];
	ld.global.nc.f64 	%fd332, [%rd22+32];
$L__BB16_14:
	add.f64 	%fd197, %fd47, %fd48;
	mul.f64 	%fd198, %fd197, %fd331;
	sub.f64 	%fd199, %fd47, %fd48;
	mul.f64 	%fd200, %fd199, %fd332;
	add.f64 	%fd201, %fd198, %fd200;
	sub.f64 	%fd202, %fd198, %fd200;
	fma.rn.f64 	%fd204, %fd71, %fd33, 0d0000000000000000;
	fma.rn.f64 	%fd206, %fd73, %fd34, 0d0000000000000000;
	fma.rn.f64 	%fd207, %fd5, %fd39, %fd204;
	fma.rn.f64 	%fd208, %fd6, %fd40, %fd206;
	fma.rn.f64 	%fd209, %fd11, %fd45, %fd207;
	fma.rn.f64 	%fd210, %fd12, %fd46, %fd208;
	fma.rn.f64 	%fd211, %fd17, %fd201, %fd209;
	fma.rn.f64 	%fd212, %fd18, %fd202, %fd210;
	add.f64 	%fd213, %fd211, %fd212;
	shr.u32 	%r45, %r55, 3;
	mad.lo.s32 	%r46, %r45, 576, %r7;
	and.b32  	%r47, %r55, 7;
	mad.lo.s32 	%r48, %r47, 72, %r46;
	st.shared.f64 	[%r48], %fd213;
	sub.f64 	%fd214, %fd211, %fd212;
	st.shared.f64 	[%r48+40], %fd214;
	fma.rn.f64 	%fd215, %fd1, %fd33, 0d0000000000000000;
	fma.rn.f64 	%fd216, %fd2, %fd34, 0d0000000000000000;
	fma.rn.f64 	%fd217, %fd7, %fd39, %fd215;
	fma.rn.f64 	%fd218, %fd8, %fd40, %fd216;
	fma.rn.f64 	%fd219, %fd13, %fd45, %fd217;
	fma.rn.f64 	%fd220, %fd14, %fd46, %fd218;
	fma.rn.f64 	%fd221, %fd19, %fd201, %fd219;
	fma.rn.f64 	%fd222, %fd20, %fd202, %fd220;
	add.f64 	%fd223, %fd221, %fd222;
	st.shared.f64 	[%r48+8], %fd223;
	sub.f64 	%fd224, %fd221, %fd222;
	st.shared.f64 	[%r48+32], %fd224;
	fma.rn.f64 	%fd225, %fd3, %fd33, 0d0000000000000000;
	fma.rn.f64 	%fd226, %fd4, %fd34, 0d0000000000000000;
	fma.rn.f64 	%fd227, %fd9, %fd39, %fd225;
	fma.rn.f64 	%fd228, %fd10, %fd40, %fd226;
	fma.rn.f64 	%fd229, %fd15, %fd45, %fd227;
	fma.rn.f64 	%fd230, %fd16, %fd46, %fd228;
	fma.rn.f64 	%fd231, %fd21, %fd201, %fd229;
	fma.rn.f64 	%fd232, %fd22, %fd202, %fd230;
	add.f64 	%fd233, %fd231, %fd232;
	st.shared.f64 	[%r48+16], %fd233;
	sub.f64 	%fd234, %fd231, %fd232;
	st.shared.f64 	[%r48+24], %fd234;
	add.s32 	%r14, %r55, 36;
	setp.lt.u32 	%p9, %r55, 28;
	mov.u32 	%r55, %r14;
	@%p9 bra 	$L__BB16_6;
$L__BB16_15:
	mov.u32 	%r56, %tid.x;
	setp.gt.u32 	%p10, %r56, 47;
	bar.sync 	0;
	@%p10 bra 	$L__BB16_18;
	ld.const.f64 	%fd251, [const_oddI];
	ld.const.f64 	%fd253, [const_evenI];
$L__BB16_17:
	cvt.u16.u32 	%rs11, %r56;
	mul.lo.s16 	%rs12, %rs11, 171;
	shr.u16 	%rs13, %rs12, 10;
	mul.lo.s16 	%rs14, %rs13, 6;
	sub.s16 	%rs15, %rs11, %rs14;
	mul.wide.u16 	%r49, %rs13, 576;
	add.s32 	%r50, %r7, %r49;
	and.b16  	%rs16, %rs15, 255;
	mul.wide.u16 	%r51, %rs16, 8;
	add.s32 	%r52, %r50, %r51;
	ld.shared.f64 	%fd235, [%r52];
	ld.shared.f64 	%fd236, [%r52+504];
	add.f64 	%fd237, %fd235, %fd236;
	sub.f64 	%fd238, %fd235, %fd236;
	ld.shared.f64 	%fd239, [%r52+72];
	ld.shared.f64 	%fd240, [%r52+432];
	add.f64 	%fd241, %fd239, %fd240;
	sub.f64 	%fd242, %fd239, %fd240;
	ld.shared.f64 	%fd243, [%r52+144];
	ld.shared.f64 	%fd244, [%r52+360];
	add.f64 	%fd245, %fd243, %fd244;
	sub.f64 	%fd246, %fd243, %fd244;
	ld.shared.f64 	%fd247, [%r52+216];
	ld.shared.f64 	%fd248, [%r52+288];
	add.f64 	%fd249, %fd247, %fd248;
	sub.f64 	%fd250, %fd247, %fd248;
	fma.rn.f64 	%fd252, %fd251, %fd237, 0d0000000000000000;
	fma.rn.f64 	%fd254, %fd253, %fd238, 0d0000000000000000;
	fma.rn.f64 	%fd255, %fd5, %fd241, %fd252;
	fma.rn.f64 	%fd256, %fd6, %fd242, %fd254;
	fma.rn.f64 	%fd257, %fd11, %fd245, %fd255;
	fma.rn.f64 	%fd258, %fd12, %fd246, %fd256;
	fma.rn.f64 	%fd259, %fd17, %fd249, %fd257;
	fma.rn.f64 	%fd260, %fd18, %fd250, %fd258;
	add.f64 	%fd261, %fd259, %fd260;
	st.shared.f64 	[%r52], %fd261;
	sub.f64 	%fd262, %fd259, %fd260;
	st.shared.f64 	[%r52+360], %fd262;
	fma.rn.f64 	%fd263, %fd1, %fd237, 0d0000000000000000;
	fma.rn.f64 	%fd264, %fd2, %fd238, 0d0000000000000000;
	fma.rn.f64 	%fd265, %fd7, %fd241, %fd263;
	fma.rn.f64 	%fd266, %fd8, %fd242, %fd264;
	fma.rn.f64 	%fd267, %fd13, %fd245, %fd265;
	fma.rn.f64 	%fd268, %fd14, %fd246, %fd266;
	fma.rn.f64 	%fd269, %fd19, %fd249, %fd267;
	fma.rn.f64 	%fd270, %fd20, %fd250, %fd268;
	add.f64 	%fd271, %fd269, %fd270;
	st.shared.f64 	[%r52+72], %fd271;
	sub.f64 	%fd272, %fd269, %fd270;
	st.shared.f64 	[%r52+288], %fd272;
	fma.rn.f64 	%fd273, %fd3, %fd237, 0d0000000000000000;
	fma.rn.f64 	%fd274, %fd4, %fd238, 0d0000000000000000;
	fma.rn.f64 	%fd275, %fd9, %fd241, %fd273;
	fma.rn.f64 	%fd276, %fd10, %fd242, %fd274;
	fma.rn.f64 	%fd277, %fd15, %fd245, %fd275;
	fma.rn.f64 	%fd278, %fd16, %fd246, %fd276;
	fma.rn.f64 	%fd279, %fd21, %fd249, %fd277;
	fma.rn.f64 	%fd280, %fd22, %fd250, %fd278;
	add.f64 	%fd281, %fd279, %fd280;
	st.shared.f64 	[%r52+144], %fd281;
	sub.f64 	%fd282, %fd279, %fd280;
	st.shared.f64 	[%r52+216], %fd282;
	add.s32 	%r17, %r56, 36;
	setp.lt.u32 	%p11, %r56, 12;
	mov.u32 	%r56, %r17;
	@%p11 bra 	$L__BB16_17;
$L__BB16_18:
	setp.ge.s32 	%p12, %r3, %r18;
	bar.sync 	0;
	ld.shared.f64 	%fd283, [%r8];
	ld.shared.f64 	%fd284, [%r8+4032];
	add.f64 	%fd285, %fd283, %fd284;
	sub.f64 	%fd286, %fd283, %fd284;
	ld.shared.f64 	%fd287, [%r8+576];
	ld.shared.f64 	%fd288, [%r8+3456];
	add.f64 	%fd289, %fd287, %fd288;
	sub.f64 	%fd290, %fd287, %fd288;
	ld.shared.f64 	%fd291, [%r8+1152];
	ld.shared.f64 	%fd292, [%r8+2880];
	add.f64 	%fd293, %fd291, %fd292;
	sub.f64 	%fd294, %fd291, %fd292;
	ld.shared.f64 	%fd295, [%r8+1728];
	ld.shared.f64 	%fd296, [%r8+2304];
	add.f64 	%fd297, %fd295, %fd296;
	sub.f64 	%fd298, %fd295, %fd296;
	ld.const.f64 	%fd299, [const_oddI];
	fma.rn.f64 	%fd300, %fd299, %fd285, 0d0000000000000000;
	ld.const.f64 	%fd301, [const_evenI];
	fma.rn.f64 	%fd302, %fd301, %fd286, 0d0000000000000000;
	fma.rn.f64 	%fd303, %fd5, %fd289, %fd300;
	fma.rn.f64 	%fd304, %fd6, %fd290, %fd302;
	fma.rn.f64 	%fd305, %fd11, %fd293, %fd303;
	fma.rn.f64 	%fd306, %fd12, %fd294, %fd304;
	fma.rn.f64 	%fd53, %fd17, %fd297, %fd305;
	fma.rn.f64 	%fd54, %fd18, %fd298, %fd306;
	fma.rn.f64 	%fd307, %fd1, %fd285, 0d0000000000000000;
	fma.rn.f64 	%fd308, %fd2, %fd286, 0d0000000000000000;
	fma.rn.f64 	%fd309, %fd7, %fd289, %fd307;
	fma.rn.f64 	%fd310, %fd8, %fd290, %fd308;
	fma.rn.f64 	%fd311, %fd13, %fd293, %fd309;
	fma.rn.f64 	%fd312, %fd14, %fd294, %fd310;
	fma.rn.f64 	%fd55, %fd19, %fd297, %fd311;
	fma.rn.f64 	%fd56, %fd20, %fd298, %fd312;
	fma.rn.f64 	%fd313, %fd3, %fd285, 0d0000000000000000;
	fma.rn.f64 	%fd314, %fd4, %fd286, 0d0000000000000000;
	fma.rn.f64 	%fd315, %fd9, %fd289, %fd313;
	fma.rn.f64 	%fd316, %fd10, %fd290, %fd314;
	fma.rn.f64 	%fd317, %fd15, %fd293, %fd315;
	fma.rn.f64 	%fd318, %fd16, %fd294, %fd316;
	fma.rn.f64 	%fd57, %fd21, %fd297, %fd317;
	fma.rn.f64 	%fd58, %fd22, %fd298, %fd318;
	@%p12 bra 	$L__BB16_20;
	ld.param.u64 	%rd30, [_Z32massMatrixMultiplyConstantKernelILi6ELi8ELi1EEviPKiPKdS3_S3_S3_Pd_param_6];
	cvta.to.global.u64 	%rd23, %rd30;
	mul.wide.s32 	%rd24, %r6, 8;
	add.s64 	%rd25, %rd23, %rd24;
	add.f64 	%fd319, %fd53, %fd54;
	st.global.f64 	[%rd25], %fd319;
	add.f64 	%fd320, %fd55, %fd56;
	st.global.f64 	[%rd25+288], %fd320;
	add.f64 	%fd321, %fd57, %fd58;
	st.global.f64 	[%rd25+576], %fd321;
	sub.f64 	%fd322, %fd57, %fd58;
	st.global.f64 	[%rd25+864], %fd322;
	sub.f64 	%fd323, %fd55, %fd56;
	st.global.f64 	[%rd25+1152], %fd323;
	sub.f64 	%fd324, %fd53, %fd54;
	st.global.f64 	[%rd25+1440], %fd324;
$L__BB16_20:
	ret;

}
	// .globl	_Z32massMatrixMultiplyRegisterKernelILi6ELi10ELi1EEviPKiPKdS3_S3_S3_Pd
.visible .entry _Z32massMatrixMultiplyRegisterKernelILi6ELi10ELi1EEviPKiPKdS3_S3_S3_Pd(
	.param .u32 _Z32massMatrixMultiplyRegisterKernelILi6ELi10ELi1EEviPKiPKdS3_S3_S3_Pd_param_0,
	.param .u64 .ptr .align 1 _Z32massMatrixMultiplyRegisterKernelILi6ELi10ELi1EEviPKiPKdS3_S3_S3_Pd_param_1,
	.param .u64 .ptr .align 1 _Z32massMatrixMultiplyRegisterKernelILi6ELi10ELi1EEviPKiPKdS3_S3_S3_Pd_param_2,
	.param .u64 .ptr .align 1 _Z32massMatrixMultiplyRegisterKernelILi6ELi10ELi1EEviPKiPKdS3_S3_S3_Pd_param_3,
	.param .u64 .ptr .align 1 _Z32massMatrixMultiplyRegisterKernelILi6ELi10ELi1EEviPKiPKdS3_S3_S3_Pd_param_4,
	.param .u64 .ptr .align 1 _Z32massMatrixMultiplyRegisterKernelILi6ELi10ELi1EEviPKiPKdS3_S3_S3_Pd_param_5,
	.param .u64 .ptr .align 1 _Z32massMatrixMultiplyRegisterKernelILi6ELi10ELi1EEviPKiPKdS3_S3_S3_Pd_param_6
)
{
	.reg .pred 	%p<15>;
	.reg .b16 	%rs<23>;
	.reg .b32 	%r<89>;
	.reg .b64 	%rd<42>;
	.reg .b64 	%fd<392>;
	// demoted variable
	.shared .align 8 .b8 _ZZ32massMatrixMultiplyRegisterKernelILi6ELi10ELi1EEviPKiPKdS3_S3_S3_PdE6s_tmp1[8000];
	// demoted variable
	.shared .align 8 .b8 _ZZ32massMatrixMultiplyRegisterKernelILi6ELi10ELi1EEviPKiPKdS3_S3_S3_PdE6s_oddI[120];
	// demoted variable
	.shared .align 8 .b8 _ZZ32massMatrixMultiplyRegisterKernelILi6ELi10ELi1EEviPKiPKdS3_S3_S3_PdE7s_evenI[120];
	ld.param.u32 	%r19, [_Z32massMatrixMultiplyRegisterKernelILi6ELi10ELi1EEviPKiPKdS3_S3_S3_Pd_param_0];
	ld.param.u64 	%rd1, [_Z32massMatrixMultiplyRegisterKernelILi6ELi10ELi1EEviPKiPKdS3_S3_S3_Pd_param_1];
	ld.param.u64 	%rd3, [_Z32massMatrixMultiplyRegisterKernelILi6ELi10ELi1EEviPKiPKdS3_S3_S3_Pd_param_3];
	ld.param.u64 	%rd4, [_Z32massMatrixMultiplyRegisterKernelILi6ELi10ELi1EEviPKiPKdS3_S3_S3_Pd_param_4];
	ld.param.u64 	%rd5, [_Z32massMatrixMultiplyRegisterKernelILi6ELi10ELi1EEviPKiPKdS3_S3_S3_Pd_param_5];
	mov.u32 	%r1, %tid.x;
	mov.u32 	%r21, %tid.y;
	mov.u32 	%r22, %ctaid.x;
	add.s32 	%r2, %r22, %r21;
	setp.ge.s32 	%p1, %r2, %r19;
	mov.b32 	%r85, 0;
	@%p1 bra 	$L__BB17_2;
	cvta.to.global.u64 	%rd7, %rd1;
	mul.wide.s32 	%rd8, %r2, 4;
	add.s64 	%rd9, %rd7, %rd8;
	ld.global.nc.u32 	%r85, [%rd9];
$L__BB17_2:
	mad.lo.s32 	%r5, %r85, 216, %r1;
	cvta.to.global.u64 	%rd10, %rd5;
	mul.wide.s32 	%rd11, %r5, 8;
	add.s64 	%rd12, %rd10, %rd11;
	ld.global.nc.f64 	%fd1, [%rd12];
	ld.global.nc.f64 	%fd2, [%rd12+288];
	ld.global.nc.f64 	%fd3, [%rd12+576];
	ld.global.nc.f64 	%fd4, [%rd12+864];
	ld.global.nc.f64 	%fd5, [%rd12+1152];
	ld.global.nc.f64 	%fd6, [%rd12+1440];
	setp.gt.u32 	%p2, %r1, 14;
	@%p2 bra 	$L__BB17_4;
	cvta.to.global.u64 	%rd13, %rd3;
	mul.wide.u32 	%rd14, %r1, 8;
	add.s64 	%rd15, %rd13, %rd14;
	ld.global.nc.f64 	%fd79, [%rd15];
	shl.b32 	%r23, %r1, 3;
	mov.u32 	%r24, _ZZ32massMatrixMultiplyRegisterKernelILi6ELi10ELi1EEviPKiPKdS3_S3_S3_PdE6s_oddI;
	add.s32 	%r25, %r24, %r23;
	st.shared.f64 	[%r25], %fd79;
	cvta.to.global.u64 	%rd16, %rd4;
	add.s64 	%rd17, %rd16, %rd14;
	ld.global.nc.f64 	%fd80, [%rd17];
	mov.u32 	%r26, _ZZ32massMatrixMultiplyRegisterKernelILi6ELi10ELi1EEviPKiPKdS3_S3_S3_PdE7s_evenI;
	add.s32 	%r27, %r26, %r23;
	st.shared.f64 	[%r27], %fd80;
$L__BB17_4:
	mov.u32 	%r86, %tid.x;
	cvt.u16.u32 	%rs1, %r86;
	bar.sync 	0;
	ld.shared.f64 	%fd7, [_ZZ32massMatrixMultiplyRegisterKernelILi6ELi10ELi1EEviPKiPKdS3_S3_S3_PdE6s_oddI];
	ld.shared.f64 	%fd8, [_ZZ32massMatrixMultiplyRegisterKernelILi6ELi10ELi1EEviPKiPKdS3_S3_S3_PdE7s_evenI];
	ld.shared.f64 	%fd9, [_ZZ32massMatrixMultiplyRegisterKernelILi6ELi10ELi1EEviPKiPKdS3_S3_S3_PdE6s_oddI+8];
	ld.shared.f64 	%fd10, [_ZZ32massMatrixMultiplyRegisterKernelILi6ELi10ELi1EEviPKiPKdS3_S3_S3_PdE7s_evenI+8];
	ld.shared.f64 	%fd11, [_ZZ32massMatrixMultiplyRegisterKernelILi6ELi10ELi1EEviPKiPKdS3_S3_S3_PdE6s_oddI+16];
	ld.shared.f64 	%fd12, [_ZZ32massMatrixMultiplyRegisterKernelILi6ELi10ELi1EEviPKiPKdS3_S3_S3_PdE7s_evenI+16];
	ld.shared.f64 	%fd13, [_ZZ32massMatrixMultiplyRegisterKernelILi6ELi10ELi1EEviPKiPKdS3_S3_S3_PdE6s_oddI+24];
	ld.shared.f64 	%fd14, [_ZZ32massMatrixMultiplyRegisterKernelILi6ELi10ELi1EEviPKiPKdS3_S3_S3_PdE7s_evenI+24];
	ld.shared.f64 	%fd15, [_ZZ32massMatrixMultiplyRegisterKernelILi6ELi10ELi1EEviPKiPKdS3_S3_S3_PdE6s_oddI+32];
	ld.shared.f64 	%fd16, [_ZZ32massMatrixMultiplyRegisterKernelILi6ELi10ELi1EEviPKiPKdS3_S3_S3_PdE7s_evenI+32];
	ld.shared.f64 	%fd17, [_ZZ32massMatrixMultiplyRegisterKernelILi6ELi10ELi1EEviPKiPKdS3_S3_S3_PdE6s_oddI+40];
	ld.shared.f64 	%fd18, [_ZZ32massMatrixMultiplyRegisterKernelILi6ELi10ELi1EEviPKiPKdS3_S3_S3_PdE7s_evenI+40];
	ld.shared.f64 	%fd19, [_ZZ32massMatrixMultiplyRegisterKernelILi6ELi10ELi1EEviPKiPKdS3_S3_S3_PdE6s_oddI+48];
	ld.shared.f64 	%fd20, [_ZZ32massMatrixMultiplyRegisterKernelILi6ELi10ELi1EEviPKiPKdS3_S3_S3_PdE7s_evenI+48];
	ld.shared.f64 	%fd21, [_ZZ32massMatrixMultiplyRegisterKernelILi6ELi10ELi1EEviPKiPKdS3_S3_S3_PdE6s_oddI+56];
	ld.shared.f64 	%fd22, [_ZZ32massMatrixMultiplyRegisterKernelILi6ELi10ELi1EEviPKiPKdS3_S3_S3_PdE7s_evenI+56];
	ld.shared.f64 	%fd23, [_ZZ32massMatrixMultiplyRegisterKernelILi6ELi10ELi1EEviPKiPKdS3_S3_S3_PdE6s_oddI+64];
	ld.shared.f64 	%fd24, [_ZZ32massMatrixMultiplyRegisterKernelILi6ELi10ELi1EEviPKiPKdS3_S3_S3_PdE7s_evenI+64];
	ld.shared.f64 	%fd25, [_ZZ32massMatrixMultiplyRegisterKernelILi6ELi10ELi1EEviPKiPKdS3_S3_S3_PdE6s_oddI+72];
	ld.shared.f64 	%fd26, [_ZZ32massMatrixMultiplyRegisterKernelILi6ELi10ELi1EEviPKiPKdS3_S3_S3_PdE7s_evenI+72];
	ld.shared.f64 	%fd27, [_ZZ32massMatrixMultiplyRegisterKernelILi6ELi10ELi1EEviPKiPKdS3_S3_S3_PdE6s_oddI+80];
	ld.shared.f64 	%fd28, [_ZZ32massMatrixMultiplyRegisterKernelILi6ELi10ELi1EEviPKiPKdS3_S3_S3_PdE7s_evenI+80];
	ld.shared.f64 	%fd29, [_ZZ32massMatrixMultiplyRegisterKernelILi6ELi10ELi1EEviPKiPKdS3_S3_S3_PdE6s_oddI+88];
	ld.shared.f64 	%fd30, [_ZZ32massMatrixMultiplyRegisterKernelILi6ELi10ELi1EEviPKiPKdS3_S3_S3_PdE7s_evenI+88];
	ld.shared.f64 	%fd31, [_ZZ32massMatrixMultiplyRegisterKernelILi6ELi10ELi1EEviPKiPKdS3_S3_S3_PdE6s_oddI+96];
	ld.shared.f64 	%fd32, [_ZZ32massMatrixMultiplyRegisterKernelILi6ELi10ELi1EEviPKiPKdS3_S3_S3_PdE7s_evenI+96];
	ld.shared.f64 	%fd33, [_ZZ32massMatrixMultiplyRegisterKernelILi6ELi10ELi1EEviPKiPKdS3_S3_S3_PdE6s_oddI+104];
	ld.shared.f64 	%fd34, [_ZZ32massMatrixMultiplyRegisterKernelILi6ELi10ELi1EEviPKiPKdS3_S3_S3_PdE7s_evenI+104];
	ld.shared.f64 	%fd35, [_ZZ32massMatrixMultiplyRegisterKernelILi6ELi10ELi1EEviPKiPKdS3_S3_S3_PdE6s_oddI+112];
	ld.shared.f64 	%fd36, [_ZZ32massMatrixMultiplyRegisterKernelILi6ELi10ELi1EEviPKiPKdS3_S3_S3_PdE7s_evenI+112];
	mul.hi.u16 	%rs2, %rs1, 10923;
	mul.lo.s16 	%rs3, %rs2, 6;
	sub.s16 	%rs4, %rs1, %rs3;
	add.f64 	%fd81, %fd1, %fd6;
	sub.f64 	%fd82, %fd1, %fd6;
	add.f64 	%fd83, %fd2, %fd5;
	sub.f64 	%fd84, %fd2, %fd5;
	add.f64 	%fd85, %fd3, %fd4;
	sub.f64 	%fd86, %fd3, %fd4;
	mov.u32 	%r28, %tid.y;
	mov.u32 	%r29, _ZZ32massMatrixMultiplyRegisterKernelILi6ELi10ELi1EEviPKiPKdS3_S3_S3_PdE6s_tmp1;
	mad.lo.s32 	%r30, %r28, 8000, %r29;
	mul.wide.u16 	%r31, %rs2, 80;
	add.s32 	%r32, %r30, %r31;
	mul.wide.u16 	%r33, %rs4, 8;
	add.s32 	%r7, %r32, %r33;
	fma.rn.f64 	%fd87, %fd7, %fd81, 0d0000000000000000;
	fma.rn.f64 	%fd88, %fd8, %fd82, 0d0000000000000000;
	fma.rn.f64 	%fd89, %fd9, %fd83, %fd87;
	fma.rn.f64 	%fd90, %fd10, %fd84, %fd88;
	fma.rn.f64 	%fd91, %fd11, %fd85, %fd89;
	fma.rn.f64 	%fd92, %fd12, %fd86, %fd90;
	add.f64 	%fd93, %fd92, %fd91;
	st.shared.f64 	[%r7], %fd93;
	sub.f64 	%fd94, %fd91, %fd92;
	st.shared.f64 	[%r7+7200], %fd94;
	fma.rn.f64 	%fd95, %fd13, %fd81, 0d0000000000000000;
	fma.rn.f64 	%fd96, %fd14, %fd82, 0d0000000000000000;
	fma.rn.f64 	%fd97, %fd15, %fd83, %fd95;
	fma.rn.f64 	%fd98, %fd16, %fd84, %fd96;
	fma.rn.f64 	%fd99, %fd17, %fd85, %fd97;
	fma.rn.f64 	%fd100, %fd18, %fd86, %fd98;
	add.f64 	%fd101, %fd100, %fd99;
	st.shared.f64 	[%r7+800], %fd101;
	sub.f64 	%fd102, %fd99, %fd100;
	st.shared.f64 	[%r7+6400], %fd102;
	fma.rn.f64 	%fd103, %fd19, %fd81, 0d0000000000000000;
	fma.rn.f64 	%fd104, %fd20, %fd82, 0d0000000000000000;
	fma.rn.f64 	%fd105, %fd21, %fd83, %fd103;
	fma.rn.f64 	%fd106, %fd22, %fd84, %fd104;
	fma.rn.f64 	%fd107, %fd23, %fd85, %fd105;
	fma.rn.f64 	%fd108, %fd24, %fd86, %fd106;
	add.f64 	%fd109, %fd108, %fd107;
	st.shared.f64 	[%r7+1600], %fd109;
	sub.f64 	%fd110, %fd107, %fd108;
	st.shared.f64 	[%r7+5600], %fd110;
	fma.rn.f64 	%fd111, %fd25, %fd81, 0d0000000000000000;
	fma.rn.f64 	%fd112, %fd26, %fd82, 0d0000000000000000;
	fma.rn.f64 	%fd113, %fd27, %fd83, %fd111;
	fma.rn.f64 	%fd114, %fd28, %fd84, %fd112;
	fma.rn.f64 	%fd115, %fd29, %fd85, %fd113;
	fma.rn.f64 	%fd116, %fd30, %fd86, %fd114;
	add.f64 	%fd117, %fd116, %fd115;
	st.shared.f64 	[%r7+2400], %fd117;
	sub.f64 	%fd118, %fd115, %fd116;
	st.shared.f64 	[%r7+4800], %fd118;
	fma.rn.f64 	%fd119, %fd31, %fd81, 0d0000000000000000;
	fma.rn.f64 	%fd120, %fd32, %fd82, 0d0000000000000000;
	fma.rn.f64 	%fd121, %fd33, %fd83, %fd119;
	fma.rn.f64 	%fd122, %fd34, %fd84, %fd120;
	fma.rn.f64 	%fd123, %fd35, %fd85, %fd121;
	fma.rn.f64 	%fd124, %fd36, %fd86, %fd122;
	add.f64 	%fd125, %fd124, %fd123;
	st.shared.f64 	[%r7+3200], %fd125;
	sub.f64 	%fd126, %fd123, %fd124;
	st.shared.f64 	[%r7+4000], %fd126;
	bar.sync 	0;
	setp.gt.u32 	%p3, %r86, 59;
	@%p3 bra 	$L__BB17_6;
$L__BB17_5:
	cvt.u16.u32 	%rs5, %r86;
	mul.lo.s16 	%rs6, %rs5, 171;
	shr.u16 	%rs7, %rs6, 10;
	mul.lo.s16 	%rs8, %rs7, 6;
	sub.s16 	%rs9, %rs5, %rs8;
	mul.wide.u16 	%r37, %rs7, 800;
	add.s32 	%r38, %r30, %r37;
	and.b16  	%rs10, %rs9, 255;
	mul.wide.u16 	%r39, %rs10, 8;
	add.s32 	%r40, %r38, %r39;
	ld.shared.f64 	%fd127, [%r40];
	ld.shared.f64 	%fd128, [%r40+400];
	add.f64 	%fd129, %fd127, %fd128;
	sub.f64 	%fd130, %fd127, %fd128;
	ld.shared.f64 	%fd131, [%r40+80];
	ld.shared.f64 	%fd132, [%r40+320];
	add.f64 	%fd133, %fd131, %fd132;
	sub.f64 	%fd134, %fd131, %fd132;
	ld.shared.f64 	%fd135, [%r40+160];
	ld.shared.f64 	%fd136, [%r40+240];
	add.f64 	%fd137, %fd135, %fd136;
	sub.f64 	%fd138, %fd135, %fd136;
	fma.rn.f64 	%fd139, %fd7, %fd129, 0d0000000000000000;
	fma.rn.f64 	%fd140, %fd8, %fd130, 0d0000000000000000;
	fma.rn.f64 	%fd141, %fd9, %fd133, %fd139;
	fma.rn.f64 	%fd142, %fd10, %fd134, %fd140;
	fma.rn.f64 	%fd143, %fd11, %fd137, %fd141;
	fma.rn.f64 	%fd144, %fd12, %fd138, %fd142;
	add.f64 	%fd145, %fd144, %fd143;
	st.shared.f64 	[%r40], %fd145;
	sub.f64 	%fd146, %fd143, %fd144;
	st.shared.f64 	[%r40+720], %fd146;
	fma.rn.f64 	%fd147, %fd13, %fd129, 0d0000000000000000;
	fma.rn.f64 	%fd148, %fd14, %fd130, 0d0000000000000000;
	fma.rn.f64 	%fd149, %fd15, %fd133, %fd147;
	fma.rn.f64 	%fd150, %fd16, %fd134, %fd148;
	fma.rn.f64 	%fd151, %fd17, %fd137, %fd149;
	fma.rn.f64 	%fd152, %fd18, %fd138, %fd150;
	add.f64 	%fd153, %fd152, %fd151;
	st.shared.f64 	[%r40+80], %fd153;
	sub.f64 	%fd154, %fd151, %fd152;
	st.shared.f64 	[%r40+640], %fd154;
	fma.rn.f64 	%fd155, %fd19, %fd129, 0d0000000000000000;
	fma.rn.f64 	%fd156, %fd20, %fd130, 0d0000000000000000;
	fma.rn.f64 	%fd157, %fd21, %fd133, %fd155;
	fma.rn.f64 	%fd158, %fd22, %fd134, %fd156;
	fma.rn.f64 	%fd159, %fd23, %fd137, %fd157;
	fma.rn.f64 	%fd160, %fd24, %fd138, %fd158;
	add.f64 	%fd161, %fd160, %fd159;
	st.shared.f64 	[%r40+160], %fd161;
	sub.f64 	%fd162, %fd159, %fd160;
	st.shared.f64 	[%r40+560], %fd162;
	fma.rn.f64 	%fd163, %fd25, %fd129, 0d0000000000000000;
	fma.rn.f64 	%fd164, %fd26, %fd130, 0d0000000000000000;
	fma.rn.f64 	%fd165, %fd27, %fd133, %fd163;
	fma.rn.f64 	%fd166, %fd28, %fd134, %fd164;
	fma.rn.f64 	%fd167, %fd29, %fd137, %fd165;
	fma.rn.f64 	%fd168, %fd30, %fd138, %fd166;
	add.f64 	%fd169, %fd168, %fd167;
	st.shared.f64 	[%r40+240], %fd169;
	sub.f64 	%fd170, %fd167, %fd168;
	st.shared.f64 	[%r40+480], %fd170;
	fma.rn.f64 	%fd171, %fd31, %fd129, 0d0000000000000000;
	fma.rn.f64 	%fd172, %fd32, %fd130, 0d0000000000000000;
	fma.rn.f64 	%fd173, %fd33, %fd133, %fd171;
	fma.rn.f64 	%fd174, %fd34, %fd134, %fd172;
	fma.rn.f64 	%fd175, %fd35, %fd137, %fd173;
	fma.rn.f64 	%fd176, %fd36, %fd138, %fd174;
	add.f64 	%fd177, %fd176, %fd175;
	st.shared.f64 	[%r40+320], %fd177;
	sub.f64 	%fd178, %fd175, %fd176;
	st.shared.f64 	[%r40+400], %fd178;
	add.s32 	%r9, %r86, 36;
	setp.lt.u32 	%p4, %r86, 24;
	mov.u32 	%r86, %r9;
	@%p4 bra 	$L__BB17_5;
$L__BB17_6:
	bar.sync 	0;
	mov.u32 	%r87, %tid.x;
	setp.gt.u32 	%p5, %r87, 99;
	@%p5 bra 	$L__BB17_19;
	mul.lo.s32 	%r11, %r85, 1000;
	mov.u32 	%r41, %ctaid.x;
	mov.u32 	%r42, %tid.y;
	add.s32 	%r43, %r41, %r42;
	mov.u32 	%r44, _ZZ32massMatrixMultiplyRegisterKernelILi6ELi10ELi1EEviPKiPKdS3_S3_S3_PdE6s_tmp1;
	mad.lo.s32 	%r45, %r42, 8000, %r44;
$L__BB17_8:
	ld.param.u32 	%r79, [_Z32massMatrixMultiplyRegisterKernelILi6ELi10ELi1EEviPKiPKdS3_S3_S3_Pd_param_0];
	setp.ge.s32 	%p6, %r43, %r79;
	cvt.u16.u32 	%rs11, %r87;
	mul.lo.s16 	%rs12, %rs11, 205;
	shr.u16 	%rs13, %rs12, 11;
	mul.lo.s16 	%rs14, %rs13, 10;
	sub.s16 	%rs15, %rs11, %rs14;
	mul.wide.u16 	%r46, %rs13, 800;
	add.s32 	%r47, %r45, %r46;
	and.b16  	%rs16, %rs15, 255;
	mul.wide.u16 	%r48, %rs16, 80;
	add.s32 	%r13, %r47, %r48;
	ld.shared.f64 	%fd180, [%r13];
	ld.shared.f64 	%fd181, [%r13+40];
	add.f64 	%fd37, %fd180, %fd181;
	sub.f64 	%fd38, %fd180, %fd181;
	ld.shared.f64 	%fd182, [%r13+8];
	ld.shared.f64 	%fd183, [%r13+32];
	add.f64 	%fd39, %fd182, %fd183;
	sub.f64 	%fd40, %fd182, %fd183;
	ld.shared.f64 	%fd184, [%r13+16];
	ld.shared.f64 	%fd185, [%r13+24];
	add.f64 	%fd41, %fd184, %fd185;
	sub.f64 	%fd42, %fd184, %fd185;
	mov.b32 	%r49, {%rs13, %rs16};
	mov.b32 	%r50, 0;
	mov.b32 	%r51, 2660;
	dp2a.lo.u32.u32 	%r14, %r49, %r51, %r50;
	mov.f64 	%fd382, 0d0000000000000000;
	mov.f64 	%fd383, %fd382;
	@%p6 bra 	$L__BB17_10;
	ld.param.u64 	%rd36, [_Z32massMatrixMultiplyRegisterKernelILi6ELi10ELi1EEviPKiPKdS3_S3_S3_Pd_param_2];
	cvta.to.global.u64 	%rd18, %rd36;
	add.s32 	%r52, %r14, %r11;
	mul.wide.s32 	%rd19, %r52, 8;
	add.s64 	%rd20, %rd18, %rd19;
	ld.global.nc.f64 	%fd382, [%rd20];
	ld.global.nc.f64 	%fd383, [%rd20+72];
$L__BB17_10:
	ld.param.u32 	%r80, [_Z32massMatrixMultiplyRegisterKernelILi6ELi10ELi1EEviPKiPKdS3_S3_S3_Pd_param_0];
	mov.u32 	%r53, %ctaid.x;
	mov.u32 	%r54, %tid.y;
	add.s32 	%r55, %r53, %r54;
	setp.ge.s32 	%p7, %r55, %r80;
	fma.rn.f64 	%fd187, %fd8, %fd38, 0d0000000000000000;
	fma.rn.f64 	%fd188, %fd10, %fd40, %fd187;
	fma.rn.f64 	%fd189, %fd12, %fd42, %fd188;
	fma.rn.f64 	%fd190, %fd7, %fd37, 0d0000000000000000;
	fma.rn.f64 	%fd191, %fd9, %fd39, %fd190;
	fma.rn.f64 	%fd192, %fd11, %fd41, %fd191;
	add.f64 	%fd193, %fd192, %fd189;
	mul.f64 	%fd194, %fd193, %fd382;
	sub.f64 	%fd195, %fd192, %fd189;
	mul.f64 	%fd196, %fd195, %fd383;
	add.f64 	%fd47, %fd194, %fd196;
	sub.f64 	%fd48, %fd194, %fd196;
	mov.f64 	%fd384, 0d0000000000000000;
	mov.f64 	%fd385, %fd384;
	@%p7 bra 	$L__BB17_12;
	ld.param.u64 	%rd37, [_Z32massMatrixMultiplyRegisterKernelILi6ELi10ELi1EEviPKiPKdS3_S3_S3_Pd_param_2];
	cvta.to.global.u64 	%rd21, %rd37;
	add.s32 	%r56, %r14, %r11;
	mul.wide.s32 	%rd22, %r56, 8;
	add.s64 	%rd23, %rd21, %rd22;
	ld.global.nc.f64 	%fd384, [%rd23+8];
	ld.global.nc.f64 	%fd385, [%rd23+64];
$L__BB17_12:
	ld.param.u32 	%r81, [_Z32massMatrixMultiplyRegisterKernelILi6ELi10ELi1EEviPKiPKdS3_S3_S3_Pd_param_0];
	mov.u32 	%r57, %ctaid.x;
	mov.u32 	%r58, %tid.y;
	add.s32 	%r59, %r57, %r58;
	setp.ge.s32 	%p8, %r59, %r81;
	fma.rn.f64 	%fd198, %fd13, %fd37, 0d0000000000000000;
	fma.rn.f64 	%fd199, %fd15, %fd39, %fd198;
	fma.rn.f64 	%fd200, %fd17, %fd41, %fd199;
	fma.rn.f64 	%fd201, %fd14, %fd38, 0d0000000000000000;
	fma.rn.f64 	%fd202, %fd16, %fd40, %fd201;
	fma.rn.f64 	%fd203, %fd18, %fd42, %fd202;
	add.f64 	%fd204, %fd200, %fd203;
	mul.f64 	%fd205, %fd204, %fd384;
	sub.f64 	%fd206, %fd200, %fd203;
	mul.f64 	%fd207, %fd206, %fd385;
	add.f64 	%fd53, %fd205, %fd207;
	sub.f64 	%fd54, %fd205, %fd207;
	mov.f64 	%fd386, 0d0000000000000000;
	mov.f64 	%fd387, %fd386;
	@%p8 bra 	$L__BB17_14;
	ld.param.u64 	%rd38, [_Z32massMatrixMultiplyRegisterKernelILi6ELi10ELi1EEviPKiPKdS3_S3_S3_Pd_param_2];
	cvta.to.global.u64 	%rd24, %rd38;
	add.s32 	%r60, %r14, %r11;
	mul.wide.s32 	%rd25, %r60, 8;
	add.s64 	%rd26, %rd24, %rd25;
	ld.global.nc.f64 	%fd386, [%rd26+16];
	ld.global.nc.f64 	%fd387, [%rd26+56];
$L__BB17_14:
	ld.param.u32 	%r82, [_Z32massMatrixMultiplyRegisterKernelILi6ELi10ELi1EEviPKiPKdS3_S3_S3_Pd_param_0];
	mov.u32 	%r61, %ctaid.x;
	mov.u32 	%r62, %tid.y;
	add.s32 	%r63, %r61, %r62;
	setp.ge.s32 	%p9, %r63, %r82;
	fma.rn.f64 	%fd209, %fd20, %fd38, 0d0000000000000000;
	fma.rn.f64 	%fd210, %fd22, %fd40, %fd209;
	fma.rn.f64 	%fd211, %fd24, %fd42, %fd210;
	fma.rn.f64 	%fd212, %fd19, %fd37, 0d0000000000000000;
	fma.rn.f64 	%fd213, %fd21, %fd39, %fd212;
	fma.rn.f64 	%fd214, %fd23, %fd41, %fd213;
	add.f64 	%fd215, %fd214, %fd211;
	mul.f64 	%fd216, %fd215, %fd386;
	sub.f64 	%fd217, %fd214, %fd211;
	mul.f64 	%fd218, %fd217, %fd387;
	add.f64 	%fd59, %fd216, %fd218;
	sub.f64 	%fd60, %fd216, %fd218;
	mov.f64 	%fd388, 0d0000000000000000;
	mov.f64 	%fd389, %fd388;
	@%p9 bra 	$L__BB17_16;
	ld.param.u64 	%rd39, [_Z32massMatrixMultiplyRegisterKernelILi6ELi10ELi1EEviPKiPKdS3_S3_S3_Pd_param_2];
	cvta.to.global.u64 	%rd27, %rd39;
	add.s32 	%r64, %r14, %r11;
	mul.wide.s32 	%rd28, %r64, 8;
	add.s64 	%rd29, %rd27, %rd28;
	ld.global.nc.f64 	%fd388, [%rd29+24];
	ld.global.nc.f64 	%fd389, [%rd29+48];
$L__BB17_16:
	ld.param.u32 	%r83, [_Z32massMatrixMultiplyRegisterKernelILi6ELi10ELi1EEviPKiPKdS3_S3_S3_Pd_param_0];
	mov.u32 	%r65, %ctaid.x;
	mov.u32 	%r66, %tid.y;
	add.s32 	%r67, %r65, %r66;
	setp.ge.s32 	%p10, %r67, %r83;
	fma.rn.f64 	%fd220, %fd25, %fd37, 0d0000000000000000;
	fma.rn.f64 	%fd221, %fd27, %fd39, %fd220;
	fma.rn.f64 	%fd222, %fd29, %fd41, %fd221;
	fma.rn.f64 	%fd223, %fd26, %fd38, 0d0000000000000000;
	fma.rn.f64 	%fd224, %fd28, %fd40, %fd223;
	fma.rn.f64 	%fd225, %fd30, %fd42, %fd224;
	add.f64 	%fd226, %fd222, %fd225;
	mul.f64 	%fd227, %fd226, %fd388;
	sub.f64 	%fd228, %fd222, %fd225;
	mul.f64 	%fd229, %fd228, %fd389;
	add.f64 	%fd65, %fd227, %fd229;
	sub.f64 	%fd66, %fd227, %fd229;
	fma.rn.f64 	%fd230, %fd31, %fd37, 0d0000000000000000;
	fma.rn.f64 	%fd231, %fd32, %fd38, 0d0000000000000000;
	fma.rn.f64 	%fd232, %fd33, %fd39, %fd230;
	fma.rn.f64 	%fd233, %fd34, %fd40, %fd231;
	fma.rn.f64 	%fd67, %fd35, %fd41, %fd232;
	fma.rn.f64 	%fd68, %fd36, %fd42, %fd233;
	mov.f64 	%fd390, 0d0000000000000000;
	mov.f64 	%fd391, %fd390;
	@%p10 bra 	$L__BB17_18;
	ld.param.u64 	%rd40, [_Z32massMatrixMultiplyRegisterKernelILi6ELi10ELi1EEviPKiPKdS3_S3_S3_Pd_param_2];
	cvta.to.global.u64 	%rd30, %rd40;
	add.s32 	%r68, %r14, %r11;
	mul.wide.s32 	%rd31, %r68, 8;
	add.s64 	%rd32, %rd30, %rd31;
	ld.global.nc.f64 	%fd390, [%rd32+32];
	ld.global.nc.f64 	%fd391, [%rd32+40];
$L__BB17_18:
	add.f64 	%fd234, %fd67, %fd68;
	mul.f64 	%fd235, %fd234, %fd390;
	sub.f64 	%fd236, %fd67, %fd68;
	mul.f64 	%fd237, %fd236, %fd391;
	add.f64 	%fd238, %fd235, %fd237;
	sub.f64 	%fd239, %fd235, %fd237;
	fma.rn.f64 	%fd240, %fd7, %fd47, 0d0000000000000000;
	fma.rn.f64 	%fd241, %fd8, %fd48, 0d0000000000000000;
	fma.rn.f64 	%fd242, %fd13, %fd53, %fd240;
	fma.rn.f64 	%fd243, %fd14, %fd54, %fd241;
	fma.rn.f64 	%fd244, %fd19, %fd59, %fd242;
	fma.rn.f64 	%fd245, %fd20, %fd60, %fd243;
	fma.rn.f64 	%fd246, %fd25, %fd65, %fd244;
	fma.rn.f64 	%fd247, %fd26, %fd66, %fd245;
	fma.rn.f64 	%fd248, %fd31, %fd238, %fd246;
	fma.rn.f64 	%fd249, %fd32, %fd239, %fd247;
	add.f64 	%fd250, %fd248, %fd249;
	st.shared.f64 	[%r13], %fd250;
	sub.f64 	%fd251, %fd248, %fd249;
	st.shared.f64 	[%r13+40], %fd251;
	fma.rn.f64 	%fd252, %fd9, %fd47, 0d0000000000000000;
	fma.rn.f64 	%fd253, %fd10, %fd48, 0d0000000000000000;
	fma.rn.f64 	%fd254, %fd15, %fd53, %fd252;
	fma.rn.f64 	%fd255, %fd16, %fd54, %fd253;
	fma.rn.f64 	%fd256, %fd21, %fd59, %fd254;
	fma.rn.f64 	%fd257, %fd22, %fd60, %fd255;
	fma.rn.f64 	%fd258, %fd27, %fd65, %fd256;
	fma.rn.f64 	%fd259, %fd28, %fd66, %fd257;
	fma.rn.f64 	%fd260, %fd33, %fd238, %fd258;
	fma.rn.f64 	%fd261, %fd34, %fd239, %fd259;
	add.f64 	%fd262, %fd260, %fd261;
	st.shared.f64 	[%r13+8], %fd262;
	sub.f64 	%fd263, %fd260, %fd261;
	st.shared.f64 	[%r13+32], %fd263;
	fma.rn.f64 	%fd264, %fd11, %fd47, 0d0000000000000000;
	fma.rn.f64 	%fd265, %fd12, %fd48, 0d0000000000000000;
	fma.rn.f64 	%fd266, %fd17, %fd53, %fd264;
	fma.rn.f64 	%fd267, %fd18, %fd54, %fd265;
	fma.rn.f64 	%fd268, %fd23, %fd59, %fd266;
	fma.rn.f64 	%fd269, %fd24, %fd60, %fd267;
	fma.rn.f64 	%fd270, %fd29, %fd65, %fd268;
	fma.rn.f64 	%fd271, %fd30, %fd66, %fd269;
	fma.rn.f64 	%fd272, %fd35, %fd238, %fd270;
	fma.rn.f64 	%fd273, %fd36, %fd239, %fd271;
	add.f64 	%fd274, %fd272, %fd273;
	st.shared.f64 	[%r13+16], %fd274;
	sub.f64 	%fd275, %fd272, %fd273;
	st.shared.f64 	[%r13+24], %fd275;
	add.s32 	%r15, %r87, 36;
	setp.lt.u32 	%p11, %r87, 64;
	mov.u32 	%r87, %r15;
	@%p11 bra 	$L__BB17_8;
$L__BB17_19:
	mov.u32 	%r88, %tid.x;
	setp.gt.u32 	%p12, %r88, 59;
	bar.sync 	0;
	@%p12 bra 	$L__BB17_22;
	mov.u32 	%r69, %tid.y;
	mov.u32 	%r70, _ZZ32massMatrixMultiplyRegisterKernelILi6ELi10ELi1EEviPKiPKdS3_S3_S3_PdE6s_tmp1;
	mad.lo.s32 	%r71, %r69, 8000, %r70;
$L__BB17_21:
	cvt.u16.u32 	%rs17, %r88;
	mul.lo.s16 	%rs18, %rs17, 171;
	shr.u16 	%rs19, %rs18, 10;
	mul.lo.s16 	%rs20, %rs19, 6;
	sub.s16 	%rs21, %rs17, %rs20;
	mul.wide.u16 	%r72, %rs19, 800;
	add.s32 	%r73, %r71, %r72;
	and.b16  	%rs22, %rs21, 255;
	mul.wide.u16 	%r74, %rs22, 8;
	add.s32 	%r75, %r73, %r74;
	ld.shared.f64 	%fd276, [%r75];
	ld.shared.f64 	%fd277, [%r75+720];
	add.f64 	%fd278, %fd276, %fd277;
	sub.f64 	%fd279, %fd276, %fd277;
	ld.shared.f64 	%fd280, [%r75+80];
	ld.shared.f64 	%fd281, [%r75+640];
	add.f64 	%fd282, %fd280, %fd281;
	sub.f64 	%fd283, %fd280, %fd281;
	ld.shared.f64 	%fd284, [%r75+160];
	ld.shared.f64 	%fd285, [%r75+560];
	add.f64 	%fd286, %fd284, %fd285;
	sub.f64 	%fd287, %fd284, %fd285;
	ld.shared.f64 	%fd288, [%r75+240];
	ld.shared.f64 	%fd289, [%r75+480];
	add.f64 	%fd290, %fd288, %fd289;
	sub.f64 	%fd291, %fd288, %fd289;
	ld.shared.f64 	%fd292, [%r75+320];
	ld.shared.f64 	%fd293, [%r75+400];
	add.f64 	%fd294, %fd292, %fd293;
	sub.f64 	%fd295, %fd292, %fd293;
	fma.rn.f64 	%fd296, %fd7, %fd278, 0d0000000000000000;
	fma.rn.f64 	%fd297, %fd8, %fd279, 0d0000000000000000;
	fma.rn.f64 	%fd298, %fd13, %fd282, %fd296;
	fma.rn.f64 	%fd299, %fd14, %fd283, %fd297;
	fma.rn.f64 	%fd300, %fd19, %fd286, %fd298;
	fma.rn.f64 	%fd301, %fd20, %fd287, %fd299;
	fma.rn.f64 	%fd302, %fd25, %fd290, %fd300;
	fma.rn.f64 	%fd303, %fd26, %fd291, %fd301;
	fma.rn.f64 	%fd304, %fd31, %fd294, %fd302;
	fma.rn.f64 	%fd305, %fd32, %fd295, %fd303;
	add.f64 	%fd306, %fd304, %fd305;
	st.shared.f64 	[%r75], %fd306;
	sub.f64 	%fd307, %fd304, %fd305;
	st.shared.f64 	[%r75+400], %fd307;
	fma.rn.f64 	%fd308, %fd9, %fd278, 0d0000000000000000;
	fma.rn.f64 	%fd309, %fd10, %fd279, 0d0000000000000000;
	fma.rn.f64 	%fd310, %fd15, %fd282, %fd308;
	fma.rn.f64 	%fd311, %fd16, %fd283, %fd309;
	fma.rn.f64 	%fd312, %fd21, %fd286, %fd310;
	fma.rn.f64 	%fd313, %fd22, %fd287, %fd311;
	fma.rn.f64 	%fd314, %fd27, %fd290, %fd312;
	fma.rn.f64 	%fd315, %fd28, %fd291, %fd313;
	fma.rn.f64 	%fd316, %fd33, %fd294, %fd314;
	fma.rn.f64 	%fd317, %fd34, %fd295, %fd315;
	add.f64 	%fd318, %fd316, %fd317;
	st.shared.f64 	[%r75+80], %fd318;
	sub.f64 	%fd319, %fd316, %fd317;
	st.shared.f64 	[%r75+320], %fd319;
	fma.rn.f64 	%fd320, %fd11, %fd278, 0d0000000000000000;
	fma.rn.f64 	%fd321, %fd12, %fd279, 0d0000000000000000;
	fma.rn.f64 	%fd322, %fd17, %fd282, %fd320;
	fma.rn.f64 	%fd323, %fd18, %fd283, %fd321;
	fma.rn.f64 	%fd324, %fd23, %fd286, %fd322;
	fma.rn.f64 	%fd325, %fd24, %fd287, %fd323;
	fma.rn.f64 	%fd326, %fd29, %fd290, %fd324;
	fma.rn.f64 	%fd327, %fd30, %fd291, %fd325;
	fma.rn.f64 	%fd328, %fd35, %fd294, %fd326;
	fma.rn.f64 	%fd329, %fd36, %fd295, %fd327;
	add.f64 	%fd330, %fd328, %fd329;
	st.shared.f64 	[%r75+160], %fd330;
	sub.f64 	%fd331, %fd328, %fd329;
	st.shared.f64 	[%r75+240], %fd331;
	add.s32 	%r18, %r88, 36;
	setp.lt.u32 	%p13, %r88, 24;
	mov.u32 	%r88, %r18;
	@%p13 bra 	$L__BB17_21;
$L__BB17_22:
	ld.param.u32 	%r84, [_Z32massMatrixMultiplyRegisterKernelILi6ELi10ELi1EEviPKiPKdS3_S3_S3_Pd_param_0];
	mov.u32 	%r76, %ctaid.x;
	mov.u32 	%r77, %tid.y;
	add.s32 	%r78, %r76, %r77;
	setp.ge.s32 	%p14, %r78, %r84;
	bar.sync 	0;
	ld.shared.f64 	%fd332, [%r7];
	ld.shared.f64 	%fd333, [%r7+7200];
	add.f64 	%fd334, %fd332, %fd333;
	sub.f64 	%fd335, %fd332, %fd333;
	ld.shared.f64 	%fd336, [%r7+800];
	ld.shared.f64 	%fd337, [%r7+6400];
	add.f64 	%fd338, %fd336, %fd337;
	sub.f64 	%fd339, %fd336, %fd337;
	ld.shared.f64 	%fd340, [%r7+1600];
	ld.shared.f64 	%fd341, [%r7+5600];
	add.f64 	%fd342, %fd340, %fd341;
	sub.f64 	%fd343, %fd340, %fd341;
	ld.shared.f64 	%fd344, [%r7+2400];
	ld.shared.f64 	%fd345, [%r7+4800];
	add.f64 	%fd346, %fd344, %fd345;
	sub.f64 	%fd347, %fd344, %fd345;
	ld.shared.f64 	%fd348, [%r7+3200];
	ld.shared.f64 	%fd349, [%r7+4000];
	add.f64 	%fd350, %fd348, %fd349;
	sub.f64 	%fd351, %fd348, %fd349;
	fma.rn.f64 	%fd352, %fd7, %fd334, 0d0000000000000000;
	fma.rn.f64 	%fd353, %fd8, %fd335, 0d0000000000000000;
	fma.rn.f64 	%fd354, %fd13, %fd338, %fd352;
	fma.rn.f64 	%fd355, %fd14, %fd339, %fd353;
	fma.rn.f64 	%fd356, %fd19, %fd342, %fd354;
	fma.rn.f64 	%fd357, %fd20, %fd343, %fd355;
	fma.rn.f64 	%fd358, %fd25, %fd346, %fd356;
	fma.rn.f64 	%fd359, %fd26, %fd347, %fd357;
	fma.rn.f64 	%fd73, %fd31, %fd350, %fd358;
	fma.rn.f64 	%fd74, %fd32, %fd351, %fd359;
	fma.rn.f64 	%fd360, %fd9, %fd334, 0d0000000000000000;
	fma.rn.f64 	%fd361, %fd10, %fd335, 0d0000000000000000;
	fma.rn.f64 	%fd362, %fd15, %fd338, %fd360;
	fma.rn.f64 	%fd363, %fd16, %fd339, %fd361;
	fma.rn.f64 	%fd364, %fd21, %fd342, %fd362;
	fma.rn.f64 	%fd365, %fd22, %fd343, %fd363;
	fma.rn.f64 	%fd366, %fd27, %fd346, %fd364;
	fma.rn.f64 	%fd367, %fd28, %fd347, %fd365;
	fma.rn.f64 	%fd75, %fd33, %fd350, %fd366;
	fma.rn.f64 	%fd76, %fd34, %fd351, %fd367;
	fma.rn.f64 	%fd368, %fd11, %fd334, 0d0000000000000000;
	fma.rn.f64 	%fd369, %fd12, %fd335, 0d0000000000000000;
	fma.rn.f64 	%fd370, %fd17, %fd338, %fd368;
	fma.rn.f64 	%fd371, %fd18, %fd339, %fd369;
	fma.rn.f64 	%fd372, %fd23, %fd342, %fd370;
	fma.rn.f64 	%fd373, %fd24, %fd343, %fd371;
	fma.rn.f64 	%fd374, %fd29, %fd346, %fd372;
	fma.rn.f64 	%fd375, %fd30, %fd347, %fd373;
	fma.rn.f64 	%fd77, %fd35, %fd350, %fd374;
	fma.rn.f64 	%fd78, %fd36, %fd351, %fd375;
	@%p14 bra 	$L__BB17_24;
	ld.param.u64 	%rd41, [_Z32massMatrixMultiplyRegisterKernelILi6ELi10ELi1EEviPKiPKdS3_S3_S3_Pd_param_6];
	cvta.to.global.u64 	%rd33, %rd41;
	mul.wide.s32 	%rd34, %r5, 8;
	add.s64 	%rd35, %rd33, %rd34;
	add.f64 	%fd376, %fd73, %fd74;
	st.global.f64 	[%rd35], %fd376;
	add.f64 	%fd377, %fd75, %fd76;
	st.global.f64 	[%rd35+288], %fd377;
	add.f64 	%fd378, %fd77, %fd78;
	st.global.f64 	[%rd35+576], %fd378;
	sub.f64 	%fd379, %fd77, %fd78;
	st.global.f64 	[%rd35+864], %fd379;
	sub.f64 	%fd380, %fd75, %fd76;
	st.global.f64 	[%rd35+1152], %fd380;
	sub.f64 	%fd381, %fd73, %fd74;
	st.global.f64 	[%rd35+1440], %fd381;
$L__BB17_24:
	ret;

}
	// .globl	_Z32massMatrixMultiplyConstantKernelILi6ELi10ELi1EEviPKiPKdS3_S3_S3_Pd
.visible .entry _Z32massMatrixMultiplyConstantKernelILi6ELi10ELi1EEviPKiPKdS3_S3_S3_Pd(
	.param .u32 _Z32massMatrixMultiplyConstantKernelILi6ELi10ELi1EEviPKiPKdS3_S3_S3_Pd_param_0,
	.param .u64 .ptr .align 1 _Z32massMatrixMultiplyConstantKernelILi6ELi10ELi1EEviPKiPKdS3_S3_S3_Pd_param_1,
	.param .u64 .ptr .align 1 _Z32massMatrixMultiplyConstantKernelILi6ELi10ELi1EEviPKiPKdS3_S3_S3_Pd_param_2,
	.param .u64 .ptr .align 1 _Z32massMatrixMultiplyConstantKernelILi6ELi10ELi1EEviPKiPKdS3_S3_S3_Pd_param_3,
	.param .u64 .ptr .align 1 _Z32massMatrixMultiplyConstantKernelILi6ELi10ELi1EEviPKiPKdS3_S3_S3_Pd_param_4,
	.param .u64 .ptr .align 1 _Z32massMatrixMultiplyConstantKernelILi6ELi10ELi1EEviPKiPKdS3_S3_S3_Pd_param_5,
	.param .u64 .ptr .align 1 _Z32massMatrixMultiplyConstantKernelILi6ELi10ELi1EEviPKiPKdS3_S3_S3_Pd_param_6
)
{
	.reg .pred 	%p<14>;
	.reg .b16 	%rs<23>;
	.reg .b32 	%r<51>;
	.reg .b64 	%rd<36>;
	.reg .b64 	%fd<445>;
	// demoted variable
	.shared .align 8 .b8 _ZZ32massMatrixMultiplyConstantKernelILi6ELi10ELi1EEviPKiPKdS3_S3_S3_PdE6s_tmp1[8000];
	ld.param.u32 	%r19, [_Z32massMatrixMultiplyConstantKernelILi6ELi10ELi1EEviPKiPKdS3_S3_S3_Pd_param_0];
	ld.param.u64 	%rd1, [_Z32massMatrixMultiplyConstantKernelILi6ELi10ELi1EEviPKiPKdS3_S3_S3_Pd_param_1];
	mov.u32 	%r21, %tid.y;
	mov.u32 	%r22, %ctaid.x;
	add.s32 	%r1, %r22, %r21;
	setp.ge.s32 	%p1, %r1, %r19;
	mov.b32 	%r47, 0;
	@%p1 bra 	$L__BB18_2;
	cvta.to.global.u64 	%rd5, %rd1;
	mul.wide.s32 	%rd6, %r1, 4;
	add.s64 	%rd7, %rd5, %rd6;
	ld.global.nc.u32 	%r47, [%rd7];
$L__BB18_2:
	ld.param.u64 	%rd34, [_Z32massMatrixMultiplyConstantKernelILi6ELi10ELi1EEviPKiPKdS3_S3_S3_Pd_param_5];
	mov.u32 	%r48, %tid.x;
	cvt.u16.u32 	%rs1, %r48;
	mad.lo.s32 	%r5, %r47, 216, %r48;
	cvta.to.global.u64 	%rd8, %rd34;
	mul.wide.s32 	%rd9, %r5, 8;
	add.s64 	%rd10, %rd8, %rd9;
	ld.global.nc.f64 	%fd62, [%rd10];
	ld.global.nc.f64 	%fd63, [%rd10+288];
	ld.global.nc.f64 	%fd64, [%rd10+576];
	ld.global.nc.f64 	%fd65, [%rd10+864];
	ld.global.nc.f64 	%fd66, [%rd10+1152];
	ld.global.nc.f64 	%fd67, [%rd10+1440];
	bar.sync 	0;
	mul.hi.u16 	%rs2, %rs1, 10923;
	mul.lo.s16 	%rs3, %rs2, 6;
	sub.s16 	%rs4, %rs1, %rs3;
	add.f64 	%fd68, %fd62, %fd67;
	sub.f64 	%fd69, %fd62, %fd67;
	add.f64 	%fd70, %fd63, %fd66;
	sub.f64 	%fd71, %fd63, %fd66;
	add.f64 	%fd72, %fd64, %fd65;
	sub.f64 	%fd73, %fd64, %fd65;
	mov.u32 	%r24, _ZZ32massMatrixMultiplyConstantKernelILi6ELi10ELi1EEviPKiPKdS3_S3_S3_PdE6s_tmp1;
	mad.lo.s32 	%r6, %r21, 8000, %r24;
	mul.wide.u16 	%r25, %rs2, 80;
	add.s32 	%r26, %r6, %r25;
	mul.wide.u16 	%r27, %rs4, 8;
	add.s32 	%r7, %r26, %r27;
	ld.const.f64 	%fd74, [const_oddI];
	fma.rn.f64 	%fd75, %fd74, %fd68, 0d0000000000000000;
	ld.const.f64 	%fd76, [const_evenI];
	fma.rn.f64 	%fd77, %fd76, %fd69, 0d0000000000000000;
	ld.const.f64 	%fd1, [const_oddI+8];
	fma.rn.f64 	%fd78, %fd1, %fd70, %fd75;
	ld.const.f64 	%fd2, [const_evenI+8];
	fma.rn.f64 	%fd79, %fd2, %fd71, %fd77;
	ld.const.f64 	%fd3, [const_oddI+16];
	fma.rn.f64 	%fd80, %fd3, %fd72, %fd78;
	ld.const.f64 	%fd81, [const_evenI+16];
	fma.rn.f64 	%fd82, %fd81, %fd73, %fd79;
	add.f64 	%fd83, %fd82, %fd80;
	st.shared.f64 	[%r7], %fd83;
	sub.f64 	%fd84, %fd80, %fd82;
	st.shared.f64 	[%r7+7200], %fd84;
	ld.const.f64 	%fd85, [const_oddI+24];
	fma.rn.f64 	%fd86, %fd85, %fd68, 0d0000000000000000;
	ld.const.f64 	%fd87, [const_evenI+24];
	fma.rn.f64 	%fd88, %fd87, %fd69, 0d0000000000000000;
	ld.const.f64 	%fd89, [const_oddI+32];
	fma.rn.f64 	%fd90, %fd89, %fd70, %fd86;
	ld.const.f64 	%fd4, [const_evenI+32];
	fma.rn.f64 	%fd91, %fd4, %fd71, %fd88;
	ld.const.f64 	%fd5, [const_oddI+40];
	fma.rn.f64 	%fd92, %fd5, %fd72, %fd90;
	ld.const.f64 	%fd6, [const_evenI+40];
	fma.rn.f64 	%fd93, %fd6, %fd73, %fd91;
	add.f64 	%fd94, %fd93, %fd92;
	st.shared.f64 	[%r7+800], %fd94;
	sub.f64 	%fd95, %fd92, %fd93;
	st.shared.f64 	[%r7+6400], %fd95;
	ld.const.f64 	%fd7, [const_oddI+48];
	fma.rn.f64 	%fd96, %fd7, %fd68, 0d0000000000000000;
	ld.const.f64 	%fd97, [const_evenI+48];
	fma.rn.f64 	%fd98, %fd97, %fd69, 0d0000000000000000;
	ld.const.f64 	%fd8, [const_oddI+56];
	fma.rn.f64 	%fd99, %fd8, %fd70, %fd96;
	ld.const.f64 	%fd9, [const_evenI+56];
	fma.rn.f64 	%fd100, %fd9, %fd71, %fd98;
	ld.const.f64 	%fd10, [const_oddI+64];
	fma.rn.f64 	%fd101, %fd10, %fd72, %fd99;
	ld.const.f64 	%fd11, [const_evenI+64];
	fma.rn.f64 	%fd102, %fd11, %fd73, %fd100;
	add.f64 	%fd103, %fd102, %fd101;
	st.shared.f64 	[%r7+1600], %fd103;
	sub.f64 	%fd104, %fd101, %fd102;
	st.shared.f64 	[%r7+5600], %fd104;
	ld.const.f64 	%fd12, [const_oddI+72];
	fma.rn.f64 	%fd105, %fd12, %fd68, 0d0000000000000000;
	ld.const.f64 	%fd13, [const_evenI+72];
	fma.rn.f64 	%fd106, %fd13, %fd69, 0d0000000000000000;
	ld.const.f64 	%fd107, [const_oddI+80];
	fma.rn.f64 	%fd108, %fd107, %fd70, %fd105;
	ld.const.f64 	%fd14, [const_evenI+80];
	fma.rn.f64 	%fd109, %fd14, %fd71, %fd106;
	ld.const.f64 	%fd15, [const_oddI+88];
	fma.rn.f64 	%fd110, %fd15, %fd72, %fd108;
	ld.const.f64 	%fd111, [const_evenI+88];
	fma.rn.f64 	%fd112, %fd111, %fd73, %fd109;
	add.f64 	%fd113, %fd112, %fd110;
	st.shared.f64 	[%r7+2400], %fd113;
	sub.f64 	%fd114, %fd110, %fd112;
	st.shared.f64 	[%r7+4800], %fd114;
	ld.const.f64 	%fd16, [const_oddI+96];
	fma.rn.f64 	%fd115, %fd16, %fd68, 0d0000000000000000;
	ld.const.f64 	%fd17, [const_evenI+96];
	fma.rn.f64 	%fd116, %fd17, %fd69, 0d0000000000000000;
	ld.const.f64 	%fd18, [const_oddI+104];
	fma.rn.f64 	%fd117, %fd18, %fd70, %fd115;
	ld.const.f64 	%fd19, [const_evenI+104];
	fma.rn.f64 	%fd118, %fd19, %fd71, %fd116;
	ld.const.f64 	%fd119, [const_oddI+112];
	fma.rn.f64 	%fd120, %fd119, %fd72, %fd117;
	ld.const.f64 	%fd121, [const_evenI+112];
	fma.rn.f64 	%fd122, %fd121, %fd73, %fd118;
	add.f64 	%fd123, %fd122, %fd120;
	st.shared.f64 	[%r7+3200], %fd123;
	sub.f64 	%fd124, %fd120, %fd122;
	st.shared.f64 	[%r7+4000], %fd124;
	bar.sync 	0;
	setp.gt.u32 	%p2, %r48, 59;
	@%p2 bra 	$L__BB18_5;
	ld.const.f64 	%fd160, [const_evenI+48];
	ld.const.f64 	%fd170, [const_oddI+80];
	ld.const.f64 	%fd174, [const_evenI+88];
	ld.const.f64 	%fd182, [const_oddI+112];
	ld.const.f64 	%fd184, [const_evenI+112];
$L__BB18_4:
	cvt.u16.u32 	%rs5, %r48;
	mul.lo.s16 	%rs6, %rs5, 171;
	shr.u16 	%rs7, %rs6, 10;
	mul.lo.s16 	%rs8, %rs7, 6;
	sub.s16 	%rs9, %rs5, %rs8;
	mul.wide.u16 	%r28, %rs7, 800;
	add.s32 	%r29, %r6, %r28;
	and.b16  	%rs10, %rs9, 255;
	mul.wide.u16 	%r30, %rs10, 8;
	add.s32 	%r31, %r29, %r30;
	ld.shared.f64 	%fd125, [%r31];
	ld.shared.f64 	%fd126, [%r31+400];
	add.f64 	%fd127, %fd125, %fd126;
	sub.f64 	%fd128, %fd125, %fd126;
	ld.shared.f64 	%fd129, [%r31+80];
	ld.shared.f64 	%fd130, [%r31+320];
	add.f64 	%fd131, %fd129, %fd130;
	sub.f64 	%fd132, %fd129, %fd130;
	ld.shared.f64 	%fd133, [%r31+160];
	ld.shared.f64 	%fd134, [%r31+240];
	add.f64 	%fd135, %fd133, %fd134;
	sub.f64 	%fd136, %fd133, %fd134;
	fma.rn.f64 	%fd138, %fd74, %fd127, 0d0000000000000000;
	fma.rn.f64 	%fd140, %fd76, %fd128, 0d0000000000000000;
	fma.rn.f64 	%fd141, %fd1, %fd131, %fd138;
	fma.rn.f64 	%fd142, %fd2, %fd132, %fd140;
	fma.rn.f64 	%fd143, %fd3, %fd135, %fd141;
	fma.rn.f64 	%fd145, %fd81, %fd136, %fd142;
	add.f64 	%fd146, %fd145, %fd143;
	st.shared.f64 	[%r31], %fd146;
	sub.f64 	%fd147, %fd143, %fd145;
	st.shared.f64 	[%r31+720], %fd147;
	fma.rn.f64 	%fd149, %fd85, %fd127, 0d0000000000000000;
	fma.rn.f64 	%fd151, %fd87, %fd128, 0d0000000000000000;
	fma.rn.f64 	%fd153, %fd89, %fd131, %fd149;
	fma.rn.f64 	%fd154, %fd4, %fd132, %fd151;
	fma.rn.f64 	%fd155, %fd5, %fd135, %fd153;
	fma.rn.f64 	%fd156, %fd6, %fd136, %fd154;
	add.f64 	%fd157, %fd156, %fd155;
	st.shared.f64 	[%r31+80], %fd157;
	sub.f64 	%fd158, %fd155, %fd156;
	st.shared.f64 	[%r31+640], %fd158;
	fma.rn.f64 	%fd159, %fd7, %fd127, 0d0000000000000000;
	fma.rn.f64 	%fd161, %fd160, %fd128, 0d0000000000000000;
	fma.rn.f64 	%fd162, %fd8, %fd131, %fd159;
	fma.rn.f64 	%fd163, %fd9, %fd132, %fd161;
	fma.rn.f64 	%fd164, %fd10, %fd135, %fd162;
	fma.rn.f64 	%fd165, %fd11, %fd136, %fd163;
	add.f64 	%fd166, %fd165, %fd164;
	st.shared.f64 	[%r31+160], %fd166;
	sub.f64 	%fd167, %fd164, %fd165;
	st.shared.f64 	[%r31+560], %fd167;
	fma.rn.f64 	%fd168, %fd12, %fd127, 0d0000000000000000;
	fma.rn.f64 	%fd169, %fd13, %fd128, 0d0000000000000000;
	fma.rn.f64 	%fd171, %fd170, %fd131, %fd168;
	fma.rn.f64 	%fd172, %fd14, %fd132, %fd169;
	fma.rn.f64 	%fd173, %fd15, %fd135, %fd171;
	fma.rn.f64 	%fd175, %fd174, %fd136, %fd172;
	add.f64 	%fd176, %fd175, %fd173;
	st.shared.f64 	[%r31+240], %fd176;
	sub.f64 	%fd177, %fd173, %fd175;
	st.shared.f64 	[%r31+480], %fd177;
	fma.rn.f64 	%fd178, %fd16, %fd127, 0d0000000000000000;
	fma.rn.f64 	%fd179, %fd17, %fd128, 0d0000000000000000;
	fma.rn.f64 	%fd180, %fd18, %fd131, %fd178;
	fma.rn.f64 	%fd181, %fd19, %fd132, %fd179;
	fma.rn.f64 	%fd183, %fd182, %fd135, %fd180;
	fma.rn.f64 	%fd185, %fd184, %fd136, %fd181;
	add.f64 	%fd186, %fd185, %fd183;
	st.shared.f64 	[%r31+320], %fd186;
	sub.f64 	%fd187, %fd183, %fd185;
	st.shared.f64 	[%r31+400], %fd187;
	add.s32 	%r9, %r48, 36;
	setp.lt.u32 	%p3, %r48, 24;
	mov.u32 	%r48, %r9;
	@%p3 bra 	$L__BB18_4;
$L__BB18_5:
	bar.sync 	0;
	mov.u32 	%r49, %tid.x;
	setp.gt.u32 	%p4, %r49, 99;
	@%p4 bra 	$L__BB18_18;
	mul.lo.s32 	%r11, %r47, 1000;
	ld.const.f64 	%fd196, [const_oddI];
	ld.const.f64 	%fd200, [const_evenI];
	ld.const.f64 	%fd203, [const_evenI+16];
	ld.const.f64 	%fd210, [const_oddI+24];
	ld.const.f64 	%fd212, [const_oddI+32];
	ld.const.f64 	%fd215, [const_evenI+24];
	ld.const.f64 	%fd227, [const_evenI+48];
	ld.const.f64 	%fd237, [const_oddI+80];
	ld.const.f64 	%fd242, [const_evenI+88];
	ld.const.f64 	%fd252, [const_oddI+112];
	ld.const.f64 	%fd253, [const_evenI+112];
$L__BB18_7:
	setp.ge.s32 	%p5, %r1, %r19;
	cvt.u16.u32 	%rs11, %r49;
	mul.lo.s16 	%rs12, %rs11, 205;
	shr.u16 	%rs13, %rs12, 11;
	mul.lo.s16 	%rs14, %rs13, 10;
	sub.s16 	%rs15, %rs11, %rs14;
	mul.wide.u16 	%r32, %rs13, 800;
	add.s32 	%r33, %r6, %r32;
	and.b16  	%rs16, %rs15, 255;
	mul.wide.u16 	%r34, %rs16, 80;
	add.s32 	%r13, %r33, %r34;
	ld.shared.f64 	%fd189, [%r13];
	ld.shared.f64 	%fd190, [%r13+40];
	add.f64 	%fd20, %fd189, %fd190;
	sub.f64 	%fd21, %fd189, %fd190;
	ld.shared.f64 	%fd191, [%r13+8];
	ld.shared.f64 	%fd192, [%r13+32];
	add.f64 	%fd22, %fd191, %fd192;
	sub.f64 	%fd23, %fd191, %fd192;
	ld.shared.f64 	%fd193, [%r13+16];
	ld.shared.f64 	%fd194, [%r13+24];
	add.f64 	%fd24, %fd193, %fd194;
	sub.f64 	%fd25, %fd193, %fd194;
	mov.b32 	%r35, {%rs13, %rs16};
	mov.b32 	%r36, 0;
	mov.b32 	%r37, 2660;
	dp2a.lo.u32.u32 	%r14, %r35, %r37, %r36;
	mov.f64 	%fd435, 0d0000000000000000;
	mov.f64 	%fd436, %fd435;
	@%p5 bra 	$L__BB18_9;
	ld.param.u64 	%rd29, [_Z32massMatrixMultiplyConstantKernelILi6ELi10ELi1EEviPKiPKdS3_S3_S3_Pd_param_2];
	cvta.to.global.u64 	%rd11, %rd29;
	add.s32 	%r38, %r14, %r11;
	mul.wide.s32 	%rd12, %r38, 8;
	add.s64 	%rd13, %rd11, %rd12;
	ld.global.nc.f64 	%fd435, [%rd13];
	ld.global.nc.f64 	%fd436, [%rd13+72];
$L__BB18_9:
	fma.rn.f64 	%fd197, %fd196, %fd20, 0d0000000000000000;
	fma.rn.f64 	%fd198, %fd1, %fd22, %fd197;
	fma.rn.f64 	%fd199, %fd3, %fd24, %fd198;
	fma.rn.f64 	%fd201, %fd200, %fd21, 0d0000000000000000;
	fma.rn.f64 	%fd202, %fd2, %fd23, %fd201;
	fma.rn.f64 	%fd204, %fd203, %fd25, %fd202;
	add.f64 	%fd205, %fd199, %fd204;
	mul.f64 	%fd206, %fd205, %fd435;
	sub.f64 	%fd207, %fd199, %fd204;
	mul.f64 	%fd208, %fd207, %fd436;
	add.f64 	%fd30, %fd206, %fd208;
	sub.f64 	%fd31, %fd206, %fd208;
	mov.f64 	%fd437, 0d0000000000000000;
	mov.f64 	%fd438, %fd437;
	@%p5 bra 	$L__BB18_11;
	ld.param.u64 	%rd30, [_Z32massMatrixMultiplyConstantKernelILi6ELi10ELi1EEviPKiPKdS3_S3_S3_Pd_param_2];
	cvta.to.global.u64 	%rd14, %rd30;
	add.s32 	%r39, %r14, %r11;
	mul.wide.s32 	%rd15, %r39, 8;
	add.s64 	%rd16, %rd14, %rd15;
	ld.global.nc.f64 	%fd437, [%rd16+8];
	ld.global.nc.f64 	%fd438, [%rd16+64];
$L__BB18_11:
	fma.rn.f64 	%fd211, %fd210, %fd20, 0d0000000000000000;
	fma.rn.f64 	%fd213, %fd212, %fd22, %fd211;
	fma.rn.f64 	%fd214, %fd5, %fd24, %fd213;
	fma.rn.f64 	%fd216, %fd215, %fd21, 0d0000000000000000;
	fma.rn.f64 	%fd217, %fd4, %fd23, %fd216;
	fma.rn.f64 	%fd218, %fd6, %fd25, %fd217;
	add.f64 	%fd219, %fd214, %fd218;
	mul.f64 	%fd220, %fd219, %fd437;
	sub.f64 	%fd221, %fd214, %fd218;
	mul.f64 	%fd222, %fd221, %fd438;
	add.f64 	%fd36, %fd220, %fd222;
	sub.f64 	%fd37, %fd220, %fd222;
	mov.f64 	%fd439, 0d0000000000000000;
	mov.f64 	%fd440, %fd439;
	@%p5 bra 	$L__BB18_13;
	ld.param.u64 	%rd31, [_Z32massMatrixMultiplyConstantKernelILi6ELi10ELi1EEviPKiPKdS3_S3_S3_Pd_param_2];
	cvta.to.global.u64 	%rd17, %rd31;
	add.s32 	%r40, %r14, %r11;
	mul.wide.s32 	%rd18, %r40, 8;
	add.s64 	%rd19, %rd17, %rd18;
	ld.global.nc.f64 	%fd439, [%rd19+16];
	ld.global.nc.f64 	%fd440, [%rd19+56];
$L__BB18_13:
	fma.rn.f64 	%fd224, %fd7, %fd20, 0d0000000000000000;
	fma.rn.f64 	%fd225, %fd8, %fd22, %fd224;
	fma.rn.f64 	%fd226, %fd10, %fd24, %fd225;
	fma.rn.f64 	%fd228, %fd227, %fd21, 0d0000000000000000;
	fma.rn.f64 	%fd229, %fd9, %fd23, %fd228;
	fma.rn.f64 	%fd230, %fd11, %fd25, %fd229;
	add.f64 	%fd231, %fd226, %fd230;
	mul.f64 	%fd232, %fd231, %fd439;
	sub.f64 	%fd233, %fd226, %fd230;
	mul.f64 	%fd234, %fd233, %fd440;
	add.f64 	%fd42, %fd232, %fd234;
	sub.f64 	%fd43, %fd232, %fd234;
	mov.f64 	%fd441, 0d0000000000000000;
	mov.f64 	%fd442, %fd441;
	@%p5 bra 	$L__BB18_15;
	ld.param.u64 	%rd32, [_Z32massMatrixMultiplyConstantKernelILi6ELi10ELi1EEviPKiPKdS3_S3_S3_Pd_param_2];
	cvta.to.global.u64 	%rd20, %rd32;
	add.s32 	%r41, %r14, %r11;
	mul.wide.s32 	%rd21, %r41, 8;
	add.s64 	%rd22, %rd20, %rd21;
	ld.global.nc.f64 	%fd441, [%rd22+24];
	ld.global.nc.f64 	%fd442, [%rd22+48];
$L__BB18_15:
	fma.rn.f64 	%fd236, %fd12, %fd20, 0d0000000000000000;
	fma.rn.f64 	%fd238, %fd237, %fd22, %fd236;
	fma.rn.f64 	%fd239, %fd15, %fd24, %fd238;
	fma.rn.f64 	%fd240, %fd13, %fd21, 0d0000000000000000;
	fma.rn.f64 	%fd241, %fd14, %fd23, %fd240;
	fma.rn.f64 	%fd243, %fd242, %fd25, %fd241;
	add.f64 	%fd244, %fd239, %fd243;
	mul.f64 	%fd245, %fd244, %fd441;
	sub.f64 	%fd246, %fd239, %fd243;
	mul.f64 	%fd247, %fd246, %fd442;
	add.f64 	%fd48, %fd245, %fd247;
	sub.f64 	%fd49, %fd245, %fd247;
	fma.rn.f64 	%fd248, %fd16, %fd20, 0d0000000000000000;
	fma.rn.f64 	%fd249, %fd17, %fd21, 0d0000000000000000;
	fma.rn.f64 	%fd250, %fd18, %fd22, %fd248;
	fma.rn.f64 	%fd251, %fd19, %fd23, %fd249;
	fma.rn.f64 	%fd50, %fd252, %fd24, %fd250;
	fma.rn.f64 	%fd51, %fd253, %fd25, %fd251;
	mov.f64 	%fd443, 0d0000000000000000;
	mov.f64 	%fd444, %fd443;
	@%p5 bra 	$L__BB18_17;
	ld.param.u64 	%rd33, [_Z32massMatrixMultiplyConstantKernelILi6ELi10ELi1EEviPKiPKdS3_S3_S3_Pd_param_2];
	cvta.to.global.u64 	%rd23, %rd33;
	add.s32 	%r42, %r14, %r11;
	mul.wide.s32 	%rd24, %r42, 8;
	add.s64 	%rd25, %rd23, %rd24;
	ld.global.nc.f64 	%fd443, [%rd25+32];
	ld.global.nc.f64 	%fd444, [%rd25+40];
$L__BB18_17:
	add.f64 	%fd254, %fd50, %fd51;
	mul.f64 	%fd255, %fd254, %fd443;
	sub.f64 	%fd256, %fd50, %fd51;
	mul.f64 	%fd257, %fd256, %fd444;
	add.f64 	%fd258, %fd255, %fd257;
	sub.f64 	%fd259, %fd255, %fd257;
	fma.rn.f64 	%fd261, %fd196, %fd30, 0d0000000000000000;
	fma.rn.f64 	%fd263, %fd200, %fd31, 0d0000000000000000;
	fma.rn.f64 	%fd265, %fd210, %fd36, %fd261;
	fma.rn.f64 	%fd267, %fd215, %fd37, %fd263;
	fma.rn.f64 	%fd268, %fd7, %fd42, %fd265;
	fma.rn.f64 	%fd270, %fd227, %fd43, %fd267;
	fma.rn.f64 	%fd271, %fd12, %fd48, %fd268;
	fma.rn.f64 	%fd272, %fd13, %fd49, %fd270;
	fma.rn.f64 	%fd273, %fd16, %fd258, %fd271;
	fma.rn.f64 	%fd274, %fd17, %fd259, %fd272;
	add.f64 	%fd275, %fd273, %fd274;
	st.shared.f64 	[%r13], %fd275;
	sub.f64 	%fd276, %fd273, %fd274;
	st.shared.f64 	[%r13+40], %fd276;
	fma.rn.f64 	%fd277, %fd1, %fd30, 0d0000000000000000;
	fma.rn.f64 	%fd278, %fd2, %fd31, 0d0000000000000000;
	fma.rn.f64 	%fd280, %fd212, %fd36, %fd277;
	fma.rn.f64 	%fd281, %fd4, %fd37, %fd278;
	fma.rn.f64 	%fd282, %fd8, %fd42, %fd280;
	fma.rn.f64 	%fd283, %fd9, %fd43, %fd281;
	fma.rn.f64 	%fd285, %fd237, %fd48, %fd282;
	fma.rn.f64 	%fd286, %fd14, %fd49, %fd283;
	fma.rn.f64 	%fd287, %fd18, %fd258, %fd285;
	fma.rn.f64 	%fd288, %fd19, %fd259, %fd286;
	add.f64 	%fd289, %fd287, %fd288;
	st.shared.f64 	[%r13+8], %fd289;
	sub.f64 	%fd290, %fd287, %fd288;
	st.shared.f64 	[%r13+32], %fd290;
	fma.rn.f64 	%fd291, %fd3, %fd30, 0d0000000000000000;
	fma.rn.f64 	%fd293, %fd203, %fd31, 0d0000000000000000;
	fma.rn.f64 	%fd294, %fd5, %fd36, %fd291;
	fma.rn.f64 	%fd295, %fd6, %fd37, %fd293;
	fma.rn.f64 	%fd296, %fd10, %fd42, %fd294;
	fma.rn.f64 	%fd297, %fd11, %fd43, %fd295;
	fma.rn.f64 	%fd298, %fd15, %fd48, %fd296;
	fma.rn.f64 	%fd300, %fd242, %fd49, %fd297;
	fma.rn.f64 	%fd302, %fd252, %fd258, %fd298;
	fma.rn.f64 	%fd304, %fd253, %fd259, %fd300;
	add.f64 	%fd305, %fd302, %fd304;
	st.shared.f64 	[%r13+16], %fd305;
	sub.f64 	%fd306, %fd302, %fd304;
	st.shared.f64 	[%r13+24], %fd306;
	add.s32 	%r15, %r49, 36;
	setp.lt.u32 	%p10, %r49, 64;
	mov.u32 	%r49, %r15;
	@%p10 bra 	$L__BB18_7;
$L__BB18_18:
	mov.u32 	%r50, %tid.x;
	setp.gt.u32 	%p11, %r50, 59;
	bar.sync 	0;
	@%p11 bra 	$L__BB18_21;
	ld.const.f64 	%fd327, [const_oddI];
	ld.const.f64 	%fd329, [const_evenI];
	ld.const.f64 	%fd331, [const_oddI+24];
	ld.const.f64 	%fd333, [const_evenI+24];
	ld.const.f64 	%fd336, [const_evenI+48];
	ld.const.f64 	%fd346, [const_oddI+32];
	ld.const.f64 	%fd351, [const_oddI+80];
	ld.const.f64 	%fd359, [const_evenI+16];
	ld.const.f64 	%fd366, [const_evenI+88];
	ld.const.f64 	%fd368, [const_oddI+112];
	ld.const.f64 	%fd370, [const_evenI+112];
$L__BB18_20:
	cvt.u16.u32 	%rs17, %r50;
	mul.lo.s16 	%rs18, %rs17, 171;
	shr.u16 	%rs19, %rs18, 10;
	mul.lo.s16 	%rs20, %rs19, 6;
	sub.s16 	%rs21, %rs17, %rs20;
	mul.wide.u16 	%r43, %rs19, 800;
	add.s32 	%r44, %r6, %r43;
	and.b16  	%rs22, %rs21, 255;
	mul.wide.u16 	%r45, %rs22, 8;
	add.s32 	%r46, %r44, %r45;
	ld.shared.f64 	%fd307, [%r46];
	ld.shared.f64 	%fd308, [%r46+720];
	add.f64 	%fd309, %fd307, %fd308;
	sub.f64 	%fd310, %fd307, %fd308;
	ld.shared.f64 	%fd311, [%r46+80];
	ld.shared.f64 	%fd312, [%r46+640];
	add.f64 	%fd313, %fd311, %fd312;
	sub.f64 	%fd314, %fd311, %fd312;
	ld.shared.f64 	%fd315, [%r46+160];
	ld.shared.f64 	%fd316, [%r46+560];
	add.f64 	%fd317, %fd315, %fd316;
	sub.f64 	%fd318, %fd315, %fd316;
	ld.shared.f64 	%fd319, [%r46+240];
	ld.shared.f64 	%fd320, [%r46+480];
	add.f64 	%fd321, %fd319, %fd320;
	sub.f64 	%fd322, %fd319, %fd320;
	ld.shared.f64 	%fd323, [%r46+320];
	ld.shared.f64 	%fd324, [%r46+400];
	add.f64 	%fd325, %fd323, %fd324;
	sub.f64 	%fd326, %fd323, %fd324;
	fma.rn.f64 	%fd328, %fd327, %fd309, 0d0000000000000000;
	fma.rn.f64 	%fd330, %fd329, %fd310, 0d0000000000000000;
	fma.rn.f64 	%fd332, %fd331, %fd313, %fd328;
	fma.rn.f64 	%fd334, %fd333, %fd314, %fd330;
	fma.rn.f64 	%fd335, %fd7, %fd317, %fd332;
	fma.rn.f64 	%fd337, %fd336, %fd318, %fd334;
	fma.rn.f64 	%fd338, %fd12, %fd321, %fd335;
	fma.rn.f64 	%fd339, %fd13, %fd322, %fd337;
	fma.rn.f64 	%fd340, %fd16, %fd325, %fd338;
	fma.rn.f64 	%fd341, %fd17, %fd326, %fd339;
	add.f64 	%fd342, %fd340, %fd341;
	st.shared.f64 	[%r46], %fd342;
	sub.f64 	%fd343, %fd340, %fd341;
	st.shared.f64 	[%r46+400], %fd343;
	fma.rn.f64 	%fd344, %fd1, %fd309, 0d0000000000000000;
	fma.rn.f64 	%fd345, %fd2, %fd310, 0d0000000000000000;
	fma.rn.f64 	%fd347, %fd346, %fd313, %fd344;
	fma.rn.f64 	%fd348, %fd4, %fd314, %fd345;
	fma.rn.f64 	%fd349, %fd8, %fd317, %fd347;
	fma.rn.f64 	%fd350, %fd9, %fd318, %fd348;
	fma.rn.f64 	%fd352, %fd351, %fd321, %fd349;
	fma.rn.f64 	%fd353, %fd14, %fd322, %fd350;
	fma.rn.f64 	%fd354, %fd18, %fd325, %fd352;
	fma.rn.f64 	%fd355, %fd19, %fd326, %fd353;
	add.f64 	%fd356, %fd354, %fd355;
	st.shared.f64 	[%r46+80], %fd356;
	sub.f64 	%fd357, %fd354, %fd355;
	st.shared.f64 	[%r46+320], %fd357;
	fma.rn.f64 	%fd358, %fd3, %fd309, 0d0000000000000000;
	fma.rn.f64 	%fd360, %fd359, %fd310, 0d0000000000000000;
	fma.rn.f64 	%fd361, %fd5, %fd313, %fd358;
	fma.rn.f64 	%fd362, %fd6, %fd314, %fd360;
	fma.rn.f64 	%fd363, %fd10, %fd317, %fd361;
	fma.rn.f64 	%fd364, %fd11, %fd318, %fd362;
	fma.rn.f64 	%fd365, %fd15, %fd321, %fd363;
	fma.rn.f64 	%fd367, %fd366, %fd322, %fd364;
	fma.rn.f64 	%fd369, %fd368, %fd325, %fd365;
	fma.rn.f64 	%fd371, %fd370, %fd326, %fd367;
	add.f64 	%fd372, %fd369, %fd371;
	st.shared.f64 	[%r46+160], %fd372;
	sub.f64 	%fd373, %fd369, %fd371;
	st.shared.f64 	[%r46+240], %fd373;
	add.s32 	%r18, %r50, 36;
	setp.lt.u32 	%p12, %r50, 24;
	mov.u32 	%r50, %r18;
	@%p12 bra 	$L__BB18_20;
$L__BB18_21:
	setp.ge.s32 	%p13, %r1, %r19;
	bar.sync 	0;
	ld.shared.f64 	%fd374, [%r7];
	ld.shared.f64 	%fd375, [%r7+7200];
	add.f64 	%fd376, %fd374, %fd375;
	sub.f64 	%fd377, %fd374, %fd375;
	ld.shared.f64 	%fd378, [%r7+800];
	ld.shared.f64 	%fd379, [%r7+6400];
	add.f64 	%fd380, %fd378, %fd379;
	sub.f64 	%fd381, %fd378, %fd379;
	ld.shared.f64 	%fd382, [%r7+1600];
	ld.shared.f64 	%fd383, [%r7+5600];
	add.f64 	%fd384, %fd382, %fd383;
	sub.f64 	%fd385, %fd382, %fd383;
	ld.shared.f64 	%fd386, [%r7+2400];
	ld.shared.f64 	%fd387, [%r7+4800];
	add.f64 	%fd388, %fd386, %fd387;
	sub.f64 	%fd389, %fd386, %fd387;
	ld.shared.f64 	%fd390, [%r7+3200];
	ld.shared.f64 	%fd391, [%r7+4000];
	add.f64 	%fd392, %fd390, %fd391;
	sub.f64 	%fd393, %fd390, %fd391;
	ld.const.f64 	%fd394, [const_oddI];
	fma.rn.f64 	%fd395, %fd394, %fd376, 0d0000000000000000;
	ld.const.f64 	%fd396, [const_evenI];
	fma.rn.f64 	%fd397, %fd396, %fd377, 0d0000000000000000;
	ld.const.f64 	%fd398, [const_oddI+24];
	fma.rn.f64 	%fd399, %fd398, %fd380, %fd395;
	ld.const.f64 	%fd400, [const_evenI+24];
	fma.rn.f64 	%fd401, %fd400, %fd381, %fd397;
	fma.rn.f64 	%fd402, %fd7, %fd384, %fd399;
	ld.const.f64 	%fd403, [const_evenI+48];
	fma.rn.f64 	%fd404, %fd403, %fd385, %fd401;
	fma.rn.f64 	%fd405, %fd12, %fd388, %fd402;
	fma.rn.f64 	%fd406, %fd13, %fd389, %fd404;
	fma.rn.f64 	%fd56, %fd16, %fd392, %fd405;
	fma.rn.f64 	%fd57, %fd17, %fd393, %fd406;
	fma.rn.f64 	%fd407, %fd1, %fd376, 0d0000000000000000;
	fma.rn.f64 	%fd408, %fd2, %fd377, 0d0000000000000000;
	ld.const.f64 	%fd409, [const_oddI+32];
	fma.rn.f64 	%fd410, %fd409, %fd380, %fd407;
	fma.rn.f64 	%fd411, %fd4, %fd381, %fd408;
	fma.rn.f64 	%fd412, %fd8, %fd384, %fd410;
	fma.rn.f64 	%fd413, %fd9, %fd385, %fd411;
	ld.const.f64 	%fd414, [const_oddI+80];
	fma.rn.f64 	%fd415, %fd414, %fd388, %fd412;
	fma.rn.f64 	%fd416, %fd14, %fd389, %fd413;
	fma.rn.f64 	%fd58, %fd18, %fd392, %fd415;
	fma.rn.f64 	%fd59, %fd19, %fd393, %fd416;
	fma.rn.f64 	%fd417, %fd3, %fd376, 0d0000000000000000;
	ld.const.f64 	%fd418, [const_evenI+16];
	fma.rn.f64 	%fd419, %fd418, %fd377, 0d0000000000000000;
	fma.rn.f64 	%fd420, %fd5, %fd380, %fd417;
	fma.rn.f64 	%fd421, %fd6, %fd381, %fd419;
	fma.rn.f64 	%fd422, %fd10, %fd384, %fd420;
	fma.rn.f64 	%fd423, %fd11, %fd385, %fd421;
	fma.rn.f64 	%fd424, %fd15, %fd388, %fd422;
	ld.const.f64 	%fd425, [const_evenI+88];
	fma.rn.f64 	%fd426, %fd425, %fd389, %fd423;
	ld.const.f64 	%fd427, [const_oddI+112];
	fma.rn.f64 	%fd60, %fd427, %fd392, %fd424;
	ld.const.f64 	%fd428, [const_evenI+112];
	fma.rn.f64 	%fd61, %fd428, %fd393, %fd426;
	@%p13 bra 	$L__BB18_23;
	ld.param.u64 	%rd35, [_Z32massMatrixMultiplyConstantKernelILi6ELi10ELi1EEviPKiPKdS3_S3_S3_Pd_param_6];
	cvta.to.global.u64 	%rd26, %rd35;
	mul.wide.s32 	%rd27, %r5, 8;
	add.s64 	%rd28, %rd26, %rd27;
	add.f64 	%fd429, %fd56, %fd57;
	st.global.f64 	[%rd28], %fd429;
	add.f64 	%fd430, %fd58, %fd59;
	st.global.f64 	[%rd28+288], %fd430;
	add.f64 	%fd431, %fd60, %fd61;
	st.global.f64 	[%rd28+576], %fd431;
	sub.f64 	%fd432, %fd60, %fd61;
	st.global.f64 	[%rd28+864], %fd432;
	sub.f64 	%fd433, %fd58, %fd59;
	st.global.f64 	[%rd28+1152], %fd433;
	sub.f64 	%fd434, %fd56, %fd57;
	st.global.f64 	[%rd28+1440], %fd434;
$L__BB18_23:
	ret;

}
	// .globl	_Z32massMatrixMultiplyRegisterKernelILi8ELi8ELi1EEviPKiPKdS3_S3_S3_Pd
.visible .entry _Z32massMatrixMultiplyRegisterKernelILi8ELi8ELi1EEviPKiPKdS3_S3_S3_Pd(
	.param .u32 _Z32massMatrixMultiplyRegisterKernelILi8ELi8ELi1EEviPKiPKdS3_S3_S3_Pd_param_0,
	.param .u64 .ptr .align 1 _Z32massMatrixMultiplyRegisterKernelILi8ELi8ELi1EEviPKiPKdS3_S3_S3_Pd_param_1,
	.param .u64 .ptr .align 1 _Z32massMatrixMultiplyRegisterKernelILi8ELi8ELi1EEviPKiPKdS3_S3_S3_Pd_param_2,
	.param .u64 .ptr .align 1 _Z32massMatrixMultiplyRegisterKernelILi8ELi8ELi1EEviPKiPKdS3_S3_S3_Pd_param_3,
	.param .u64 .ptr .align 1 _Z32massMatrixMultiplyRegisterKernelILi8ELi8ELi1EEviPKiPKdS3_S3_S3_Pd_param_4,
	.param .u64 .ptr .align 1 _Z32massMatrixMultiplyRegisterKernelILi8ELi8ELi1EEviPKiPKdS3_S3_S3_Pd_param_5,
	.param .u64 .ptr .align 1 _Z32massMatrixMultiplyRegisterKernelILi8ELi8ELi1EEviPKiPKdS3_S3_S3_Pd_param_6
)
{
	.reg .pred 	%p<11>;
	.reg .b32 	%r<117>;
	.reg .b64 	%rd<38>;
	.reg .b64 	%fd<399>;
	// demoted variable
	.shared .align 8 .b8 _ZZ32massMatrixMultiplyRegisterKernelILi8ELi8ELi1EEviPKiPKdS3_S3_S3_PdE6s_tmp1[4608];
	// demoted variable
	.shared .align 8 .b8 _ZZ32massMatrixMultiplyRegisterKernelILi8ELi8ELi1EEviPKiPKdS3_S3_S3_PdE6s_oddI[128];
	// demoted variable
	.shared .align 8 .b8 _ZZ32massMatrixMultiplyRegisterKernelILi8ELi8ELi1EEviPKiPKdS3_S3_S3_PdE7s_evenI[128];
	ld.param.u32 	%r6, [_Z32massMatrixMultiplyRegisterKernelILi8ELi8ELi1EEviPKiPKdS3_S3_S3_Pd_param_0];
	ld.param.u64 	%rd1, [_Z32massMatrixMultiplyRegisterKernelILi8ELi8ELi1EEviPKiPKdS3_S3_S3_Pd_param_1];
	ld.param.u64 	%rd3, [_Z32massMatrixMultiplyRegisterKernelILi8ELi8ELi1EEviPKiPKdS3_S3_S3_Pd_param_3];
	ld.param.u64 	%rd4, [_Z32massMatrixMultiplyRegisterKernelILi8ELi8ELi1EEviPKiPKdS3_S3_S3_Pd_param_4];
	ld.param.u64 	%rd5, [_Z32massMatrixMultiplyRegisterKernelILi8ELi8ELi1EEviPKiPKdS3_S3_S3_Pd_param_5];
	mov.u32 	%r1, %tid.x;
	mov.u32 	%r8, %tid.y;
	mov.u32 	%r9, %ctaid.x;
	add.s32 	%r2, %r9, %r8;
	setp.ge.s32 	%p1, %r2, %r6;
	mov.b32 	%r116, 0;
	@%p1 bra 	$L__BB19_2;
	cvta.to.global.u64 	%rd7, %rd1;
	mul.wide.s32 	%rd8, %r2, 4;
	add.s64 	%rd9, %rd7, %rd8;
	ld.global.nc.u32 	%r10, [%rd9];
	shl.b32 	%r116, %r10, 9;
$L__BB19_2:
	add.s32 	%r5, %r1, %r116;
	cvta.to.global.u64 	%rd10, %rd5;
	mul.wide.s32 	%rd11, %r5, 8;
	add.s64 	%rd12, %rd10, %rd11;
	ld.global.nc.f64 	%fd1, [%rd12];
	ld.global.nc.f64 	%fd2, [%rd12+512];
	ld.global.nc.f64 	%fd3, [%rd12+1024];
	ld.global.nc.f64 	%fd4, [%rd12+1536];
	ld.global.nc.f64 	%fd5, [%rd12+2048];
	ld.global.nc.f64 	%fd6, [%rd12+2560];
	ld.global.nc.f64 	%fd7, [%rd12+3072];
	ld.global.nc.f64 	%fd8, [%rd12+3584];
	setp.gt.u32 	%p2, %r1, 15;
	@%p2 bra 	$L__BB19_4;
	cvta.to.global.u64 	%rd13, %rd3;
	mul.wide.u32 	%rd14, %r1, 8;
	add.s64 	%rd15, %rd13, %rd14;
	ld.global.nc.f64 	%fd87, [%rd15];
	shl.b32 	%r11, %r1, 3;
	mov.u32 	%r12, _ZZ32massMatrixMultiplyRegisterKernelILi8ELi8ELi1EEviPKiPKdS3_S3_S3_PdE6s_oddI;
	add.s32 	%r13, %r12, %r11;
	st.shared.f64 	[%r13], %fd87;
	cvta.to.global.u64 	%rd16, %rd4;
	add.s64 	%rd17, %rd16, %rd14;
	ld.global.nc.f64 	%fd88, [%rd17];
	mov.u32 	%r14, _ZZ32massMatrixMultiplyRegisterKernelILi8ELi8ELi1EEviPKiPKdS3_S3_S3_PdE7s_evenI;
	add.s32 	%r15, %r14, %r11;
	st.shared.f64 	[%r15], %fd88;
$L__BB19_4:
	bar.sync 	0;
	ld.shared.f64 	%fd9, [_ZZ32massMatrixMultiplyRegisterKernelILi8ELi8ELi1EEviPKiPKdS3_S3_S3_PdE6s_oddI];
	ld.shared.f64 	%fd10, [_ZZ32massMatrixMultiplyRegisterKernelILi8ELi8ELi1EEviPKiPKdS3_S3_S3_PdE7s_evenI];
	ld.shared.f64 	%fd11, [_ZZ32massMatrixMultiplyRegisterKernelILi8ELi8ELi1EEviPKiPKdS3_S3_S3_PdE6s_oddI+8];
	ld.shared.f64 	%fd12, [_ZZ32massMatrixMultiplyRegisterKernelILi8ELi8ELi1EEviPKiPKdS3_S3_S3_PdE7s_evenI+8];
	ld.shared.f64 	%fd13, [_ZZ32massMatrixMultiplyRegisterKernelILi8ELi8ELi1EEviPKiPKdS3_S3_S3_PdE6s_oddI+16];
	ld.shared.f64 	%fd14, [_ZZ32massMatrixMultiplyRegisterKernelILi8ELi8ELi1EEviPKiPKdS3_S3_S3_PdE7s_evenI+16];
	ld.shared.f64 	%fd15, [_ZZ32massMatrixMultiplyRegisterKernelILi8ELi8ELi1EEviPKiPKdS3_S3_S3_PdE6s_oddI+24];
	ld.shared.f64 	%fd16, [_ZZ32massMatrixMultiplyRegisterKernelILi8ELi8ELi1EEviPKiPKdS3_S3_S3_PdE7s_evenI+24];
	ld.shared.f64 	%fd17, [_ZZ32massMatrixMultiplyRegisterKernelILi8ELi8ELi1EEviPKiPKdS3_S3_S3_PdE6s_oddI+32];
	ld.shared.f64 	%fd18, [_ZZ32massMatrixMultiplyRegisterKernelILi8ELi8ELi1EEviPKiPKdS3_S3_S3_PdE7s_evenI+32];
	ld.shared.f64 	%fd19, [_ZZ32massMatrixMultiplyRegisterKernelILi8ELi8ELi1EEviPKiPKdS3_S3_S3_PdE6s_oddI+40];
	ld.shared.f64 	%fd20, [_ZZ32massMatrixMultiplyRegisterKernelILi8ELi8ELi1EEviPKiPKdS3_S3_S3_PdE7s_evenI+40];
	ld.shared.f64 	%fd21, [_ZZ32massMatrixMultiplyRegisterKernelILi8ELi8ELi1EEviPKiPKdS3_S3_S3_PdE6s_oddI+48];
	ld.shared.f64 	%fd22, [_ZZ32massMatrixMultiplyRegisterKernelILi8ELi8ELi1EEviPKiPKdS3_S3_S3_PdE7s_evenI+48];
	ld.shared.f64 	%fd23, [_ZZ32massMatrixMultiplyRegisterKernelILi8ELi8ELi1EEviPKiPKdS3_S3_S3_PdE6s_oddI+56];
	ld.shared.f64 	%fd24, [_ZZ32massMatrixMultiplyRegisterKernelILi8ELi8ELi1EEviPKiPKdS3_S3_S3_PdE7s_evenI+56];
	ld.shared.f64 	%fd25, [_ZZ32massMatrixMultiplyRegisterKernelILi8ELi8ELi1EEviPKiPKdS3_S3_S3_PdE6s_oddI+64];
	ld.shared.f64 	%fd26, [_ZZ32massMatrixMultiplyRegisterKernelILi8ELi8ELi1EEviPKiPKdS3_S3_S3_PdE7s_evenI+64];
	ld.shared.f64 	%fd27, [_ZZ32massMatrixMultiplyRegisterKernelILi8ELi8ELi1EEviPKiPKdS3_S3_S3_PdE6s_oddI+72];
	ld.shared.f64 	%fd28, [_ZZ32massMatrixMultiplyRegisterKernelILi8ELi8ELi1EEviPKiPKdS3_S3_S3_PdE7s_evenI+72];
	ld.shared.f64 	%fd29, [_ZZ32massMatrixMultiplyRegisterKernelILi8ELi8ELi1EEviPKiPKdS3_S3_S3_PdE6s_oddI+80];
	ld.shared.f64 	%fd30, [_ZZ32massMatrixMultiplyRegisterKernelILi8ELi8ELi1EEviPKiPKdS3_S3_S3_PdE7s_evenI+80];
	ld.shared.f64 	%fd31, [_ZZ32massMatrixMultiplyRegisterKernelILi8ELi8ELi1EEviPKiPKdS3_S3_S3_PdE6s_oddI+88];
	ld.shared.f64 	%fd32, [_ZZ32massMatrixMultiplyRegisterKernelILi8ELi8ELi1EEviPKiPKdS3_S3_S3_PdE7s_evenI+88];
	ld.shared.f64 	%fd33, [_ZZ32massMatrixMultiplyRegisterKernelILi8ELi8ELi1EEviPKiPKdS3_S3_S3_PdE6s_oddI+96];
	ld.shared.f64 	%fd34, [_ZZ32massMatrixMultiplyRegisterKernelILi8ELi8ELi1EEviPKiPKdS3_S3_S3_PdE7s_evenI+96];
	ld.shared.f64 	%fd35, [_ZZ32massMatrixMultiplyRegisterKernelILi8ELi8ELi1EEviPKiPKdS3_S3_S3_PdE6s_oddI+104];
	ld.shared.f64 	%fd36, [_ZZ32massMatrixMultiplyRegisterKernelILi8ELi8ELi1EEviPKiPKdS3_S3_S3_PdE7s_evenI+104];
	ld.shared.f64 	%fd37, [_ZZ32massMatrixMultiplyRegisterKernelILi8ELi8ELi1EEviPKiPKdS3_S3_S3_PdE6s_oddI+112];
	ld.shared.f64 	%fd38, [_ZZ32massMatrixMultiplyRegisterKernelILi8ELi8ELi1EEviPKiPKdS3_S3_S3_PdE7s_evenI+112];
	ld.shared.f64 	%fd39, [_ZZ32massMatrixMultiplyRegisterKernelILi8ELi8ELi1EEviPKiPKdS3_S3_S3_PdE6s_oddI+120];
	ld.shared.f64 	%fd40, [_ZZ32massMatrixMultiplyRegisterKernelILi8ELi8ELi1EEviPKiPKdS3_S3_S3_PdE7s_evenI+120];
	mov.u32 	%r16, %tid.x;
	shr.u32 	%r17, %r16, 3;
	add.f64 	%fd89, %fd1, %fd8;
	sub.f64 	%fd90, %fd1, %fd8;
	add.f64 	%fd91, %fd2, %fd7;
	sub.f64 	%fd92, %fd2, %fd7;
	add.f64 	%fd93, %fd3, %fd6;
	sub.f64 	%fd94, %fd3, %fd6;
	add.f64 	%fd95, %fd4, %fd5;
	sub.f64 	%fd96, %fd4, %fd5;
	mov.u32 	%r18, %tid.y;
	mov.u32 	%r19, _ZZ32massMatrixMultiplyRegisterKernelILi8ELi8ELi1EEviPKiPKdS3_S3_S3_PdE6s_tmp1;
	mad.lo.s32 	%r20, %r18, 4608, %r19;
	mad.lo.s32 	%r21, %r17, 72, %r20;
	shl.b32 	%r22, %r16, 3;
	and.b32  	%r23, %r22, 56;
	add.s32 	%r24, %r21, %r23;
	fma.rn.f64 	%fd97, %fd9, %fd89, 0d0000000000000000;
	fma.rn.f64 	%fd98, %fd10, %fd90, 0d0000000000000000;
	fma.rn.f64 	%fd99, %fd11, %fd91, %fd97;
	fma.rn.f64 	%fd100, %fd12, %fd92, %fd98;
	fma.rn.f64 	%fd101, %fd13, %fd93, %fd99;
	fma.rn.f64 	%fd102, %fd14, %fd94, %fd100;
	fma.rn.f64 	%fd103, %fd15, %fd95, %fd101;
	fma.rn.f64 	%fd104, %fd16, %fd96, %fd102;
	add.f64 	%fd105, %fd104, %fd103;
	st.shared.f64 	[%r24], %fd105;
	sub.f64 	%fd106, %fd103, %fd104;
	st.shared.f64 	[%r24+4032], %fd106;
	fma.rn.f64 	%fd107, %fd17, %fd89, 0d0000000000000000;
	fma.rn.f64 	%fd108, %fd18, %fd90, 0d0000000000000000;
	fma.rn.f64 	%fd109, %fd19, %fd91, %fd107;
	fma.rn.f64 	%fd110, %fd20, %fd92, %fd108;
	fma.rn.f64 	%fd111, %fd21, %fd93, %fd109;
	fma.rn.f64 	%fd112, %fd22, %fd94, %fd110;
	fma.rn.f64 	%fd113, %fd23, %fd95, %fd111;
	fma.rn.f64 	%fd114, %fd24, %fd96, %fd112;
	add.f64 	%fd115, %fd114, %fd113;
	st.shared.f64 	[%r24+576], %fd115;
	sub.f64 	%fd116, %fd113, %fd114;
	st.shared.f64 	[%r24+3456], %fd116;
	fma.rn.f64 	%fd117, %fd25, %fd89, 0d0000000000000000;
	fma.rn.f64 	%fd118, %fd26, %fd90, 0d0000000000000000;
	fma.rn.f64 	%fd119, %fd27, %fd91, %fd117;
	fma.rn.f64 	%fd120, %fd28, %fd92, %fd118;
	fma.rn.f64 	%fd121, %fd29, %fd93, %fd119;
	fma.rn.f64 	%fd122, %fd30, %fd94, %fd120;
	fma.rn.f64 	%fd123, %fd31, %fd95, %fd121;
	fma.rn.f64 	%fd124, %fd32, %fd96, %fd122;
	add.f64 	%fd125, %fd124, %fd123;
	st.shared.f64 	[%r24+1152], %fd125;
	sub.f64 	%fd126, %fd123, %fd124;
	st.shared.f64 	[%r24+2880], %fd126;
	fma.rn.f64 	%fd127, %fd33, %fd89, 0d0000000000000000;
	fma.rn.f64 	%fd128, %fd34, %fd90, 0d0000000000000000;
	fma.rn.f64 	%fd129, %fd35, %fd91, %fd127;
	fma.rn.f64 	%fd130, %fd36, %fd92, %fd128;
	fma.rn.f64 	%fd131, %fd37, %fd93, %fd129;
	fma.rn.f64 	%fd132, %fd38, %fd94, %fd130;
	fma.rn.f64 	%fd133, %fd39, %fd95, %fd131;
	fma.rn.f64 	%fd134, %fd40, %fd96, %fd132;
	add.f64 	%fd135, %fd134, %fd133;
	st.shared.f64 	[%r24+1728], %fd135;
	sub.f64 	%fd136, %fd133, %fd134;
	st.shared.f64 	[%r24+2304], %fd136;
	bar.sync 	0;
	setp.gt.u32 	%p3, %r16, 63;
	@%p3 bra 	$L__BB19_6;
	mov.u32 	%r25, %tid.y;
	mov.u32 	%r26, _ZZ32massMatrixMultiplyRegisterKernelILi8ELi8ELi1EEviPKiPKdS3_S3_S3_PdE6s_tmp1;
	mad.lo.s32 	%r27, %r25, 4608, %r26;
	mov.u32 	%r28, %tid.x;
	shr.u32 	%r29, %r28, 3;
	mad.lo.s32 	%r30, %r29, 72, %r27;
	mad.lo.s32 	%r31, %r29, 504, %r30;
	shl.b32 	%r32, %r28, 3;
	and.b32  	%r33, %r32, 56;
	add.s32 	%r34, %r31, %r33;
	ld.shared.f64 	%fd137, [%r34];
	ld.shared.f64 	%fd138, [%r34+504];
	add.f64 	%fd139, %fd137, %fd138;
	sub.f64 	%fd140, %fd137, %fd138;
	ld.shared.f64 	%fd141, [%r34+72];
	ld.shared.f64 	%fd142, [%r34+432];
	add.f64 	%fd143, %fd141, %fd142;
	sub.f64 	%fd144, %fd141, %fd142;
	ld.shared.f64 	%fd145, [%r34+144];
	ld.shared.f64 	%fd146, [%r34+360];
	add.f64 	%fd147, %fd145, %fd146;
	sub.f64 	%fd148, %fd145, %fd146;
	ld.shared.f64 	%fd149, [%r34+216];
	ld.shared.f64 	%fd150, [%r34+288];
	add.f64 	%fd151, %fd149, %fd150;
	sub.f64 	%fd152, %fd149, %fd150;
	fma.rn.f64 	%fd153, %fd9, %fd139, 0d0000000000000000;
	fma.rn.f64 	%fd154, %fd10, %fd140, 0d0000000000000000;
	fma.rn.f64 	%fd155, %fd11, %fd143, %fd153;
	fma.rn.f64 	%fd156, %fd12, %fd144, %fd154;
	fma.rn.f64 	%fd157, %fd13, %fd147, %fd155;
	fma.rn.f64 	%fd158, %fd14, %fd148, %fd156;
	fma.rn.f64 	%fd159, %fd15, %fd151, %fd157;
	fma.rn.f64 	%fd160, %fd16, %fd152, %fd158;
	add.f64 	%fd161, %fd160, %fd159;
	st.shared.f64 	[%r34], %fd161;
	sub.f64 	%fd162, %fd159, %fd160;
	st.shared.f64 	[%r34+504], %fd162;
	fma.rn.f64 	%fd163, %fd17, %fd139, 0d0000000000000000;
	fma.rn.f64 	%fd164, %fd18, %fd140, 0d0000000000000000;
	fma.rn.f64 	%fd165, %fd19, %fd143, %fd163;
	fma.rn.f64 	%fd166, %fd20, %fd144, %fd164;
	fma.rn.f64 	%fd167, %fd21, %fd147, %fd165;
	fma.rn.f64 	%fd168, %fd22, %fd148, %fd166;
	fma.rn.f64 	%fd169, %fd23, %fd151, %fd167;
	fma.rn.f64 	%fd170, %fd24, %fd152, %fd168;
	add.f64 	%fd171, %fd170, %fd169;
	st.shared.f64 	[%r34+72], %fd171;
	sub.f64 	%fd172, %fd169, %fd170;
	st.shared.f64 	[%r34+432], %fd172;
	fma.rn.f64 	%fd173, %fd25, %fd139, 0d0000000000000000;
	fma.rn.f64 	%fd174, %fd26, %fd140, 0d0000000000000000;
	fma.rn.f64 	%fd175, %fd27, %fd143, %fd173;
	fma.rn.f64 	%fd176, %fd28, %fd144, %fd174;
	fma.rn.f64 	%fd177, %fd29, %fd147, %fd175;
	fma.rn.f64 	%fd178, %fd30, %fd148, %fd176;
	fma.rn.f64 	%fd179, %fd31, %fd151, %fd177;
	fma.rn.f64 	%fd180, %fd32, %fd152, %fd178;
	add.f64 	%fd181, %fd180, %fd179;
	st.shared.f64 	[%r34+144], %fd181;
	sub.f64 	%fd182, %fd179, %fd180;
	st.shared.f64 	[%r34+360], %fd182;
	fma.rn.f64 	%fd183, %fd33, %fd139, 0d0000000000000000;
	fma.rn.f64 	%fd184, %fd34, %fd140, 0d0000000000000000;
	fma.rn.f64 	%fd185, %fd35, %fd143, %fd183;
	fma.rn.f64 	%fd186, %fd36, %fd144, %fd184;
	fma.rn.f64 	%fd187, %fd37, %fd147, %fd185;
	fma.rn.f64 	%fd188, %fd38, %fd148, %fd186;
	fma.rn.f64 	%fd189, %fd39, %fd151, %fd187;
	fma.rn.f64 	%fd190, %fd40, %fd152, %fd188;
	add.f64 	%fd191, %fd190, %fd189;
	st.shared.f64 	[%r34+216], %fd191;
	sub.f64 	%fd192, %fd189, %fd190;
	st.shared.f64 	[%r34+288], %fd192;
$L__BB19_6:
	mov.u32 	%r35, %tid.x;
	setp.gt.u32 	%p4, %r35, 63;
	bar.sync 	0;
	@%p4 bra 	$L__BB19_16;
	ld.param.u32 	%r111, [_Z32massMatrixMultiplyRegisterKernelILi8ELi8ELi1EEviPKiPKdS3_S3_S3_Pd_param_0];
	mov.u32 	%r36, %ctaid.x;
	mov.u32 	%r37, %tid.y;
	add.s32 	%r38, %r36, %r37;
	setp.ge.s32 	%p5, %r38, %r111;
	mov.u32 	%r39, %tid.x;
	shl.b32 	%r40, %r39, 6;
	and.b32  	%r41, %r40, 448;
	mov.u32 	%r42, _ZZ32massMatrixMultiplyRegisterKernelILi8ELi8ELi1EEviPKiPKdS3_S3_S3_PdE6s_tmp1;
	mad.lo.s32 	%r43, %r37, 4608, %r42;
	shr.u32 	%r44, %r39, 3;
	mad.lo.s32 	%r45, %r44, 72, %r43;
	mad.lo.s32 	%r46, %r44, 504, %r45;
	shl.b32 	%r47, %r39, 3;
	and.b32  	%r48, %r47, 56;
	add.s32 	%r49, %r46, %r48;
	add.s32 	%r50, %r49, %r41;
	ld.shared.f64 	%fd194, [%r50];
	ld.shared.f64 	%fd195, [%r50+56];
	add.f64 	%fd41, %fd194, %fd195;
	sub.f64 	%fd42, %fd194, %fd195;
	ld.shared.f64 	%fd196, [%r50+8];
	ld.shared.f64 	%fd197, [%r50+48];
	add.f64 	%fd43, %fd196, %fd197;
	sub.f64 	%fd44, %fd196, %fd197;
	ld.shared.f64 	%fd198, [%r50+16];
	ld.shared.f64 	%fd199, [%r50+40];
	add.f64 	%fd45, %fd198, %fd199;
	sub.f64 	%fd46, %fd198, %fd199;
	ld.shared.f64 	%fd200, [%r50+24];
	ld.shared.f64 	%fd201, [%r50+32];
	add.f64 	%fd47, %fd200, %fd201;
	sub.f64 	%fd48, %fd200, %fd201;
	fma.rn.f64 	%fd202, %fd9, %fd41, 0d0000000000000000;
	fma.rn.f64 	%fd203, %fd10, %fd42, 0d0000000000000000;
	fma.rn.f64 	%fd204, %fd11, %fd43, %fd202;
	fma.rn.f64 	%fd205, %fd12, %fd44, %fd203;
	fma.rn.f64 	%fd206, %fd13, %fd45, %fd204;
	fma.rn.f64 	%fd207, %fd14, %fd46, %fd205;
	fma.rn.f64 	%fd49, %fd15, %fd47, %fd206;
	fma.rn.f64 	%fd50, %fd16, %fd48, %fd207;
	mov.f64 	%fd391, 0d0000000000000000;
	mov.f64 	%fd392, %fd391;
	@%p5 bra 	$L__BB19_9;
	ld.param.u64 	%rd33, [_Z32massMatrixMultiplyRegisterKernelILi8ELi8ELi1EEviPKiPKdS3_S3_S3_Pd_param_2];
	cvta.to.global.u64 	%rd18, %rd33;
	mov.u32 	%r51, %tid.x;
	shl.b32 	%r52, %r51, 3;
	and.b32  	%r53, %r52, 504;
	add.s32 	%r54, %r53, %r116;
	mul.wide.s32 	%rd19, %r54, 8;
	add.s64 	%rd20, %rd18, %rd19;
	ld.global.nc.f64 	%fd391, [%rd20];
	ld.global.nc.f64 	%fd392, [%rd20+56];
$L__BB19_9:
	ld.param.u32 	%r112, [_Z32massMatrixMultiplyRegisterKernelILi8ELi8ELi1EEviPKiPKdS3_S3_S3_Pd_param_0];
	mov.u32 	%r55, %ctaid.x;
	mov.u32 	%r56, %tid.y;
	add.s32 	%r57, %r55, %r56;
	setp.ge.s32 	%p6, %r57, %r112;
	add.f64 	%fd209, %fd49, %fd50;
	mul.f64 	%fd210, %fd209, %fd391;
	sub.f64 	%fd211, %fd49, %fd50;
	mul.f64 	%fd212, %fd211, %fd392;
	add.f64 	%fd55, %fd210, %fd212;
	sub.f64 	%fd56, %fd210, %fd212;
	fma.rn.f64 	%fd213, %fd17, %fd41, 0d0000000000000000;
	fma.rn.f64 	%fd214, %fd18, %fd42, 0d0000000000000000;
	fma.rn.f64 	%fd215, %fd19, %fd43, %fd213;
	fma.rn.f64 	%fd216, %fd20, %fd44, %fd214;
	fma.rn.f64 	%fd217, %fd21, %fd45, %fd215;
	fma.rn.f64 	%fd218, %fd22, %fd46, %fd216;
	fma.rn.f64 	%fd57, %fd23, %fd47, %fd217;
	fma.rn.f64 	%fd58, %fd24, %fd48, %fd218;
	mov.f64 	%fd393, 0d0000000000000000;
	mov.f64 	%fd394, %fd393;
	@%p6 bra 	$L__BB19_11;
	ld.param.u64 	%rd34, [_Z32massMatrixMultiplyRegisterKernelILi8ELi8ELi1EEviPKiPKdS3_S3_S3_Pd_param_2];
	cvta.to.global.u64 	%rd21, %rd34;
	mov.u32 	%r58, %tid.x;
	shl.b32 	%r59, %r58, 3;
	and.b32  	%r60, %r59, 504;
	add.s32 	%r61, %r60, %r116;
	mul.wide.s32 	%rd22, %r61, 8;
	add.s64 	%rd23, %rd21, %rd22;
	ld.global.nc.f64 	%fd393, [%rd23+8];
	ld.global.nc.f64 	%fd394, [%rd23+48];
$L__BB19_11:
	ld.param.u32 	%r113, [_Z32massMatrixMultiplyRegisterKernelILi8ELi8ELi1EEviPKiPKdS3_S3_S3_Pd_param_0];
	mov.u32 	%r62, %ctaid.x;
	mov.u32 	%r63, %tid.y;
	add.s32 	%r64, %r62, %r63;
	setp.ge.s32 	%p7, %r64, %r113;
	add.f64 	%fd220, %fd57, %fd58;
	mul.f64 	%fd221, %fd220, %fd393;
	sub.f64 	%fd222, %fd57, %fd58;
	mul.f64 	%fd223, %fd222, %fd394;
	add.f64 	%fd63, %fd221, %fd223;
	sub.f64 	%fd64, %fd221, %fd223;
	fma.rn.f64 	%fd224, %fd25, %fd41, 0d0000000000000000;
	fma.rn.f64 	%fd225, %fd26, %fd42, 0d0000000000000000;
	fma.rn.f64 	%fd226, %fd27, %fd43, %fd224;
	fma.rn.f64 	%fd227, %fd28, %fd44, %fd225;
	fma.rn.f64 	%fd228, %fd29, %fd45, %fd226;
	fma.rn.f64 	%fd229, %fd30, %fd46, %fd227;
	fma.rn.f64 	%fd65, %fd31, %fd47, %fd228;
	fma.rn.f64 	%fd66, %fd32, %fd48, %fd229;
	mov.f64 	%fd395, 0d0000000000000000;
	mov.f64 	%fd396, %fd395;
	@%p7 bra 	$L__BB19_13;
	ld.param.u64 	%rd35, [_Z32massMatrixMultiplyRegisterKernelILi8ELi8ELi1EEviPKiPKdS3_S3_S3_Pd_param_2];
	cvta.to.global.u64 	%rd24, %rd35;
	mov.u32 	%r65, %tid.x;
	shl.b32 	%r66, %r65, 3;
	and.b32  	%r67, %r66, 504;
	add.s32 	%r68, %r67, %r116;
	mul.wide.s32 	%rd25, %r68, 8;
	add.s64 	%rd26, %rd24, %rd25;
	ld.global.nc.f64 	%fd395, [%rd26+16];
	ld.global.nc.f64 	%fd396, [%rd26+40];
$L__BB19_13:
	ld.param.u32 	%r114, [_Z32massMatrixMultiplyRegisterKernelILi8ELi8ELi1EEviPKiPKdS3_S3_S3_Pd_param_0];
	mov.u32 	%r69, %ctaid.x;
	mov.u32 	%r70, %tid.y;
	add.s32 	%r71, %r69, %r70;
	setp.ge.s32 	%p8, %r71, %r114;
	add.f64 	%fd231, %fd65, %fd66;
	mul.f64 	%fd232, %fd231, %fd395;
	sub.f64 	%fd233, %fd65, %fd66;
	mul.f64 	%fd234, %fd233, %fd396;
	add.f64 	%fd71, %fd232, %fd234;
	sub.f64 	%fd72, %fd232, %fd234;
	fma.rn.f64 	%fd235, %fd33, %fd41, 0d0000000000000000;
	fma.rn.f64 	%fd236, %fd34, %fd42, 0d0000000000000000;
	fma.rn.f64 	%fd237, %fd35, %fd43, %fd235;
	fma.rn.f64 	%fd238, %fd36, %fd44, %fd236;
	fma.rn.f64 	%fd239, %fd37, %fd45, %fd237;
	fma.rn.f64 	%fd240, %fd38, %fd46, %fd238;
	fma.rn.f64 	%fd73, %fd39, %fd47, %fd239;
	fma.rn.f64 	%fd74, %fd40, %fd48, %fd240;
	mov.f64 	%fd397, 0d0000000000000000;
	mov.f64 	%fd398, %fd397;
	@%p8 bra 	$L__BB19_15;
	ld.param.u64 	%rd36, [_Z32massMatrixMultiplyRegisterKernelILi8ELi8ELi1EEviPKiPKdS3_S3_S3_Pd_param_2];
	cvta.to.global.u64 	%rd27, %rd36;
	mov.u32 	%r72, %tid.x;
	shl.b32 	%r73, %r72, 3;
	and.b32  	%r74, %r73, 504;
	add.s32 	%r75, %r74, %r116;
	mul.wide.s32 	%rd28, %r75, 8;
	add.s64 	%rd29, %rd27, %rd28;
	ld.global.nc.f64 	%fd397, [%rd29+24];
	ld.global.nc.f64 	%fd398, [%rd29+32];
$L__BB19_15:
	add.f64 	%fd241, %fd73, %fd74;
	mul.f64 	%fd242, %fd241, %fd397;
	sub.f64 	%fd243, %fd73, %fd74;
	mul.f64 	%fd244, %fd243, %fd398;
	add.f64 	%fd245, %fd242, %fd244;
	sub.f64 	%fd246, %fd242, %fd244;
	fma.rn.f64 	%fd247, %fd9, %fd55, 0d0000000000000000;
	fma.rn.f64 	%fd248, %fd10, %fd56, 0d0000000000000000;
	fma.rn.f64 	%fd249, %fd17, %fd63, %fd247;
	fma.rn.f64 	%fd250, %fd18, %fd64, %fd248;
	fma.rn.f64 	%fd251, %fd25, %fd71, %fd249;
	fma.rn.f64 	%fd252, %fd26, %fd72, %fd250;
	fma.rn.f64 	%fd253, %fd33, %fd245, %fd251;
	fma.rn.f64 	%fd254, %fd34, %fd246, %fd252;
	add.f64 	%fd255, %fd253, %fd254;
	mov.u32 	%r76, %tid.x;
	shl.b32 	%r77, %r76, 6;
	and.b32  	%r78, %r77, 448;
	mov.u32 	%r79, %tid.y;
	mov.u32 	%r80, _ZZ32massMatrixMultiplyRegisterKernelILi8ELi8ELi1EEviPKiPKdS3_S3_S3_PdE6s_tmp1;
	mad.lo.s32 	%r81, %r79, 4608, %r80;
	shr.u32 	%r82, %r76, 3;
	mad.lo.s32 	%r83, %r82, 72, %r81;
	mad.lo.s32 	%r84, %r82, 504, %r83;
	shl.b32 	%r85, %r76, 3;
	and.b32  	%r86, %r85, 56;
	add.s32 	%r87, %r84, %r86;
	add.s32 	%r88, %r87, %r78;
	st.shared.f64 	[%r88], %fd255;
	sub.f64 	%fd256, %fd253, %fd254;
	st.shared.f64 	[%r88+56], %fd256;
	fma.rn.f64 	%fd257, %fd11, %fd55, 0d0000000000000000;
	fma.rn.f64 	%fd258, %fd12, %fd56, 0d0000000000000000;
	fma.rn.f64 	%fd259, %fd19, %fd63, %fd257;
	fma.rn.f64 	%fd260, %fd20, %fd64, %fd258;
	fma.rn.f64 	%fd261, %fd27, %fd71, %fd259;
	fma.rn.f64 	%fd262, %fd28, %fd72, %fd260;
	fma.rn.f64 	%fd263, %fd35, %fd245, %fd261;
	fma.rn.f64 	%fd264, %fd36, %fd246, %fd262;
	add.f64 	%fd265, %fd263, %fd264;
	st.shared.f64 	[%r88+8], %fd265;
	sub.f64 	%fd266, %fd263, %fd264;
	st.shared.f64 	[%r88+48], %fd266;
	fma.rn.f64 	%fd267, %fd13, %fd55, 0d0000000000000000;
	fma.rn.f64 	%fd268, %fd14, %fd56, 0d0000000000000000;
	fma.rn.f64 	%fd269, %fd21, %fd63, %fd267;
	fma.rn.f64 	%fd270, %fd22, %fd64, %fd268;
	fma.rn.f64 	%fd271, %fd29, %fd71, %fd269;
	fma.rn.f64 	%fd272, %fd30, %fd72, %fd270;
	fma.rn.f64 	%fd273, %fd37, %fd245, %fd271;
	fma.rn.f64 	%fd274, %fd38, %fd246, %fd272;
	add.f64 	%fd275, %fd273, %fd274;
	st.shared.f64 	[%r88+16], %fd275;
	sub.f64 	%fd276, %fd273, %fd274;
	st.shared.f64 	[%r88+40], %fd276;
	fma.rn.f64 	%fd277, %fd15, %fd55, 0d0000000000000000;
	fma.rn.f64 	%fd278, %fd16, %fd56, 0d0000000000000000;
	fma.rn.f64 	%fd279, %fd23, %fd63, %fd277;
	fma.rn.f64 	%fd280, %fd24, %fd64, %fd278;
	fma.rn.f64 	%fd281, %fd31, %fd71, %fd279;
	fma.rn.f64 	%fd282, %fd32, %fd72, %fd280;
	fma.rn.f64 	%fd283, %fd39, %fd245, %fd281;
	fma.rn.f64 	%fd284, %fd40, %fd246, %fd282;
	add.f64 	%fd285, %fd283, %fd284;
	st.shared.f64 	[%r88+24], %fd285;
	sub.f64 	%fd286, %fd283, %fd284;
	st.shared.f64 	[%r88+32], %fd286;
$L__BB19_16:
	mov.u32 	%r89, %tid.x;
	setp.gt.u32 	%p9, %r89, 63;
	bar.sync 	0;
	@%p9 bra 	$L__BB19_18;
	mov.u32 	%r90, %tid.y;
	mov.u32 	%r91, _ZZ32massMatrixMultiplyRegisterKernelILi8ELi8ELi1EEviPKiPKdS3_S3_S3_PdE6s_tmp1;
	mad.lo.s32 	%r92, %r90, 4608, %r91;
	mov.u32 	%r93, %tid.x;
	shr.u32 	%r94, %r93, 3;
	mad.lo.s32 	%r95, %r94, 72, %r92;
	mad.lo.s32 	%r96, %r94, 504, %r95;
	shl.b32 	%r97, %r93, 3;
	and.b32  	%r98, %r97, 56;
	add.s32 	%r99, %r96, %r98;
	ld.shared.f64 	%fd287, [%r99];
	ld.shared.f64 	%fd288, [%r99+504];
	add.f64 	%fd289, %fd287, %fd288;
	sub.f64 	%fd290, %fd287, %fd288;
	ld.shared.f64 	%fd291, [%r99+72];
	ld.shared.f64 	%fd292, [%r99+432];
	add.f64 	%fd293, %fd291, %fd292;
	sub.f64 	%fd294, %fd291, %fd292;
	ld.shared.f64 	%fd295, [%r99+144];
	ld.shared.f64 	%fd296, [%r99+360];
	add.f64 	%fd297, %fd295, %fd296;
	sub.f64 	%fd298, %fd295, %fd296;
	ld.shared.f64 	%fd299, [%r99+216];
	ld.shared.f64 	%fd300, [%r99+288];
	add.f64 	%fd301, %fd299, %fd300;
	sub.f64 	%fd302, %fd299, %fd300;
	fma.rn.f64 	%fd303, %fd9, %fd289, 0d0000000000000000;
	fma.rn.f64 	%fd304, %fd10, %fd290, 0d0000000000000000;
	fma.rn.f64 	%fd305, %fd17, %fd293, %fd303;
	fma.rn.f64 	%fd306, %fd18, %fd294, %fd304;
	fma.rn.f64 	%fd307, %fd25, %fd297, %fd305;
	fma.rn.f64 	%fd308, %fd26, %fd298, %fd306;
	fma.rn.f64 	%fd309, %fd33, %fd301, %fd307;
	fma.rn.f64 	%fd310, %fd34, %fd302, %fd308;
	add.f64 	%fd311, %fd309, %fd310;
	st.shared.f64 	[%r99], %fd311;
	sub.f64 	%fd312, %fd309, %fd310;
	st.shared.f64 	[%r99+504], %fd312;
	fma.rn.f64 	%fd313, %fd11, %fd289, 0d0000000000000000;
	fma.rn.f64 	%fd314, %fd12, %fd290, 0d0000000000000000;
	fma.rn.f64 	%fd315, %fd19, %fd293, %fd313;
	fma.rn.f64 	%fd316, %fd20, %fd294, %fd314;
	fma.rn.f64 	%fd317, %fd27, %fd297, %fd315;
	fma.rn.f64 	%fd318, %fd28, %fd298, %fd316;
	fma.rn.f64 	%fd319, %fd35, %fd301, %fd317;
	fma.rn.f64 	%fd320, %fd36, %fd302, %fd318;
	add.f64 	%fd321, %fd319, %fd320;
	st.shared.f64 	[%r99+72], %fd321;
	sub.f64 	%fd322, %fd319, %fd320;
	st.shared.f64 	[%r99+432], %fd322;
	fma.rn.f64 	%fd323, %fd13, %fd289, 0d0000000000000000;
	fma.rn.f64 	%fd324, %fd14, %fd290, 0d0000000000000000;
	fma.rn.f64 	%fd325, %fd21, %fd293, %fd323;
	fma.rn.f64 	%fd326, %fd22, %fd294, %fd324;
	fma.rn.f64 	%fd327, %fd29, %fd297, %fd325;
	fma.rn.f64 	%fd328, %fd30, %fd298, %fd326;
	fma.rn.f64 	%fd329, %fd37, %fd301, %fd327;
	fma.rn.f64 	%fd330, %fd38, %fd302, %fd328;
	add.f64 	%fd331, %fd329, %fd330;
	st.shared.f64 	[%r99+144], %fd331;
	sub.f64 	%fd332, %fd329, %fd330;
	st.shared.f64 	[%r99+360], %fd332;
	fma.rn.f64 	%fd333, %fd15, %fd289, 0d0000000000000000;
	fma.rn.f64 	%fd334, %fd16, %fd290, 0d0000000000000000;
	fma.rn.f64 	%fd335, %fd23, %fd293, %fd333;
	fma.rn.f64 	%fd336, %fd24, %fd294, %fd334;
	fma.rn.f64 	%fd337, %fd31, %fd297, %fd335;
	fma.rn.f64 	%fd338, %fd32, %fd298, %fd336;
	fma.rn.f64 	%fd339, %fd39, %fd301, %fd337;
	fma.rn.f64 	%fd340, %fd40, %fd302, %fd338;
	add.f64 	%fd341, %fd339, %fd340;
	st.shared.f64 	[%r99+216], %fd341;
	sub.f64 	%fd342, %fd339, %fd340;
	st.shared.f64 	[%r99+288], %fd342;
$L__BB19_18:
	ld.param.u32 	%r115, [_Z32massMatrixMultiplyRegisterKernelILi8ELi8ELi1EEviPKiPKdS3_S3_S3_Pd_param_0];
	mov.u32 	%r100, %ctaid.x;
	mov.u32 	%r101, %tid.y;
	add.s32 	%r102, %r100, %r101;
	setp.ge.s32 	%p10, %r102, %r115;
	bar.sync 	0;
	mov.u32 	%r103, _ZZ32massMatrixMultiplyRegisterKernelILi8ELi8ELi1EEviPKiPKdS3_S3_S3_PdE6s_tmp1;
	mad.lo.s32 	%r104, %r101, 4608, %r103;
	mov.u32 	%r105, %tid.x;
	shr.u32 	%r106, %r105, 3;
	mad.lo.s32 	%r107, %r106, 72, %r104;
	shl.b32 	%r108, %r105, 3;
	and.b32  	%r109, %r108, 56;
	add.s32 	%r110, %r107, %r109;
	ld.shared.f64 	%fd343, [%r110];
	ld.shared.f64 	%fd344, [%r110+4032];
	add.f64 	%fd345, %fd343, %fd344;
	sub.f64 	%fd346, %fd343, %fd344;
	ld.shared.f64 	%fd347, [%r110+576];
	ld.shared.f64 	%fd348, [%r110+3456];
	add.f64 	%fd349, %fd347, %fd348;
	sub.f64 	%fd350, %fd347, %fd348;
	ld.shared.f64 	%fd351, [%r110+1152];
	ld.shared.f64 	%fd352, [%r110+2880];
	add.f64 	%fd353, %fd351, %fd352;
	sub.f64 	%fd354, %fd351, %fd352;
	ld.shared.f64 	%fd355, [%r110+1728];
	ld.shared.f64 	%fd356, [%r110+2304];
	add.f64 	%fd357, %fd355, %fd356;
	sub.f64 	%fd358, %fd355, %fd356;
	fma.rn.f64 	%fd359, %fd9, %fd345, 0d0000000000000000;
	fma.rn.f64 	%fd360, %fd10, %fd346, 0d0000000000000000;
	fma.rn.f64 	%fd361, %fd17, %fd349, %fd359;
	fma.rn.f64 	%fd362, %fd18, %fd350, %fd360;
	fma.rn.f64 	%fd363, %fd25, %fd353, %fd361;
	fma.rn.f64 	%fd364, %fd26, %fd354, %fd362;
	fma.rn.f64 	%fd79, %fd33, %fd357, %fd363;
	fma.rn.f64 	%fd80, %fd34, %fd358, %fd364;
	fma.rn.f64 	%fd365, %fd11, %fd345, 0d0000000000000000;
	fma.rn.f64 	%fd366, %fd12, %fd346, 0d0000000000000000;
	fma.rn.f64 	%fd367, %fd19, %fd349, %fd365;
	fma.rn.f64 	%fd368, %fd20, %fd350, %fd366;
	fma.rn.f64 	%fd369, %fd27, %fd353, %fd367;
	fma.rn.f64 	%fd370, %fd28, %fd354, %fd368;
	fma.rn.f64 	%fd81, %fd35, %fd357, %fd369;
	fma.rn.f64 	%fd82, %fd36, %fd358, %fd370;
	fma.rn.f64 	%fd371, %fd13, %fd345, 0d0000000000000000;
	fma.rn.f64 	%fd372, %fd14, %fd346, 0d0000000000000000;
	fma.rn.f64 	%fd373, %fd21, %fd349, %fd371;
	fma.rn.f64 	%fd374, %fd22, %fd350, %fd372;
	fma.rn.f64 	%fd375, %fd29, %fd353, %fd373;
	fma.rn.f64 	%fd376, %fd30, %fd354, %fd374;
	fma.rn.f64 	%fd83, %fd37, %fd357, %fd375;
	fma.rn.f64 	%fd84, %fd38, %fd358, %fd376;
	fma.rn.f64 	%fd377, %fd15, %fd345, 0d0000000000000000;
	fma.rn.f64 	%fd378, %fd16, %fd346, 0d0000000000000000;
	fma.rn.f64 	%fd379, %fd23, %fd349, %fd377;
	fma.rn.f64 	%fd380, %fd24, %fd350, %fd378;
	fma.rn.f64 	%fd381, %fd31, %fd353, %fd379;
	fma.rn.f64 	%fd382, %fd32, %fd354, %fd380;
	fma.rn.f64 	%fd85, %fd39, %fd357, %fd381;
	fma.rn.f64 	%fd86, %fd40, %fd358, %fd382;
	@%p10 bra 	$L__BB19_20;
	ld.param.u64 	%rd37, [_Z32massMatrixMultiplyRegisterKernelILi8ELi8ELi1EEviPKiPKdS3_S3_S3_Pd_param_6];
	cvta.to.global.u64 	%rd30, %rd37;
	mul.wide.s32 	%rd31, %r5, 8;
	add.s64 	%rd32, %rd30, %rd31;
	add.f64 	%fd383, %fd79, %fd80;
	st.global.f64 	[%rd32], %fd383;
	add.f64 	%fd384, %fd81, %fd82;
	st.global.f64 	[%rd32+512], %fd384;
	add.f64 	%fd385, %fd83, %fd84;
	st.global.f64 	[%rd32+1024], %fd385;
	add.f64 	%fd386, %fd85, %fd86;
	st.global.f64 	[%rd32+1536], %fd386;
	sub.f64 	%fd387, %fd85, %fd86;
	st.global.f64 	[%rd32+2048], %fd387;
	sub.f64 	%fd388, %fd83, %fd84;
	st.global.f64 	[%rd32+2560], %fd388;
	sub.f64 	%fd389, %fd81, %fd82;
	st.global.f64 	[%rd32+3072], %fd389;
	sub.f64 	%fd390, %fd79, %fd80;
	st.global.f64 	[%rd32+3584], %fd390;
$L__BB19_20:
	ret;

}
	// .globl	_Z32massMatrixMultiplyConstantKernelILi8ELi8ELi1EEviPKiPKdS3_S3_S3_Pd
.visible .entry _Z32massMatrixMultiplyConstantKernelILi8ELi8ELi1EEviPKiPKdS3_S3_S3_Pd(
	.param .u32 _Z32massMatrixMultiplyConstantKernelILi8ELi8ELi1EEviPKiPKdS3_S3_S3_Pd_param_0,
	.param .u64 .ptr .align 1 _Z32massMatrixMultiplyConstantKernelILi8ELi8ELi1EEviPKiPKdS3_S3_S3_Pd_param_1,
	.param .u64 .ptr .align 1 _Z32massMatrixMultiplyConstantKernelILi8ELi8ELi1EEviPKiPKdS3_S3_S3_Pd_param_2,
	.param .u64 .ptr .align 1 _Z32massMatrixMultiplyConstantKernelILi8ELi8ELi1EEviPKiPKdS3_S3_S3_Pd_param_3,
	.param .u64 .ptr .align 1 _Z32massMatrixMultiplyConstantKernelILi8ELi8ELi1EEviPKiPKdS3_S3_S3_Pd_param_4,
	.param .u64 .ptr .align 1 _Z32massMatrixMultiplyConstantKernelILi8ELi8ELi1EEviPKiPKdS3_S3_S3_Pd_param_5,
	.param .u64 .ptr .align 1 _Z32massMatrixMultiplyConstantKernelILi8ELi8ELi1EEviPKiPKdS3_S3_S3_Pd_param_6
)
{
	.reg .pred 	%p<10>;
	.reg .b32 	%r<93>;
	.reg .b64 	%rd<32>;
	.reg .b64 	%fd<456>;
	// demoted variable
	.shared .align 8 .b8 _ZZ32massMatrixMultiplyConstantKernelILi8ELi8ELi1EEviPKiPKdS3_S3_S3_PdE6s_tmp1[4608];
	ld.param.u32 	%r5, [_Z32massMatrixMultiplyConstantKernelILi8ELi8ELi1EEviPKiPKdS3_S3_S3_Pd_param_0];
	ld.param.u64 	%rd1, [_Z32massMatrixMultiplyConstantKernelILi8ELi8ELi1EEviPKiPKdS3_S3_S3_Pd_param_1];
	mov.u32 	%r7, %tid.y;
	mov.u32 	%r8, %ctaid.x;
	add.s32 	%r1, %r8, %r7;
	setp.ge.s32 	%p1, %r1, %r5;
	mov.b32 	%r92, 0;
	@%p1 bra 	$L__BB20_2;
	cvta.to.global.u64 	%rd5, %rd1;
	mul.wide.s32 	%rd6, %r1, 4;
	add.s64 	%rd7, %rd5, %rd6;
	ld.global.nc.u32 	%r9, [%rd7];
	shl.b32 	%r92, %r9, 9;
$L__BB20_2:
	ld.param.u64 	%rd30, [_Z32massMatrixMultiplyConstantKernelILi8ELi8ELi1EEviPKiPKdS3_S3_S3_Pd_param_5];
	mov.u32 	%r10, %tid.x;
	add.s32 	%r4, %r10, %r92;
	cvta.to.global.u64 	%rd8, %rd30;
	mul.wide.s32 	%rd9, %r4, 8;
	add.s64 	%rd10, %rd8, %rd9;
	ld.global.nc.f64 	%fd68, [%rd10];
	ld.global.nc.f64 	%fd69, [%rd10+512];
	ld.global.nc.f64 	%fd70, [%rd10+1024];
	ld.global.nc.f64 	%fd71, [%rd10+1536];
	ld.global.nc.f64 	%fd72, [%rd10+2048];
	ld.global.nc.f64 	%fd73, [%rd10+2560];
	ld.global.nc.f64 	%fd74, [%rd10+3072];
	ld.global.nc.f64 	%fd75, [%rd10+3584];
	bar.sync 	0;
	shr.u32 	%r11, %r10, 3;
	add.f64 	%fd76, %fd68, %fd75;
	sub.f64 	%fd77, %fd68, %fd75;
	add.f64 	%fd78, %fd69, %fd74;
	sub.f64 	%fd79, %fd69, %fd74;
	add.f64 	%fd80, %fd70, %fd73;
	sub.f64 	%fd81, %fd70, %fd73;
	add.f64 	%fd82, %fd71, %fd72;
	sub.f64 	%fd83, %fd71, %fd72;
	mov.u32 	%r13, _ZZ32massMatrixMultiplyConstantKernelILi8ELi8ELi1EEviPKiPKdS3_S3_S3_PdE6s_tmp1;
	mad.lo.s32 	%r14, %r7, 4608, %r13;
	mad.lo.s32 	%r15, %r11, 72, %r14;
	shl.b32 	%r16, %r10, 3;
	and.b32  	%r17, %r16, 56;
	add.s32 	%r18, %r15, %r17;
	ld.const.f64 	%fd84, [const_oddI];
	fma.rn.f64 	%fd85, %fd84, %fd76, 0d0000000000000000;
	ld.const.f64 	%fd86, [const_evenI];
	fma.rn.f64 	%fd87, %fd86, %fd77, 0d0000000000000000;
	ld.const.f64 	%fd1, [const_oddI+8];
	fma.rn.f64 	%fd88, %fd1, %fd78, %fd85;
	ld.const.f64 	%fd2, [const_evenI+8];
	fma.rn.f64 	%fd89, %fd2, %fd79, %fd87;
	ld.const.f64 	%fd90, [const_oddI+16];
	fma.rn.f64 	%fd91, %fd90, %fd80, %fd88;
	ld.const.f64 	%fd92, [const_evenI+16];
	fma.rn.f64 	%fd93, %fd92, %fd81, %fd89;
	ld.const.f64 	%fd94, [const_oddI+24];
	fma.rn.f64 	%fd95, %fd94, %fd82, %fd91;
	ld.const.f64 	%fd3, [const_evenI+24];
	fma.rn.f64 	%fd96, %fd3, %fd83, %fd93;
	add.f64 	%fd97, %fd96, %fd95;
	st.shared.f64 	[%r18], %fd97;
	sub.f64 	%fd98, %fd95, %fd96;
	st.shared.f64 	[%r18+4032], %fd98;
	ld.const.f64 	%fd4, [const_oddI+32];
	fma.rn.f64 	%fd99, %fd4, %fd76, 0d0000000000000000;
	ld.const.f64 	%fd5, [const_evenI+32];
	fma.rn.f64 	%fd100, %fd5, %fd77, 0d0000000000000000;
	ld.const.f64 	%fd6, [const_oddI+40];
	fma.rn.f64 	%fd101, %fd6, %fd78, %fd99;
	ld.const.f64 	%fd7, [const_evenI+40];
	fma.rn.f64 	%fd102, %fd7, %fd79, %fd100;
	ld.const.f64 	%fd8, [const_oddI+48];
	fma.rn.f64 	%fd103, %fd8, %fd80, %fd101;
	ld.const.f64 	%fd9, [const_evenI+48];
	fma.rn.f64 	%fd104, %fd9, %fd81, %fd102;
	ld.const.f64 	%fd10, [const_oddI+56];
	fma.rn.f64 	%fd105, %fd10, %fd82, %fd103;
	ld.const.f64 	%fd11, [const_evenI+56];
	fma.rn.f64 	%fd106, %fd11, %fd83, %fd104;
	add.f64 	%fd107, %fd106, %fd105;
	st.shared.f64 	[%r18+576], %fd107;
	sub.f64 	%fd108, %fd105, %fd106;
	st.shared.f64 	[%r18+3456], %fd108;
	ld.const.f64 	%fd12, [const_oddI+64];
	fma.rn.f64 	%fd109, %fd12, %fd76, 0d0000000000000000;
	ld.const.f64 	%fd110, [const_evenI+64];
	fma.rn.f64 	%fd111, %fd110, %fd77, 0d0000000000000000;
	ld.const.f64 	%fd112, [const_oddI+72];
	fma.rn.f64 	%fd113, %fd112, %fd78, %fd109;
	ld.const.f64 	%fd13, [const_evenI+72];
	fma.rn.f64 	%fd114, %fd13, %fd79, %fd111;
	ld.const.f64 	%fd115, [const_oddI+80];
	fma.rn.f64 	%fd116, %fd115, %fd80, %fd113;
	ld.const.f64 	%fd117, [const_evenI+80];
	fma.rn.f64 	%fd118, %fd117, %fd81, %fd114;
	ld.const.f64 	%fd119, [const_oddI+88];
	fma.rn.f64 	%fd120, %fd119, %fd82, %fd116;
	ld.const.f64 	%fd121, [const_evenI+88];
	fma.rn.f64 	%fd122, %fd121, %fd83, %fd118;
	add.f64 	%fd123, %fd122, %fd120;
	st.shared.f64 	[%r18+1152], %fd123;
	sub.f64 	%fd124, %fd120, %fd122;
	st.shared.f64 	[%r18+2880], %fd124;
	ld.const.f64 	%fd14, [const_oddI+96];
	fma.rn.f64 	%fd125, %fd14, %fd76, 0d0000000000000000;
	ld.const.f64 	%fd15, [const_evenI+96];
	fma.rn.f64 	%fd126, %fd15, %fd77, 0d0000000000000000;
	ld.const.f64 	%fd16, [const_oddI+104];
	fma.rn.f64 	%fd127, %fd16, %fd78, %fd125;
	ld.const.f64 	%fd17, [const_evenI+104];
	fma.rn.f64 	%fd128, %fd17, %fd79, %fd126;
	ld.const.f64 	%fd18, [const_oddI+112];
	fma.rn.f64 	%fd129, %fd18, %fd80, %fd127;
	ld.const.f64 	%fd19, [const_evenI+112];
	fma.rn.f64 	%fd130, %fd19, %fd81, %fd128;
	ld.const.f64 	%fd20, [const_oddI+120];
	fma.rn.f64 	%fd131, %fd20, %fd82, %fd129;
	ld.const.f64 	%fd132, [const_evenI+120];
	fma.rn.f64 	%fd133, %fd132, %fd83, %fd130;
	add.f64 	%fd134, %fd133, %fd131;
	st.shared.f64 	[%r18+1728], %fd134;
	sub.f64 	%fd135, %fd131, %fd133;
	st.shared.f64 	[%r18+2304], %fd135;
	bar.sync 	0;
	setp.gt.u32 	%p2, %r10, 63;
	@%p2 bra 	$L__BB20_4;
	mov.u32 	%r19, %tid.y;
	mov.u32 	%r20, _ZZ32massMatrixMultiplyConstantKernelILi8ELi8ELi1EEviPKiPKdS3_S3_S3_PdE6s_tmp1;
	mad.lo.s32 	%r21, %r19, 4608, %r20;
	mov.u32 	%r22, %tid.x;
	shr.u32 	%r23, %r22, 3;
	mad.lo.s32 	%r24, %r23, 72, %r21;
	mad.lo.s32 	%r25, %r23, 504, %r24;
	shl.b32 	%r26, %r22, 3;
	and.b32  	%r27, %r26, 56;
	add.s32 	%r28, %r25, %r27;
	ld.shared.f64 	%fd136, [%r28];
	ld.shared.f64 	%fd137, [%r28+504];
	add.f64 	%fd138, %fd136, %fd137;
	sub.f64 	%fd139, %fd136, %fd137;
	ld.shared.f64 	%fd140, [%r28+72];
	ld.shared.f64 	%fd141, [%r28+432];
	add.f64 	%fd142, %fd140, %fd141;
	sub.f64 	%fd143, %fd140, %fd141;
	ld.shared.f64 	%fd144, [%r28+144];
	ld.shared.f64 	%fd145, [%r28+360];
	add.f64 	%fd146, %fd144, %fd145;
	sub.f64 	%fd147, %fd144, %fd145;
	ld.shared.f64 	%fd148, [%r28+216];
	ld.shared.f64 	%fd149, [%r28+288];
	add.f64 	%fd150, %fd148, %fd149;
	sub.f64 	%fd151, %fd148, %fd149;
	ld.const.f64 	%fd152, [const_oddI];
	fma.rn.f64 	%fd153, %fd152, %fd138, 0d0000000000000000;
	ld.const.f64 	%fd154, [const_evenI];
	fma.rn.f64 	%fd155, %fd154, %fd139, 0d0000000000000000;
	fma.rn.f64 	%fd156, %fd1, %fd142, %fd153;
	fma.rn.f64 	%fd157, %fd2, %fd143, %fd155;
	ld.const.f64 	%fd158, [const_oddI+16];
	fma.rn.f64 	%fd159, %fd158, %fd146, %fd156;
	ld.const.f64 	%fd160, [const_evenI+16];
	fma.rn.f64 	%fd161, %fd160, %fd147, %fd157;
	ld.const.f64 	%fd162, [const_oddI+24];
	fma.rn.f64 	%fd163, %fd162, %fd150, %fd159;
	fma.rn.f64 	%fd164, %fd3, %fd151, %fd161;
	add.f64 	%fd165, %fd164, %fd163;
	st.shared.f64 	[%r28], %fd165;
	sub.f64 	%fd166, %fd163, %fd164;
	st.shared.f64 	[%r28+504], %fd166;
	fma.rn.f64 	%fd167, %fd4, %fd138, 0d0000000000000000;
	fma.rn.f64 	%fd168, %fd5, %fd139, 0d0000000000000000;
	fma.rn.f64 	%fd169, %fd6, %fd142, %fd167;
	fma.rn.f64 	%fd170, %fd7, %fd143, %fd168;
	fma.rn.f64 	%fd171, %fd8, %fd146, %fd169;
	fma.rn.f64 	%fd172, %fd9, %fd147, %fd170;
	fma.rn.f64 	%fd173, %fd10, %fd150, %fd171;
	fma.rn.f64 	%fd174, %fd11, %fd151, %fd172;
	add.f64 	%fd175, %fd174, %fd173;
	st.shared.f64 	[%r28+72], %fd175;
	sub.f64 	%fd176, %fd173, %fd174;
	st.shared.f64 	[%r28+432], %fd176;
	fma.rn.f64 	%fd177, %fd12, %fd138, 0d0000000000000000;
	ld.const.f64 	%fd178, [const_evenI+64];
	fma.rn.f64 	%fd179, %fd178, %fd139, 0d0000000000000000;
	ld.const.f64 	%fd180, [const_oddI+72];
	fma.rn.f64 	%fd181, %fd180, %fd142, %fd177;
	fma.rn.f64 	%fd182, %fd13, %fd143, %fd179;
	ld.const.f64 	%fd183, [const_oddI+80];
	fma.rn.f64 	%fd184, %fd183, %fd146, %fd181;
	ld.const.f64 	%fd185, [const_evenI+80];
	fma.rn.f64 	%fd186, %fd185, %fd147, %fd182;
	ld.const.f64 	%fd187, [const_oddI+88];
	fma.rn.f64 	%fd188, %fd187, %fd150, %fd184;
	ld.const.f64 	%fd189, [const_evenI+88];
	fma.rn.f64 	%fd190, %fd189, %fd151, %fd186;
	add.f64 	%fd191, %fd190, %fd188;
	st.shared.f64 	[%r28+144], %fd191;
	sub.f64 	%fd192, %fd188, %fd190;
	st.shared.f64 	[%r28+360], %fd192;
	fma.rn.f64 	%fd193, %fd14, %fd138, 0d0000000000000000;
	fma.rn.f64 	%fd194, %fd15, %fd139, 0d0000000000000000;
	fma.rn.f64 	%fd195, %fd16, %fd142, %fd193;
	fma.rn.f64 	%fd196, %fd17, %fd143, %fd194;
	fma.rn.f64 	%fd197, %fd18, %fd146, %fd195;
	fma.rn.f64 	%fd198, %fd19, %fd147, %fd196;
	fma.rn.f64 	%fd199, %fd20, %fd150, %fd197;
	ld.const.f64 	%fd200, [const_evenI+120];
	fma.rn.f64 	%fd201, %fd200, %fd151, %fd198;
	add.f64 	%fd202, %fd201, %fd199;
	st.shared.f64 	[%r28+216], %fd202;
	sub.f64 	%fd203, %fd199, %fd201;
	st.shared.f64 	[%r28+288], %fd203;
$L__BB20_4:
	mov.u32 	%r29, %tid.x;
	setp.gt.u32 	%p3, %r29, 63;
	bar.sync 	0;
	@%p3 bra 	$L__BB20_14;
	setp.ge.s32 	%p4, %r1, %r5;
	mov.u32 	%r30, %tid.x;
	shl.b32 	%r31, %r30, 6;
	and.b32  	%r32, %r31, 448;
	mov.u32 	%r33, %tid.y;
	mov.u32 	%r34, _ZZ32massMatrixMultiplyConstantKernelILi8ELi8ELi1EEviPKiPKdS3_S3_S3_PdE6s_tmp1;
	mad.lo.s32 	%r35, %r33, 4608, %r34;
	shr.u32 	%r36, %r30, 3;
	mad.lo.s32 	%r37, %r36, 72, %r35;
	mad.lo.s32 	%r38, %r36, 504, %r37;
	shl.b32 	%r39, %r30, 3;
	and.b32  	%r40, %r39, 56;
	add.s32 	%r41, %r38, %r40;
	add.s32 	%r42, %r41, %r32;
	ld.shared.f64 	%fd205, [%r42];
	ld.shared.f64 	%fd206, [%r42+56];
	add.f64 	%fd21, %fd205, %fd206;
	sub.f64 	%fd22, %fd205, %fd206;
	ld.shared.f64 	%fd207, [%r42+8];
	ld.shared.f64 	%fd208, [%r42+48];
	add.f64 	%fd23, %fd207, %fd208;
	sub.f64 	%fd24, %fd207, %fd208;
	ld.shared.f64 	%fd209, [%r42+16];
	ld.shared.f64 	%fd210, [%r42+40];
	add.f64 	%fd25, %fd209, %fd210;
	sub.f64 	%fd26, %fd209, %fd210;
	ld.shared.f64 	%fd211, [%r42+24];
	ld.shared.f64 	%fd212, [%r42+32];
	add.f64 	%fd27, %fd211, %fd212;
	sub.f64 	%fd28, %fd211, %fd212;
	ld.const.f64 	%fd213, [const_oddI];
	fma.rn.f64 	%fd214, %fd213, %fd21, 0d0000000000000000;
	ld.const.f64 	%fd215, [const_evenI];
	fma.rn.f64 	%fd216, %fd215, %fd22, 0d0000000000000000;
	fma.rn.f64 	%fd217, %fd1, %fd23, %fd214;
	fma.rn.f64 	%fd218, %fd2, %fd24, %fd216;
	ld.const.f64 	%fd219, [const_oddI+16];
	fma.rn.f64 	%fd220, %fd219, %fd25, %fd217;
	ld.const.f64 	%fd221, [const_evenI+16];
	fma.rn.f64 	%fd222, %fd221, %fd26, %fd218;
	ld.const.f64 	%fd223, [const_oddI+24];
	fma.rn.f64 	%fd29, %fd223, %fd27, %fd220;
	fma.rn.f64 	%fd30, %fd3, %fd28, %fd222;
	mov.f64 	%fd448, 0d0000000000000000;
	mov.f64 	%fd449, %fd448;
	@%p4 bra 	$L__BB20_7;
	ld.param.u64 	%rd26, [_Z32massMatrixMultiplyConstantKernelILi8ELi8ELi1EEviPKiPKdS3_S3_S3_Pd_param_2];
	cvta.to.global.u64 	%rd11, %rd26;
	mov.u32 	%r43, %tid.x;
	shl.b32 	%r44, %r43, 3;
	and.b32  	%r45, %r44, 504;
	add.s32 	%r46, %r45, %r92;
	mul.wide.s32 	%rd12, %r46, 8;
	add.s64 	%rd13, %rd11, %rd12;
	ld.global.nc.f64 	%fd448, [%rd13];
	ld.global.nc.f64 	%fd449, [%rd13+56];
$L__BB20_7:
	add.f64 	%fd225, %fd29, %fd30;
	mul.f64 	%fd226, %fd225, %fd448;
	sub.f64 	%fd227, %fd29, %fd30;
	mul.f64 	%fd228, %fd227, %fd449;
	add.f64 	%fd35, %fd226, %fd228;
	sub.f64 	%fd36, %fd226, %fd228;
	fma.rn.f64 	%fd229, %fd4, %fd21, 0d0000000000000000;
	fma.rn.f64 	%fd230, %fd5, %fd22, 0d0000000000000000;
	fma.rn.f64 	%fd231, %fd6, %fd23, %fd229;
	fma.rn.f64 	%fd232, %fd7, %fd24, %fd230;
	fma.rn.f64 	%fd233, %fd8, %fd25, %fd231;
	fma.rn.f64 	%fd234, %fd9, %fd26, %fd232;
	fma.rn.f64 	%fd37, %fd10, %fd27, %fd233;
	fma.rn.f64 	%fd38, %fd11, %fd28, %fd234;
	mov.f64 	%fd450, 0d0000000000000000;
	mov.f64 	%fd451, %fd450;
	@%p4 bra 	$L__BB20_9;
	ld.param.u64 	%rd27, [_Z32massMatrixMultiplyConstantKernelILi8ELi8ELi1EEviPKiPKdS3_S3_S3_Pd_param_2];
	cvta.to.global.u64 	%rd14, %rd27;
	mov.u32 	%r47, %tid.x;
	shl.b32 	%r48, %r47, 3;
	and.b32  	%r49, %r48, 504;
	add.s32 	%r50, %r49, %r92;
	mul.wide.s32 	%rd15, %r50, 8;
	add.s64 	%rd16, %rd14, %rd15;
	ld.global.nc.f64 	%fd450, [%rd16+8];
	ld.global.nc.f64 	%fd451, [%rd16+48];
$L__BB20_9:
	add.f64 	%fd236, %fd37, %fd38;
	mul.f64 	%fd237, %fd236, %fd450;
	sub.f64 	%fd238, %fd37, %fd38;
	mul.f64 	%fd239, %fd238, %fd451;
	add.f64 	%fd43, %fd237, %fd239;
	sub.f64 	%fd44, %fd237, %fd239;
	fma.rn.f64 	%fd240, %fd12, %fd21, 0d0000000000000000;
	ld.const.f64 	%fd241, [const_evenI+64];
	fma.rn.f64 	%fd242, %fd241, %fd22, 0d0000000000000000;
	ld.const.f64 	%fd243, [const_oddI+72];
	fma.rn.f64 	%fd244, %fd243, %fd23, %fd240;
	fma.rn.f64 	%fd245, %fd13, %fd24, %fd242;
	ld.const.f64 	%fd246, [const_oddI+80];
	fma.rn.f64 	%fd247, %fd246, %fd25, %fd244;
	ld.const.f64 	%fd248, [const_evenI+80];
	fma.rn.f64 	%fd249, %fd248, %fd26, %fd245;
	ld.const.f64 	%fd250, [const_oddI+88];
	fma.rn.f64 	%fd45, %fd250, %fd27, %fd247;
	ld.const.f64 	%fd251, [const_evenI+88];
	fma.rn.f64 	%fd46, %fd251, %fd28, %fd249;
	mov.f64 	%fd452, 0d0000000000000000;
	mov.f64 	%fd453, %fd452;
	@%p4 bra 	$L__BB20_11;
	ld.param.u64 	%rd28, [_Z32massMatrixMultiplyConstantKernelILi8ELi8ELi1EEviPKiPKdS3_S3_S3_Pd_param_2];
	cvta.to.global.u64 	%rd17, %rd28;
	mov.u32 	%r51, %tid.x;
	shl.b32 	%r52, %r51, 3;
	and.b32  	%r53, %r52, 504;
	add.s32 	%r54, %r53, %r92;
	mul.wide.s32 	%rd18, %r54, 8;
	add.s64 	%rd19, %rd17, %rd18;
	ld.global.nc.f64 	%fd452, [%rd19+16];
	ld.global.nc.f64 	%fd453, [%rd19+40];
$L__BB20_11:
	add.f64 	%fd253, %fd45, %fd46;
	mul.f64 	%fd254, %fd253, %fd452;
	sub.f64 	%fd255, %fd45, %fd46;
	mul.f64 	%fd256, %fd255, %fd453;
	add.f64 	%fd51, %fd254, %fd256;
	sub.f64 	%fd52, %fd254, %fd256;
	fma.rn.f64 	%fd257, %fd14, %fd21, 0d0000000000000000;
	fma.rn.f64 	%fd258, %fd15, %fd22, 0d0000000000000000;
	fma.rn.f64 	%fd259, %fd16, %fd23, %fd257;
	fma.rn.f64 	%fd260, %fd17, %fd24, %fd258;
	fma.rn.f64 	%fd261, %fd18, %fd25, %fd259;
	fma.rn.f64 	%fd262, %fd19, %fd26, %fd260;
	fma.rn.f64 	%fd53, %fd20, %fd27, %fd261;
	ld.const.f64 	%fd54, [const_evenI+120];
	fma.rn.f64 	%fd55, %fd54, %fd28, %fd262;
	mov.f64 	%fd454, 0d0000000000000000;
	mov.f64 	%fd455, %fd454;
	@%p4 bra 	$L__BB20_13;
	ld.param.u64 	%rd29, [_Z32massMatrixMultiplyConstantKernelILi8ELi8ELi1EEviPKiPKdS3_S3_S3_Pd_param_2];
	cvta.to.global.u64 	%rd20, %rd29;
	mov.u32 	%r55, %tid.x;
	shl.b32 	%r56, %r55, 3;
	and.b32  	%r57, %r56, 504;
	add.s32 	%r58, %r57, %r92;
	mul.wide.s32 	%rd21, %r58, 8;
	add.s64 	%rd22, %rd20, %rd21;
	ld.global.nc.f64 	%fd454, [%rd22+24];
	ld.global.nc.f64 	%fd455, [%rd22+32];
$L__BB20_13:
	add.f64 	%fd263, %fd53, %fd55;
	mul.f64 	%fd264, %fd263, %fd454;
	sub.f64 	%fd265, %fd53, %fd55;
	mul.f64 	%fd266, %fd265, %fd455;
	add.f64 	%fd267, %fd264, %fd266;
	sub.f64 	%fd268, %fd264, %fd266;
	ld.const.f64 	%fd269, [const_oddI];
	fma.rn.f64 	%fd270, %fd269, %fd35, 0d0000000000000000;
	ld.const.f64 	%fd271, [const_evenI];
	fma.rn.f64 	%fd272, %fd271, %fd36, 0d0000000000000000;
	fma.rn.f64 	%fd273, %fd4, %fd43, %fd270;
	fma.rn.f64 	%fd274, %fd5, %fd44, %fd272;
	fma.rn.f64 	%fd275, %fd12, %fd51, %fd273;
	ld.const.f64 	%fd276, [const_evenI+64];
	fma.rn.f64 	%fd277, %fd276, %fd52, %fd274;
	fma.rn.f64 	%fd278, %fd14, %fd267, %fd275;
	fma.rn.f64 	%fd279, %fd15, %fd268, %fd277;
	add.f64 	%fd280, %fd278, %fd279;
	mov.u32 	%r59, %tid.x;
	shl.b32 	%r60, %r59, 6;
	and.b32  	%r61, %r60, 448;
	mov.u32 	%r62, %tid.y;
	mov.u32 	%r63, _ZZ32massMatrixMultiplyConstantKernelILi8ELi8ELi1EEviPKiPKdS3_S3_S3_PdE6s_tmp1;
	mad.lo.s32 	%r64, %r62, 4608, %r63;
	shr.u32 	%r65, %r59, 3;
	mad.lo.s32 	%r66, %r65, 72, %r64;
	mad.lo.s32 	%r67, %r65, 504, %r66;
	shl.b32 	%r68, %r59, 3;
	and.b32  	%r69, %r68, 56;
	add.s32 	%r70, %r67, %r69;
	add.s32 	%r71, %r70, %r61;
	st.shared.f64 	[%r71], %fd280;
	sub.f64 	%fd281, %fd278, %fd279;
	st.shared.f64 	[%r71+56], %fd281;
	fma.rn.f64 	%fd282, %fd1, %fd35, 0d0000000000000000;
	fma.rn.f64 	%fd283, %fd2, %fd36, 0d0000000000000000;
	fma.rn.f64 	%fd284, %fd6, %fd43, %fd282;
	fma.rn.f64 	%fd285, %fd7, %fd44, %fd283;
	ld.const.f64 	%fd286, [const_oddI+72];
	fma.rn.f64 	%fd287, %fd286, %fd51, %fd284;
	fma.rn.f64 	%fd288, %fd13, %fd52, %fd285;
	fma.rn.f64 	%fd289, %fd16, %fd267, %fd287;
	fma.rn.f64 	%fd290, %fd17, %fd268, %fd288;
	add.f64 	%fd291, %fd289, %fd290;
	st.shared.f64 	[%r71+8], %fd291;
	sub.f64 	%fd292, %fd289, %fd290;
	st.shared.f64 	[%r71+48], %fd292;
	ld.const.f64 	%fd293, [const_oddI+16];
	fma.rn.f64 	%fd294, %fd293, %fd35, 0d0000000000000000;
	ld.const.f64 	%fd295, [const_evenI+16];
	fma.rn.f64 	%fd296, %fd295, %fd36, 0d0000000000000000;
	fma.rn.f64 	%fd297, %fd8, %fd43, %fd294;
	fma.rn.f64 	%fd298, %fd9, %fd44, %fd296;
	ld.const.f64 	%fd299, [const_oddI+80];
	fma.rn.f64 	%fd300, %fd299, %fd51, %fd297;
	ld.const.f64 	%fd301, [const_evenI+80];
	fma.rn.f64 	%fd302, %fd301, %fd52, %fd298;
	fma.rn.f64 	%fd303, %fd18, %fd267, %fd300;
	fma.rn.f64 	%fd304, %fd19, %fd268, %fd302;
	add.f64 	%fd305, %fd303, %fd304;
	st.shared.f64 	[%r71+16], %fd305;
	sub.f64 	%fd306, %fd303, %fd304;
	st.shared.f64 	[%r71+40], %fd306;
	ld.const.f64 	%fd307, [const_oddI+24];
	fma.rn.f64 	%fd308, %fd307, %fd35, 0d0000000000000000;
	fma.rn.f64 	%fd309, %fd3, %fd36, 0d0000000000000000;
	fma.rn.f64 	%fd310, %fd10, %fd43, %fd308;
	fma.rn.f64 	%fd311, %fd11, %fd44, %fd309;
	ld.const.f64 	%fd312, [const_oddI+88];
	fma.rn.f64 	%fd313, %fd312, %fd51, %fd310;
	ld.const.f64 	%fd314, [const_evenI+88];
	fma.rn.f64 	%fd315, %fd314, %fd52, %fd311;
	fma.rn.f64 	%fd316, %fd20, %fd267, %fd313;
	fma.rn.f64 	%fd317, %fd54, %fd268, %fd315;
	add.f64 	%fd318, %fd316, %fd317;
	st.shared.f64 	[%r71+24], %fd318;
	sub.f64 	%fd319, %fd316, %fd317;
	st.shared.f64 	[%r71+32], %fd319;
$L__BB20_14:
	mov.u32 	%r72, %tid.x;
	setp.gt.u32 	%p8, %r72, 63;
	bar.sync 	0;
	@%p8 bra 	$L__BB20_16;
	mov.u32 	%r73, %tid.y;
	mov.u32 	%r74, _ZZ32massMatrixMultiplyConstantKernelILi8ELi8ELi1EEviPKiPKdS3_S3_S3_PdE6s_tmp1;
	mad.lo.s32 	%r75, %r73, 4608, %r74;
	mov.u32 	%r76, %tid.x;
	shr.u32 	%r77, %r76, 3;
	mad.lo.s32 	%r78, %r77, 72, %r75;
	mad.lo.s32 	%r79, %r77, 504, %r78;
	shl.b32 	%r80, %r76, 3;
	and.b32  	%r81, %r80, 56;
	add.s32 	%r82, %r79, %r81;
	ld.shared.f64 	%fd320, [%r82];
	ld.shared.f64 	%fd321, [%r82+504];
	add.f64 	%fd322, %fd320, %fd321;
	sub.f64 	%fd323, %fd320, %fd321;
	ld.shared.f64 	%fd324, [%r82+72];
	ld.shared.f64 	%fd325, [%r82+432];
	add.f64 	%fd326, %fd324, %fd325;
	sub.f64 	%fd327, %fd324, %fd325;
	ld.shared.f64 	%fd328, [%r82+144];
	ld.shared.f64 	%fd329, [%r82+360];
	add.f64 	%fd330, %fd328, %fd329;
	sub.f64 	%fd331, %fd328, %fd329;
	ld.shared.f64 	%fd332, [%r82+216];
	ld.shared.f64 	%fd333, [%r82+288];
	add.f64 	%fd334, %fd332, %fd333;
	sub.f64 	%fd335, %fd332, %fd333;
	ld.const.f64 	%fd336, [const_oddI];
	fma.rn.f64 	%fd337, %fd336, %fd322, 0d0000000000000000;
	ld.const.f64 	%fd338, [const_evenI];
	fma.rn.f64 	%fd339, %fd338, %fd323, 0d0000000000000000;
	fma.rn.f64 	%fd340, %fd4, %fd326, %fd337;
	fma.rn.f64 	%fd341, %fd5, %fd327, %fd339;
	fma.rn.f64 	%fd342, %fd12, %fd330, %fd340;
	ld.const.f64 	%fd343, [const_evenI+64];
	fma.rn.f64 	%fd344, %fd343, %fd331, %fd341;
	fma.rn.f64 	%fd345, %fd14, %fd334, %fd342;
	fma.rn.f64 	%fd346, %fd15, %fd335, %fd344;
	add.f64 	%fd347, %fd345, %fd346;
	st.shared.f64 	[%r82], %fd347;
	sub.f64 	%fd348, %fd345, %fd346;
	st.shared.f64 	[%r82+504], %fd348;
	fma.rn.f64 	%fd349, %fd1, %fd322, 0d0000000000000000;
	fma.rn.f64 	%fd350, %fd2, %fd323, 0d0000000000000000;
	fma.rn.f64 	%fd351, %fd6, %fd326, %fd349;
	fma.rn.f64 	%fd352, %fd7, %fd327, %fd350;
	ld.const.f64 	%fd353, [const_oddI+72];
	fma.rn.f64 	%fd354, %fd353, %fd330, %fd351;
	fma.rn.f64 	%fd355, %fd13, %fd331, %fd352;
	fma.rn.f64 	%fd356, %fd16, %fd334, %fd354;
	fma.rn.f64 	%fd357, %fd17, %fd335, %fd355;
	add.f64 	%fd358, %fd356, %fd357;
	st.shared.f64 	[%r82+72], %fd358;
	sub.f64 	%fd359, %fd356, %fd357;
	st.shared.f64 	[%r82+432], %fd359;
	ld.const.f64 	%fd360, [const_oddI+16];
	fma.rn.f64 	%fd361, %fd360, %fd322, 0d0000000000000000;
	ld.const.f64 	%fd362, [const_evenI+16];
	fma.rn.f64 	%fd363, %fd362, %fd323, 0d0000000000000000;
	fma.rn.f64 	%fd364, %fd8, %fd326, %fd361;
	fma.rn.f64 	%fd365, %fd9, %fd327, %fd363;
	ld.const.f64 	%fd366, [const_oddI+80];
	fma.rn.f64 	%fd367, %fd366, %fd330, %fd364;
	ld.const.f64 	%fd368, [const_evenI+80];
	fma.rn.f64 	%fd369, %fd368, %fd331, %fd365;
	fma.rn.f64 	%fd370, %fd18, %fd334, %fd367;
	fma.rn.f64 	%fd371, %fd19, %fd335, %fd369;
	add.f64 	%fd372, %fd370, %fd371;
	st.shared.f64 	[%r82+144], %fd372;
	sub.f64 	%fd373, %fd370, %fd371;
	st.shared.f64 	[%r82+360], %fd373;
	ld.const.f64 	%fd374, [const_oddI+24];
	fma.rn.f64 	%fd375, %fd374, %fd322, 0d0000000000000000;
	fma.rn.f64 	%fd376, %fd3, %fd323, 0d0000000000000000;
	fma.rn.f64 	%fd377, %fd10, %fd326, %fd375;
	fma.rn.f64 	%fd378, %fd11, %fd327, %fd376;
	ld.const.f64 	%fd379, [const_oddI+88];
	fma.rn.f64 	%fd380, %fd379, %fd330, %fd377;
	ld.const.f64 	%fd381, [const_evenI+88];
	fma.rn.f64 	%fd382, %fd381, %fd331, %fd378;
	fma.rn.f64 	%fd383, %fd20, %fd334, %fd380;
	ld.const.f64 	%fd384, [const_evenI+120];
	fma.rn.f64 	%fd385, %fd384, %fd335, %fd382;
	add.f64 	%fd386, %fd383, %fd385;
	st.shared.f64 	[%r82+216], %fd386;
	sub.f64 	%fd387, %fd383, %fd385;
	st.shared.f64 	[%r82+288], %fd387;
$L__BB20_16:
	setp.ge.s32 	%p9, %r1, %r5;
	bar.sync 	0;
	mov.u32 	%r83, %tid.y;
	mov.u32 	%r84, _ZZ32massMatrixMultiplyConstantKernelILi8ELi8ELi1EEviPKiPKdS3_S3_S3_PdE6s_tmp1;
	mad.lo.s32 	%r85, %r83, 4608, %r84;
	mov.u32 	%r86, %tid.x;
	shr.u32 	%r87, %r86, 3;
	mad.lo.s32 	%r88, %r87, 72, %r85;
	shl.b32 	%r89, %r86, 3;
	and.b32  	%r90, %r89, 56;
	add.s32 	%r91, %r88, %r90;
	ld.shared.f64 	%fd388, [%r91];
	ld.shared.f64 	%fd389, [%r91+4032];
	add.f64 	%fd390, %fd388, %fd389;
	sub.f64 	%fd391, %fd388, %fd389;
	ld.shared.f64 	%fd392, [%r91+576];
	ld.shared.f64 	%fd393, [%r91+3456];
	add.f64 	%fd394, %fd392, %fd393;
	sub.f64 	%fd395, %fd392, %fd393;
	ld.shared.f64 	%fd396, [%r91+1152];
	ld.shared.f64 	%fd397, [%r91+2880];
	add.f64 	%fd398, %fd396, %fd397;
	sub.f64 	%fd399, %fd396, %fd397;
	ld.shared.f64 	%fd400, [%r91+1728];
	ld.shared.f64 	%fd401, [%r91+2304];
	add.f64 	%fd402, %fd400, %fd401;
	sub.f64 	%fd403, %fd400, %fd401;
	ld.const.f64 	%fd404, [const_oddI];
	fma.rn.f64 	%fd405, %fd404, %fd390, 0d0000000000000000;
	ld.const.f64 	%fd406, [const_evenI];
	fma.rn.f64 	%fd407, %fd406, %fd391, 0d0000000000000000;
	fma.rn.f64 	%fd408, %fd4, %fd394, %fd405;
	fma.rn.f64 	%fd409, %fd5, %fd395, %fd407;
	fma.rn.f64 	%fd410, %fd12, %fd398, %fd408;
	ld.const.f64 	%fd411, [const_evenI+64];
	fma.rn.f64 	%fd412, %fd411, %fd399, %fd409;
	fma.rn.f64 	%fd60, %fd14, %fd402, %fd410;
	fma.rn.f64 	%fd61, %fd15, %fd403, %fd412;
	fma.rn.f64 	%fd413, %fd1, %fd390, 0d0000000000000000;
	fma.rn.f64 	%fd414, %fd2, %fd391, 0d0000000000000000;
	fma.rn.f64 	%fd415, %fd6, %fd394, %fd413;
	fma.rn.f64 	%fd416, %fd7, %fd395, %fd414;
	ld.const.f64 	%fd417, [const_oddI+72];
	fma.rn.f64 	%fd418, %fd417, %fd398, %fd415;
	fma.rn.f64 	%fd419, %fd13, %fd399, %fd416;
	fma.rn.f64 	%fd62, %fd16, %fd402, %fd418;
	fma.rn.f64 	%fd63, %fd17, %fd403, %fd419;
	ld.const.f64 	%fd420, [const_oddI+16];
	fma.rn.f64 	%fd421, %fd420, %fd390, 0d0000000000000000;
	ld.const.f64 	%fd422, [const_evenI+16];
	fma.rn.f64 	%fd423, %fd422, %fd391, 0d0000000000000000;
	fma.rn.f64 	%fd424, %fd8, %fd394, %fd421;
	fma.rn.f64 	%fd425, %fd9, %fd395, %fd423;
	ld.const.f64 	%fd426, [const_oddI+80];
	fma.rn.f64 	%fd427, %fd426, %fd398, %fd424;
	ld.const.f64 	%fd428, [const_evenI+80];
	fma.rn.f64 	%fd429, %fd428, %fd399, %fd425;
	fma.rn.f64 	%fd64, %fd18, %fd402, %fd427;
	fma.rn.f64 	%fd65, %fd19, %fd403, %fd429;
	ld.const.f64 	%fd430, [const_oddI+24];
	fma.rn.f64 	%fd431, %fd430, %fd390, 0d0000000000000000;
	fma.rn.f64 	%fd432, %fd3, %fd391, 0d0000000000000000;
	fma.rn.f64 	%fd433, %fd10, %fd394, %fd431;
	fma.rn.f64 	%fd434, %fd11, %fd395, %fd432;
	ld.const.f64 	%fd435, [const_oddI+88];
	fma.rn.f64 	%fd436, %fd435, %fd398, %fd433;
	ld.const.f64 	%fd437, [const_evenI+88];
	fma.rn.f64 	%fd438, %fd437, %fd399, %fd434;
	fma.rn.f64 	%fd66, %fd20, %fd402, %fd436;
	ld.const.f64 	%fd439, [const_evenI+120];
	fma.rn.f64 	%fd67, %fd439, %fd403, %fd438;
	@%p9 bra 	$L__BB20_18;
	ld.param.u64 	%rd31, [_Z32massMatrixMultiplyConstantKernelILi8ELi8ELi1EEviPKiPKdS3_S3_S3_Pd_param_6];
	cvta.to.global.u64 	%rd23, %rd31;
	mul.wide.s32 	%rd24, %r4, 8;
	add.s64 	%rd25, %rd23, %rd24;
	add.f64 	%fd440, %fd60, %fd61;
	st.global.f64 	[%rd25], %fd440;
	add.f64 	%fd441, %fd62, %fd63;
	st.global.f64 	[%rd25+512], %fd441;
	add.f64 	%fd442, %fd64, %fd65;
	st.global.f64 	[%rd25+1024], %fd442;
	add.f64 	%fd443, %fd66, %fd67;
	st.global.f64 	[%rd25+1536], %fd443;
	sub.f64 	%fd444, %fd66, %fd67;
	st.global.f64 	[%rd25+2048], %fd444;
	sub.f64 	%fd445, %fd64, %fd65;
	st.global.f64 	[%rd25+2560], %fd445;
	sub.f64 	%fd446, %fd62, %fd63;
	st.global.f64 	[%rd25+3072], %fd446;
	sub.f64 	%fd447, %fd60, %fd61;
	st.global.f64 	[%rd25+3584], %fd447;
$L__BB20_18:
	ret;

}
	// .globl	_Z32massMatrixMultiplyRegisterKernelILi8ELi10ELi1EEviPKiPKdS3_S3_S3_Pd
.visible .entry _Z32massMatrixMultiplyRegisterKernelILi8ELi10ELi1EEviPKiPKdS3_S3_S3_Pd(
	.param .u32 _Z32massMatrixMultiplyRegisterKernelILi8ELi10ELi1EEviPKiPKdS3_S3_S3_Pd_param_0,
	.param .u64 .ptr .align 1 _Z32massMatrixMultiplyRegisterKernelILi8ELi10ELi1EEviPKiPKdS3_S3_S3_Pd_param_1,
	.param .u64 .ptr .align 1 _Z32massMatrixMultiplyRegisterKernelILi8ELi10ELi1EEviPKiPKdS3_S3_S3_Pd_param_2,
	.param .u64 .ptr .align 1 _Z32massMatrixMultiplyRegisterKernelILi8ELi10ELi1EEviPKiPKdS3_S3_S3_Pd_param_3,
	.param .u64 .ptr .align 1 _Z32massMatrixMultiplyRegisterKernelILi8ELi10ELi1EEviPKiPKdS3_S3_S3_Pd_param_4,
	.param .u64 .ptr .align 1 _Z32massMatrixMultiplyRegisterKernelILi8ELi10ELi1EEviPKiPKdS3_S3_S3_Pd_param_5,
	.param .u64 .ptr .align 1 _Z32massMatrixMultiplyRegisterKernelILi8ELi10ELi1EEviPKiPKdS3_S3_S3_Pd_param_6
)
{
	.reg .pred 	%p<15>;
	.reg .b16 	%rs<7>;
	.reg .b32 	%r<83>;
	.reg .b64 	%rd<42>;
	.reg .b64 	%fd<480>;
	// demoted variable
	.shared .align 8 .b8 _ZZ32massMatrixMultiplyRegisterKernelILi8ELi10ELi1EEviPKiPKdS3_S3_S3_PdE6s_tmp1[8000];
	// demoted variable
	.shared .align 8 .b8 _ZZ32massMatrixMultiplyRegisterKernelILi8ELi10ELi1EEviPKiPKdS3_S3_S3_PdE6s_oddI[160];
	// demoted variable
	.shared .align 8 .b8 _ZZ32massMatrixMultiplyRegisterKernelILi8ELi10ELi1EEviPKiPKdS3_S3_S3_PdE7s_evenI[160];
	ld.param.u32 	%r26, [_Z32massMatrixMultiplyRegisterKernelILi8ELi10ELi1EEviPKiPKdS3_S3_S3_Pd_param_0];
	ld.param.u64 	%rd1, [_Z32massMatrixMultiplyRegisterKernelILi8ELi10ELi1EEviPKiPKdS3_S3_S3_Pd_param_1];
	ld.param.u64 	%rd3, [_Z32massMatrixMultiplyRegisterKernelILi8ELi10ELi1EEviPKiPKdS3_S3_S3_Pd_param_3];
	ld.param.u64 	%rd4, [_Z32massMatrixMultiplyRegisterKernelILi8ELi10ELi1EEviPKiPKdS3_S3_S3_Pd_param_4];
	ld.param.u64 	%rd5, [_Z32massMatrixMultiplyRegisterKernelILi8ELi10ELi1EEviPKiPKdS3_S3_S3_Pd_param_5];
	mov.u32 	%r79, %tid.x;
	mov.u32 	%r2, %tid.y;
	mov.u32 	%r28, %ctaid.x;
	add.s32 	%r3, %r28, %r2;
	setp.ge.s32 	%p1, %r3, %r26;
	mov.b32 	%r77, 0;
	@%p1 bra 	$L__BB21_2;
	cvta.to.global.u64 	%rd7, %rd1;
	mul.wide.s32 	%rd8, %r3, 4;
	add.s64 	%rd9, %rd7, %rd8;
	ld.global.nc.u32 	%r77, [%rd9];
$L__BB21_2:
	and.b32  	%r6, %r79, 7;
	shl.b32 	%r29, %r77, 9;
	add.s32 	%r7, %r79, %r29;
	cvta.to.global.u64 	%rd10, %rd5;
	mul.wide.s32 	%rd11, %r7, 8;
	add.s64 	%rd12, %rd10, %rd11;
	ld.global.nc.f64 	%fd1, [%rd12];
	ld.global.nc.f64 	%fd2, [%rd12+512];
	ld.global.nc.f64 	%fd3, [%rd12+1024];
	ld.global.nc.f64 	%fd4, [%rd12+1536];
	ld.global.nc.f64 	%fd5, [%rd12+2048];
	ld.global.nc.f64 	%fd6, [%rd12+2560];
	ld.global.nc.f64 	%fd7, [%rd12+3072];
	ld.global.nc.f64 	%fd8, [%rd12+3584];
	setp.gt.u32 	%p2, %r79, 19;
	@%p2 bra 	$L__BB21_4;
	cvta.to.global.u64 	%rd13, %rd3;
	mul.wide.u32 	%rd14, %r79, 8;
	add.s64 	%rd15, %rd13, %rd14;
	ld.global.nc.f64 	%fd103, [%rd15];
	shl.b32 	%r30, %r79, 3;
	mov.u32 	%r31, _ZZ32massMatrixMultiplyRegisterKernelILi8ELi10ELi1EEviPKiPKdS3_S3_S3_PdE6s_oddI;
	add.s32 	%r32, %r31, %r30;
	st.shared.f64 	[%r32], %fd103;
	cvta.to.global.u64 	%rd16, %rd4;
	add.s64 	%rd17, %rd16, %rd14;
	ld.global.nc.f64 	%fd104, [%rd17];
	mov.u32 	%r33, _ZZ32massMatrixMultiplyRegisterKernelILi8ELi10ELi1EEviPKiPKdS3_S3_S3_PdE7s_evenI;
	add.s32 	%r34, %r33, %r30;
	st.shared.f64 	[%r34], %fd104;
$L__BB21_4:
	bar.sync 	0;
	ld.shared.f64 	%fd9, [_ZZ32massMatrixMultiplyRegisterKernelILi8ELi10ELi1EEviPKiPKdS3_S3_S3_PdE6s_oddI];
	ld.shared.f64 	%fd10, [_ZZ32massMatrixMultiplyRegisterKernelILi8ELi10ELi1EEviPKiPKdS3_S3_S3_PdE7s_evenI];
	ld.shared.f64 	%fd11, [_ZZ32massMatrixMultiplyRegisterKernelILi8ELi10ELi1EEviPKiPKdS3_S3_S3_PdE6s_oddI+8];
	ld.shared.f64 	%fd12, [_ZZ32massMatrixMultiplyRegisterKernelILi8ELi10ELi1EEviPKiPKdS3_S3_S3_PdE7s_evenI+8];
	ld.shared.f64 	%fd13, [_ZZ32massMatrixMultiplyRegisterKernelILi8ELi10ELi1EEviPKiPKdS3_S3_S3_PdE6s_oddI+16];
	ld.shared.f64 	%fd14, [_ZZ32massMatrixMultiplyRegisterKernelILi8ELi10ELi1EEviPKiPKdS3_S3_S3_PdE7s_evenI+16];
	ld.shared.f64 	%fd15, [_ZZ32massMatrixMultiplyRegisterKernelILi8ELi10ELi1EEviPKiPKdS3_S3_S3_PdE6s_oddI+24];
	ld.shared.f64 	%fd16, [_ZZ32massMatrixMultiplyRegisterKernelILi8ELi10ELi1EEviPKiPKdS3_S3_S3_PdE7s_evenI+24];
	ld.shared.f64 	%fd17, [_ZZ32massMatrixMultiplyRegisterKernelILi8ELi10ELi1EEviPKiPKdS3_S3_S3_PdE6s_oddI+32];
	ld.shared.f64 	%fd18, [_ZZ32massMatrixMultiplyRegisterKernelILi8ELi10ELi1EEviPKiPKdS3_S3_S3_PdE7s_evenI+32];
	ld.shared.f64 	%fd19, [_ZZ32massMatrixMultiplyRegisterKernelILi8ELi10ELi1EEviPKiPKdS3_S3_S3_PdE6s_oddI+40];
	ld.shared.f64 	%fd20, [_ZZ32massMatrixMultiplyRegisterKernelILi8ELi10ELi1EEviPKiPKdS3_S3_S3_PdE7s_evenI+40];
	ld.shared.f64 	%fd21, [_ZZ32massMatrixMultiplyRegisterKernelILi8ELi10ELi1EEviPKiPKdS3_S3_S3_PdE6s_oddI+48];
	ld.shared.f64 	%fd22, [_ZZ32massMatrixMultiplyRegisterKernelILi8ELi10ELi1EEviPKiPKdS3_S3_S3_PdE7s_evenI+48];
	ld.shared.f64 	%fd23, [_ZZ32massMatrixMultiplyRegisterKernelILi8ELi10ELi1EEviPKiPKdS3_S3_S3_PdE6s_oddI+56];
	ld.shared.f64 	%fd24, [_ZZ32massMatrixMultiplyRegisterKernelILi8ELi10ELi1EEviPKiPKdS3_S3_S3_PdE7s_evenI+56];
	ld.shared.f64 	%fd25, [_ZZ32massMatrixMultiplyRegisterKernelILi8ELi10ELi1EEviPKiPKdS3_S3_S3_PdE6s_oddI+64];
	ld.shared.f64 	%fd26, [_ZZ32massMatrixMultiplyRegisterKernelILi8ELi10ELi1EEviPKiPKdS3_S3_S3_PdE7s_evenI+64];
	ld.shared.f64 	%fd27, [_ZZ32massMatrixMultiplyRegisterKernelILi8ELi10ELi1EEviPKiPKdS3_S3_S3_PdE6s_oddI+72];
	ld.shared.f64 	%fd28, [_ZZ32massMatrixMultiplyRegisterKernelILi8ELi10ELi1EEviPKiPKdS3_S3_S3_PdE7s_evenI+72];
	ld.shared.f64 	%fd29, [_ZZ32massMatrixMultiplyRegisterKernelILi8ELi10ELi1EEviPKiPKdS3_S3_S3_PdE6s_oddI+80];
	ld.shared.f64 	%fd30, [_ZZ32massMatrixMultiplyRegisterKernelILi8ELi10ELi1EEviPKiPKdS3_S3_S3_PdE7s_evenI+80];
	ld.shared.f64 	%fd31, [_ZZ32massMatrixMultiplyRegisterKernelILi8ELi10ELi1EEviPKiPKdS3_S3_S3_PdE6s_oddI+88];
	ld.shared.f64 	%fd32, [_ZZ32massMatrixMultiplyRegisterKernelILi8ELi10ELi1EEviPKiPKdS3_S3_S3_PdE7s_evenI+88];
	ld.shared.f64 	%fd33, [_ZZ32massMatrixMultiplyRegisterKernelILi8ELi10ELi1EEviPKiPKdS3_S3_S3_PdE6s_oddI+96];
	ld.shared.f64 	%fd34, [_ZZ32massMatrixMultiplyRegisterKernelILi8ELi10ELi1EEviPKiPKdS3_S3_S3_PdE7s_evenI+96];
	ld.shared.f64 	%fd35, [_ZZ32massMatrixMultiplyRegisterKernelILi8ELi10ELi1EEviPKiPKdS3_S3_S3_PdE6s_oddI+104];
	ld.shared.f64 	%fd36, [_ZZ32massMatrixMultiplyRegisterKernelILi8ELi10ELi1EEviPKiPKdS3_S3_S3_PdE7s_evenI+104];
	ld.shared.f64 	%fd37, [_ZZ32massMatrixMultiplyRegisterKernelILi8ELi10ELi1EEviPKiPKdS3_S3_S3_PdE6s_oddI+112];
	ld.shared.f64 	%fd38, [_ZZ32massMatrixMultiplyRegisterKernelILi8ELi10ELi1EEviPKiPKdS3_S3_S3_PdE7s_evenI+112];
	ld.shared.f64 	%fd39, [_ZZ32massMatrixMultiplyRegisterKernelILi8ELi10ELi1EEviPKiPKdS3_S3_S3_PdE6s_oddI+120];
	ld.shared.f64 	%fd40, [_ZZ32massMatrixMultiplyRegisterKernelILi8ELi10ELi1EEviPKiPKdS3_S3_S3_PdE7s_evenI+120];
	ld.shared.f64 	%fd41, [_ZZ32massMatrixMultiplyRegisterKernelILi8ELi10ELi1EEviPKiPKdS3_S3_S3_PdE6s_oddI+128];
	ld.shared.f64 	%fd42, [_ZZ32massMatrixMultiplyRegisterKernelILi8ELi10ELi1EEviPKiPKdS3_S3_S3_PdE7s_evenI+128];
	ld.shared.f64 	%fd43, [_ZZ32massMatrixMultiplyRegisterKernelILi8ELi10ELi1EEviPKiPKdS3_S3_S3_PdE6s_oddI+136];
	ld.shared.f64 	%fd44, [_ZZ32massMatrixMultiplyRegisterKernelILi8ELi10ELi1EEviPKiPKdS3_S3_S3_PdE7s_evenI+136];
	ld.shared.f64 	%fd45, [_ZZ32massMatrixMultiplyRegisterKernelILi8ELi10ELi1EEviPKiPKdS3_S3_S3_PdE6s_oddI+144];
	ld.shared.f64 	%fd46, [_ZZ32massMatrixMultiplyRegisterKernelILi8ELi10ELi1EEviPKiPKdS3_S3_S3_PdE7s_evenI+144];
	ld.shared.f64 	%fd47, [_ZZ32massMatrixMultiplyRegisterKernelILi8ELi10ELi1EEviPKiPKdS3_S3_S3_PdE6s_oddI+152];
	ld.shared.f64 	%fd48, [_ZZ32massMatrixMultiplyRegisterKernelILi8ELi10ELi1EEviPKiPKdS3_S3_S3_PdE7s_evenI+152];
	shr.u32 	%r8, %r79, 3;
	add.f64 	%fd105, %fd1, %fd8;
	sub.f64 	%fd106, %fd1, %fd8;
	add.f64 	%fd107, %fd2, %fd7;
	sub.f64 	%fd108, %fd2, %fd7;
	add.f64 	%fd109, %fd3, %fd6;
	sub.f64 	%fd110, %fd3, %fd6;
	add.f64 	%fd111, %fd4, %fd5;
	sub.f64 	%fd112, %fd4, %fd5;
	mov.u32 	%r35, _ZZ32massMatrixMultiplyRegisterKernelILi8ELi10ELi1EEviPKiPKdS3_S3_S3_PdE6s_tmp1;
	mad.lo.s32 	%r36, %r2, 8000, %r35;
	mad.lo.s32 	%r37, %r8, 80, %r36;
	shl.b32 	%r38, %r6, 3;
	add.s32 	%r39, %r37, %r38;
	fma.rn.f64 	%fd113, %fd9, %fd105, 0d0000000000000000;
	fma.rn.f64 	%fd114, %fd10, %fd106, 0d0000000000000000;
	fma.rn.f64 	%fd115, %fd11, %fd107, %fd113;
	fma.rn.f64 	%fd116, %fd12, %fd108, %fd114;
	fma.rn.f64 	%fd117, %fd13, %fd109, %fd115;
	fma.rn.f64 	%fd118, %fd14, %fd110, %fd116;
	fma.rn.f64 	%fd119, %fd15, %fd111, %fd117;
	fma.rn.f64 	%fd120, %fd16, %fd112, %fd118;
	add.f64 	%fd121, %fd120, %fd119;
	st.shared.f64 	[%r39], %fd121;
	sub.f64 	%fd122, %fd119, %fd120;
	st.shared.f64 	[%r39+7200], %fd122;
	fma.rn.f64 	%fd123, %fd17, %fd105, 0d0000000000000000;
	fma.rn.f64 	%fd124, %fd18, %fd106, 0d0000000000000000;
	fma.rn.f64 	%fd125, %fd19, %fd107, %fd123;
	fma.rn.f64 	%fd126, %fd20, %fd108, %fd124;
	fma.rn.f64 	%fd127, %fd21, %fd109, %fd125;
	fma.rn.f64 	%fd128, %fd22, %fd110, %fd126;
	fma.rn.f64 	%fd129, %fd23, %fd111, %fd127;
	fma.rn.f64 	%fd130, %fd24, %fd112, %fd128;
	add.f64 	%fd131, %fd130, %fd129;
	st.shared.f64 	[%r39+800], %fd131;
	sub.f64 	%fd132, %fd129, %fd130;
	st.shared.f64 	[%r39+6400], %fd132;
	fma.rn.f64 	%fd133, %fd25, %fd105, 0d0000000000000000;
	fma.rn.f64 	%fd134, %fd26, %fd106, 0d0000000000000000;
	fma.rn.f64 	%fd135, %fd27, %fd107, %fd133;
	fma.rn.f64 	%fd136, %fd28, %fd108, %fd134;
	fma.rn.f64 	%fd137, %fd29, %fd109, %fd135;
	fma.rn.f64 	%fd138, %fd30, %fd110, %fd136;
	fma.rn.f64 	%fd139, %fd31, %fd111, %fd137;
	fma.rn.f64 	%fd140, %fd32, %fd112, %fd138;
	add.f64 	%fd141, %fd140, %fd139;
	st.shared.f64 	[%r39+1600], %fd141;
	sub.f64 	%fd142, %fd139, %fd140;
	st.shared.f64 	[%r39+5600], %fd142;
	fma.rn.f64 	%fd143, %fd33, %fd105, 0d0000000000000000;
	fma.rn.f64 	%fd144, %fd34, %fd106, 0d0000000000000000;
	fma.rn.f64 	%fd145, %fd35, %fd107, %fd143;
	fma.rn.f64 	%fd146, %fd36, %fd108, %fd144;
	fma.rn.f64 	%fd147, %fd37, %fd109, %fd145;
	fma.rn.f64 	%fd148, %fd38, %fd110, %fd146;
	fma.rn.f64 	%fd149, %fd39, %fd111, %fd147;
	fma.rn.f64 	%fd150, %fd40, %fd112, %fd148;
	add.f64 	%fd151, %fd150, %fd149;
	st.shared.f64 	[%r39+2400], %fd151;
	sub.f64 	%fd152, %fd149, %fd150;
	st.shared.f64 	[%r39+4800], %fd152;
	fma.rn.f64 	%fd153, %fd41, %fd105, 0d0000000000000000;
	fma.rn.f64 	%fd154, %fd42, %fd106, 0d0000000000000000;
	fma.rn.f64 	%fd155, %fd43, %fd107, %fd153;
	fma.rn.f64 	%fd156, %fd44, %fd108, %fd154;
	fma.rn.f64 	%fd157, %fd45, %fd109, %fd155;
	fma.rn.f64 	%fd158, %fd46, %fd110, %fd156;
	fma.rn.f64 	%fd159, %fd47, %fd111, %fd157;
	fma.rn.f64 	%fd160, %fd48, %fd112, %fd158;
	add.f64 	%fd161, %fd160, %fd159;
	st.shared.f64 	[%r39+3200], %fd161;
	sub.f64 	%fd162, %fd159, %fd160;
	st.shared.f64 	[%r39+4000], %fd162;
	bar.sync 	0;
	setp.gt.u32 	%p3, %r79, 79;
	@%p3 bra 	$L__BB21_7;
	mul.lo.s32 	%r40, %r8, 800;
	mad.lo.s32 	%r41, %r2, 8000, %r40;
	add.s32 	%r43, %r41, %r38;
	mov.u32 	%r44, _ZZ32massMatrixMultiplyRegisterKernelILi8ELi10ELi1EEviPKiPKdS3_S3_S3_PdE6s_tmp1;
	add.s32 	%r45, %r43, %r44;
	add.s32 	%r78, %r45, 400;
$L__BB21_6:
	ld.shared.f64 	%fd163, [%r78+-400];
	ld.shared.f64 	%fd164, [%r78+160];
	add.f64 	%fd165, %fd163, %fd164;
	sub.f64 	%fd166, %fd163, %fd164;
	ld.shared.f64 	%fd167, [%r78+-320];
	ld.shared.f64 	%fd168, [%r78+80];
	add.f64 	%fd169, %fd167, %fd168;
	sub.f64 	%fd170, %fd167, %fd168;
	ld.shared.f64 	%fd171, [%r78+-240];
	ld.shared.f64 	%fd172, [%r78];
	add.f64 	%fd173, %fd171, %fd172;
	sub.f64 	%fd174, %fd171, %fd172;
	ld.shared.f64 	%fd175, [%r78+-160];
	ld.shared.f64 	%fd176, [%r78+-80];
	add.f64 	%fd177, %fd175, %fd176;
	sub.f64 	%fd178, %fd175, %fd176;
	fma.rn.f64 	%fd179, %fd9, %fd165, 0d0000000000000000;
	fma.rn.f64 	%fd180, %fd10, %fd166, 0d0000000000000000;
	fma.rn.f64 	%fd181, %fd11, %fd169, %fd179;
	fma.rn.f64 	%fd182, %fd12, %fd170, %fd180;
	fma.rn.f64 	%fd183, %fd13, %fd173, %fd181;
	fma.rn.f64 	%fd184, %fd14, %fd174, %fd182;
	fma.rn.f64 	%fd185, %fd15, %fd177, %fd183;
	fma.rn.f64 	%fd186, %fd16, %fd178, %fd184;
	add.f64 	%fd187, %fd186, %fd185;
	st.shared.f64 	[%r78+-400], %fd187;
	sub.f64 	%fd188, %fd185, %fd186;
	st.shared.f64 	[%r78+320], %fd188;
	fma.rn.f64 	%fd189, %fd17, %fd165, 0d0000000000000000;
	fma.rn.f64 	%fd190, %fd18, %fd166, 0d0000000000000000;
	fma.rn.f64 	%fd191, %fd19, %fd169, %fd189;
	fma.rn.f64 	%fd192, %fd20, %fd170, %fd190;
	fma.rn.f64 	%fd193, %fd21, %fd173, %fd191;
	fma.rn.f64 	%fd194, %fd22, %fd174, %fd192;
	fma.rn.f64 	%fd195, %fd23, %fd177, %fd193;
	fma.rn.f64 	%fd196, %fd24, %fd178, %fd194;
	add.f64 	%fd197, %fd196, %fd195;
	st.shared.f64 	[%r78+-320], %fd197;
	sub.f64 	%fd198, %fd195, %fd196;
	st.shared.f64 	[%r78+240], %fd198;
	fma.rn.f64 	%fd199, %fd25, %fd165, 0d0000000000000000;
	fma.rn.f64 	%fd200, %fd26, %fd166, 0d0000000000000000;
	fma.rn.f64 	%fd201, %fd27, %fd169, %fd199;
	fma.rn.f64 	%fd202, %fd28, %fd170, %fd200;
	fma.rn.f64 	%fd203, %fd29, %fd173, %fd201;
	fma.rn.f64 	%fd204, %fd30, %fd174, %fd202;
	fma.rn.f64 	%fd205, %fd31, %fd177, %fd203;
	fma.rn.f64 	%fd206, %fd32, %fd178, %fd204;
	add.f64 	%fd207, %fd206, %fd205;
	st.shared.f64 	[%r78+-240], %fd207;
	sub.f64 	%fd208, %fd205, %fd206;
	st.shared.f64 	[%r78+160], %fd208;
	fma.rn.f64 	%fd209, %fd33, %fd165, 0d0000000000000000;
	fma.rn.f64 	%fd210, %fd34, %fd166, 0d0000000000000000;
	fma.rn.f64 	%fd211, %fd35, %fd169, %fd209;
	fma.rn.f64 	%fd212, %fd36, %fd170, %fd210;
	fma.rn.f64 	%fd213, %fd37, %fd173, %fd211;
	fma.rn.f64 	%fd214, %fd38, %fd174, %fd212;
	fma.rn.f64 	%fd215, %fd39, %fd177, %fd213;
	fma.rn.f64 	%fd216, %fd40, %fd178, %fd214;
	add.f64 	%fd217, %fd216, %fd215;
	st.shared.f64 	[%r78+-160], %fd217;
	sub.f64 	%fd218, %fd215, %fd216;
	st.shared.f64 	[%r78+80], %fd218;
	fma.rn.f64 	%fd219, %fd41, %fd165, 0d0000000000000000;
	fma.rn.f64 	%fd220, %fd42, %fd166, 0d0000000000000000;
	fma.rn.f64 	%fd221, %fd43, %fd169, %fd219;
	fma.rn.f64 	%fd222, %fd44, %fd170, %fd220;
	fma.rn.f64 	%fd223, %fd45, %fd173, %fd221;
	fma.rn.f64 	%fd224, %fd46, %fd174, %fd222;
	fma.rn.f64 	%fd225, %fd47, %fd177, %fd223;
	fma.rn.f64 	%fd226, %fd48, %fd178, %fd224;
	add.f64 	%fd227, %fd226, %fd225;
	st.shared.f64 	[%r78+-80], %fd227;
	sub.f64 	%fd228, %fd225, %fd226;
	st.shared.f64 	[%r78], %fd228;
	add.s32 	%r12, %r79, 64;
	add.s32 	%r78, %r78, 6400;
	setp.lt.u32 	%p4, %r79, 16;
	mov.u32 	%r79, %r12;
	@%p4 bra 	$L__BB21_6;
$L__BB21_7:
	bar.sync 	0;
	mov.u32 	%r80, %tid.x;
	setp.gt.u32 	%p5, %r80, 99;
	@%p5 bra 	$L__BB21_20;
	mul.lo.s32 	%r15, %r77, 1000;
	mov.u32 	%r46, _ZZ32massMatrixMultiplyRegisterKernelILi8ELi10ELi1EEviPKiPKdS3_S3_S3_PdE6s_tmp1;
	mad.lo.s32 	%r47, %r2, 8000, %r46;
$L__BB21_9:
	setp.ge.s32 	%p6, %r3, %r26;
	cvt.u16.u32 	%rs1, %r80;
	mul.lo.s16 	%rs2, %rs1, 205;
	shr.u16 	%rs3, %rs2, 11;
	mul.lo.s16 	%rs4, %rs3, 10;
	sub.s16 	%rs5, %rs1, %rs4;
	mul.wide.u16 	%r48, %rs3, 800;
	add.s32 	%r49, %r47, %r48;
	and.b16  	%rs6, %rs5, 255;
	mul.wide.u16 	%r50, %rs6, 80;
	add.s32 	%r17, %r49, %r50;
	ld.shared.f64 	%fd230, [%r17];
	ld.shared.f64 	%fd231, [%r17+56];
	add.f64 	%fd49, %fd230, %fd231;
	sub.f64 	%fd50, %fd230, %fd231;
	ld.shared.f64 	%fd232, [%r17+8];
	ld.shared.f64 	%fd233, [%r17+48];
	add.f64 	%fd51, %fd232, %fd233;
	sub.f64 	%fd52, %fd232, %fd233;
	ld.shared.f64 	%fd234, [%r17+16];
	ld.shared.f64 	%fd235, [%r17+40];
	add.f64 	%fd53, %fd234, %fd235;
	sub.f64 	%fd54, %fd234, %fd235;
	ld.shared.f64 	%fd236, [%r17+24];
	ld.shared.f64 	%fd237, [%r17+32];
	add.f64 	%fd55, %fd236, %fd237;
	sub.f64 	%fd56, %fd236, %fd237;
	mov.b32 	%r51, {%rs3, %rs6};
	mov.b32 	%r52, 0;
	mov.b32 	%r53, 2660;
	dp2a.lo.u32.u32 	%r18, %r51, %r53, %r52;
	fma.rn.f64 	%fd238, %fd9, %fd49, 0d0000000000000000;
	fma.rn.f64 	%fd239, %fd10, %fd50, 0d0000000000000000;
	fma.rn.f64 	%fd240, %fd11, %fd51, %fd238;
	fma.rn.f64 	%fd241, %fd12, %fd52, %fd239;
	fma.rn.f64 	%fd242, %fd13, %fd53, %fd240;
	fma.rn.f64 	%fd243, %fd14, %fd54, %fd241;
	fma.rn.f64 	%fd57, %fd15, %fd55, %fd242;
	fma.rn.f64 	%fd58, %fd16, %fd56, %fd243;
	mov.f64 	%fd470, 0d0000000000000000;
	mov.f64 	%fd471, %fd470;
	@%p6 bra 	$L__BB21_11;
	ld.param.u64 	%rd36, [_Z32massMatrixMultiplyRegisterKernelILi8ELi10ELi1EEviPKiPKdS3_S3_S3_Pd_param_2];
	cvta.to.global.u64 	%rd18, %rd36;
	add.s32 	%r54, %r18, %r15;
	mul.wide.s32 	%rd19, %r54, 8;
	add.s64 	%rd20, %rd18, %rd19;
	ld.global.nc.f64 	%fd470, [%rd20];
	ld.global.nc.f64 	%fd471, [%rd20+72];
$L__BB21_11:
	add.f64 	%fd245, %fd57, %fd58;
	mul.f64 	%fd246, %fd245, %fd470;
	sub.f64 	%fd247, %fd57, %fd58;
	mul.f64 	%fd248, %fd247, %fd471;
	add.f64 	%fd63, %fd246, %fd248;
	sub.f64 	%fd64, %fd246, %fd248;
	fma.rn.f64 	%fd249, %fd17, %fd49, 0d0000000000000000;
	fma.rn.f64 	%fd250, %fd18, %fd50, 0d0000000000000000;
	fma.rn.f64 	%fd251, %fd19, %fd51, %fd249;
	fma.rn.f64 	%fd252, %fd20, %fd52, %fd250;
	fma.rn.f64 	%fd253, %fd21, %fd53, %fd251;
	fma.rn.f64 	%fd254, %fd22, %fd54, %fd252;
	fma.rn.f64 	%fd65, %fd23, %fd55, %fd253;
	fma.rn.f64 	%fd66, %fd24, %fd56, %fd254;
	mov.f64 	%fd472, 0d0000000000000000;
	mov.f64 	%fd473, %fd472;
	@%p6 bra 	$L__BB21_13;
	ld.param.u64 	%rd37, [_Z32massMatrixMultiplyRegisterKernelILi8ELi10ELi1EEviPKiPKdS3_S3_S3_Pd_param_2];
	cvta.to.global.u64 	%rd21, %rd37;
	add.s32 	%r55, %r18, %r15;
	mul.wide.s32 	%rd22, %r55, 8;
	add.s64 	%rd23, %rd21, %rd22;
	ld.global.nc.f64 	%fd472, [%rd23+8];
	ld.global.nc.f64 	%fd473, [%rd23+64];
$L__BB21_13:
	add.f64 	%fd256, %fd65, %fd66;
	mul.f64 	%fd257, %fd256, %fd472;
	sub.f64 	%fd258, %fd65, %fd66;
	mul.f64 	%fd259, %fd258, %fd473;
	add.f64 	%fd71, %fd257, %fd259;
	sub.f64 	%fd72, %fd257, %fd259;
	fma.rn.f64 	%fd260, %fd25, %fd49, 0d0000000000000000;
	fma.rn.f64 	%fd261, %fd26, %fd50, 0d0000000000000000;
	fma.rn.f64 	%fd262, %fd27, %fd51, %fd260;
	fma.rn.f64 	%fd263, %fd28, %fd52, %fd261;
	fma.rn.f64 	%fd264, %fd29, %fd53, %fd262;
	fma.rn.f64 	%fd265, %fd30, %fd54, %fd263;
	fma.rn.f64 	%fd73, %fd31, %fd55, %fd264;
	fma.rn.f64 	%fd74, %fd32, %fd56, %fd265;
	mov.f64 	%fd474, 0d0000000000000000;
	mov.f64 	%fd475, %fd474;
	@%p6 bra 	$L__BB21_15;
	ld.param.u64 	%rd38, [_Z32massMatrixMultiplyRegisterKernelILi8ELi10ELi1EEviPKiPKdS3_S3_S3_Pd_param_2];
	cvta.to.global.u64 	%rd24, %rd38;
	add.s32 	%r56, %r18, %r15;
	mul.wide.s32 	%rd25, %r56, 8;
	add.s64 	%rd26, %rd24, %rd25;
	ld.global.nc.f64 	%fd474, [%rd26+16];
	ld.global.nc.f64 	%fd475, [%rd26+56];
$L__BB21_15:
	add.f64 	%fd267, %fd73, %fd74;
	mul.f64 	%fd268, %fd267, %fd474;
	sub.f64 	%fd269, %fd73, %fd74;
	mul.f64 	%fd270, %fd269, %fd475;
	add.f64 	%fd79, %fd268, %fd270;
	sub.f64 	%fd80, %fd268, %fd270;
	fma.rn.f64 	%fd271, %fd33, %fd49, 0d0000000000000000;
	fma.rn.f64 	%fd272, %fd34, %fd50, 0d0000000000000000;
	fma.rn.f64 	%fd273, %fd35, %fd51, %fd271;
	fma.rn.f64 	%fd274, %fd36, %fd52, %fd272;
	fma.rn.f64 	%fd275, %fd37, %fd53, %fd273;
	fma.rn.f64 	%fd276, %fd38, %fd54, %fd274;
	fma.rn.f64 	%fd81, %fd39, %fd55, %fd275;
	fma.rn.f64 	%fd82, %fd40, %fd56, %fd276;
	mov.f64 	%fd476, 0d0000000000000000;
	mov.f64 	%fd477, %fd476;
	@%p6 bra 	$L__BB21_17;
	ld.param.u64 	%rd39, [_Z32massMatrixMultiplyRegisterKernelILi8ELi10ELi1EEviPKiPKdS3_S3_S3_Pd_param_2];
	cvta.to.global.u64 	%rd27, %rd39;
	add.s32 	%r57, %r18, %r15;
	mul.wide.s32 	%rd28, %r57, 8;
	add.s64 	%rd29, %rd27, %rd28;
	ld.global.nc.f64 	%fd476, [%rd29+24];
	ld.global.nc.f64 	%fd477, [%rd29+48];
$L__BB21_17:
	add.f64 	%fd278, %fd81, %fd82;
	mul.f64 	%fd279, %fd278, %fd476;
	sub.f64 	%fd280, %fd81, %fd82;
	mul.f64 	%fd281, %fd280, %fd477;
	add.f64 	%fd87, %fd279, %fd281;
	sub.f64 	%fd88, %fd279, %fd281;
	fma.rn.f64 	%fd282, %fd41, %fd49, 0d0000000000000000;
	fma.rn.f64 	%fd283, %fd42, %fd50, 0d0000000000000000;
	fma.rn.f64 	%fd284, %fd43, %fd51, %fd282;
	fma.rn.f64 	%fd285, %fd44, %fd52, %fd283;
	fma.rn.f64 	%fd286, %fd45, %fd53, %fd284;
	fma.rn.f64 	%fd287, %fd46, %fd54, %fd285;
	fma.rn.f64 	%fd89, %fd47, %fd55, %fd286;
	fma.rn.f64 	%fd90, %fd48, %fd56, %fd287;
	mov.f64 	%fd478, 0d0000000000000000;
	mov.f64 	%fd479, %fd478;
	@%p6 bra 	$L__BB21_19;
	ld.param.u64 	%rd40, [_Z32massMatrixMultiplyRegisterKernelILi8ELi10ELi1EEviPKiPKdS3_S3_S3_Pd_param_2];
	cvta.to.global.u64 	%rd30, %rd40;
	add.s32 	%r58, %r18, %r15;
	mul.wide.s32 	%rd31, %r58, 8;
	add.s64 	%rd32, %rd30, %rd31;
	ld.global.nc.f64 	%fd478, [%rd32+32];
	ld.global.nc.f64 	%fd479, [%rd32+40];
$L__BB21_19:
	add.f64 	%fd288, %fd89, %fd90;
	mul.f64 	%fd289, %fd288, %fd478;
	sub.f64 	%fd290, %fd89, %fd90;
	mul.f64 	%fd291, %fd290, %fd479;
	add.f64 	%fd292, %fd289, %fd291;
	sub.f64 	%fd293, %fd289, %fd291;
	fma.rn.f64 	%fd294, %fd9, %fd63, 0d0000000000000000;
	fma.rn.f64 	%fd295, %fd10, %fd64, 0d0000000000000000;
	fma.rn.f64 	%fd296, %fd17, %fd71, %fd294;
	fma.rn.f64 	%fd297, %fd18, %fd72, %fd295;
	fma.rn.f64 	%fd298, %fd25, %fd79, %fd296;
	fma.rn.f64 	%fd299, %fd26, %fd80, %fd297;
	fma.rn.f64 	%fd300, %fd33, %fd87, %fd298;
	fma.rn.f64 	%fd301, %fd34, %fd88, %fd299;
	fma.rn.f64 	%fd302, %fd41, %fd292, %fd300;
	fma.rn.f64 	%fd303, %fd42, %fd293, %fd301;
	add.f64 	%fd304, %fd302, %fd303;
	st.shared.f64 	[%r17], %fd304;
	sub.f64 	%fd305, %fd302, %fd303;
	st.shared.f64 	[%r17+56], %fd305;
	fma.rn.f64 	%fd306, %fd11, %fd63, 0d0000000000000000;
	fma.rn.f64 	%fd307, %fd12, %fd64, 0d0000000000000000;
	fma.rn.f64 	%fd308, %fd19, %fd71, %fd306;
	fma.rn.f64 	%fd309, %fd20, %fd72, %fd307;
	fma.rn.f64 	%fd310, %fd27, %fd79, %fd308;
	fma.rn.f64 	%fd311, %fd28, %fd80, %fd309;
	fma.rn.f64 	%fd312, %fd35, %fd87, %fd310;
	fma.rn.f64 	%fd313, %fd36, %fd88, %fd311;
	fma.rn.f64 	%fd314, %fd43, %fd292, %fd312;
	fma.rn.f64 	%fd315, %fd44, %fd293, %fd313;
	add.f64 	%fd316, %fd314, %fd315;
	st.shared.f64 	[%r17+8], %fd316;
	sub.f64 	%fd317, %fd314, %fd315;
	st.shared.f64 	[%r17+48], %fd317;
	fma.rn.f64 	%fd318, %fd13, %fd63, 0d0000000000000000;
	fma.rn.f64 	%fd319, %fd14, %fd64, 0d0000000000000000;
	fma.rn.f64 	%fd320, %fd21, %fd71, %fd318;
	fma.rn.f64 	%fd321, %fd22, %fd72, %fd319;
	fma.rn.f64 	%fd322, %fd29, %fd79, %fd320;
	fma.rn.f64 	%fd323, %fd30, %fd80, %fd321;
	fma.rn.f64 	%fd324, %fd37, %fd87, %fd322;
	fma.rn.f64 	%fd325, %fd38, %fd88, %fd323;
	fma.rn.f64 	%fd326, %fd45, %fd292, %fd324;
	fma.rn.f64 	%fd327, %fd46, %fd293, %fd325;
	add.f64 	%fd328, %fd326, %fd327;
	st.shared.f64 	[%r17+16], %fd328;
	sub.f64 	%fd329, %fd326, %fd327;
	st.shared.f64 	[%r17+40], %fd329;
	fma.rn.f64 	%fd330, %fd15, %fd63, 0d0000000000000000;
	fma.rn.f64 	%fd331, %fd16, %fd64, 0d0000000000000000;
	fma.rn.f64 	%fd332, %fd23, %fd71, %fd330;
	fma.rn.f64 	%fd333, %fd24, %fd72, %fd331;
	fma.rn.f64 	%fd334, %fd31, %fd79, %fd332;
	fma.rn.f64 	%fd335, %fd32, %fd80, %fd333;
	fma.rn.f64 	%fd336, %fd39, %fd87, %fd334;
	fma.rn.f64 	%fd337, %fd40, %fd88, %fd335;
	fma.rn.f64 	%fd338, %fd47, %fd292, %fd336;
	fma.rn.f64 	%fd339, %fd48, %fd293, %fd337;
	add.f64 	%fd340, %fd338, %fd339;
	st.shared.f64 	[%r17+24], %fd340;
	sub.f64 	%fd341, %fd338, %fd339;
	st.shared.f64 	[%r17+32], %fd341;
	add.s32 	%r19, %r80, 64;
	setp.lt.u32 	%p11, %r80, 36;
	mov.u32 	%r80, %r19;
	@%p11 bra 	$L__BB21_9;
$L__BB21_20:
	mov.u32 	%r82, %tid.x;
	setp.gt.u32 	%p12, %r82, 79;
	bar.sync 	0;
	@%p12 bra 	$L__BB21_23;
	shr.u32 	%r59, %r82, 3;
	mul.lo.s32 	%r60, %r59, 800;
	mad.lo.s32 	%r61, %r2, 8000, %r60;
	mov.u32 	%r62, %tid.x;
	shl.b32 	%r63, %r62, 3;
	and.b32  	%r64, %r63, 56;
	add.s32 	%r65, %r61, %r64;
	mov.u32 	%r66, _ZZ32massMatrixMultiplyRegisterKernelILi8ELi10ELi1EEviPKiPKdS3_S3_S3_PdE6s_tmp1;
	add.s32 	%r67, %r65, %r66;
	add.s32 	%r81, %r67, 400;
$L__BB21_22:
	ld.shared.f64 	%fd342, [%r81+-400];
	ld.shared.f64 	%fd343, [%r81+320];
	add.f64 	%fd344, %fd342, %fd343;
	sub.f64 	%fd345, %fd342, %fd343;
	ld.shared.f64 	%fd346, [%r81+-320];
	ld.shared.f64 	%fd347, [%r81+240];
	add.f64 	%fd348, %fd346, %fd347;
	sub.f64 	%fd349, %fd346, %fd347;
	ld.shared.f64 	%fd350, [%r81+-240];
	ld.shared.f64 	%fd351, [%r81+160];
	add.f64 	%fd352, %fd350, %fd351;
	sub.f64 	%fd353, %fd350, %fd351;
	ld.shared.f64 	%fd354, [%r81+-160];
	ld.shared.f64 	%fd355, [%r81+80];
	add.f64 	%fd356, %fd354, %fd355;
	sub.f64 	%fd357, %fd354, %fd355;
	ld.shared.f64 	%fd358, [%r81+-80];
	ld.shared.f64 	%fd359, [%r81];
	add.f64 	%fd360, %fd358, %fd359;
	sub.f64 	%fd361, %fd358, %fd359;
	fma.rn.f64 	%fd362, %fd9, %fd344, 0d0000000000000000;
	fma.rn.f64 	%fd363, %fd10, %fd345, 0d0000000000000000;
	fma.rn.f64 	%fd364, %fd17, %fd348, %fd362;
	fma.rn.f64 	%fd365, %fd18, %fd349, %fd363;
	fma.rn.f64 	%fd366, %fd25, %fd352, %fd364;
	fma.rn.f64 	%fd367, %fd26, %fd353, %fd365;
	fma.rn.f64 	%fd368, %fd33, %fd356, %fd366;
	fma.rn.f64 	%fd369, %fd34, %fd357, %fd367;
	fma.rn.f64 	%fd370, %fd41, %fd360, %fd368;
	fma.rn.f64 	%fd371, %fd42, %fd361, %fd369;
	add.f64 	%fd372, %fd370, %fd371;
	st.shared.f64 	[%r81+-400], %fd372;
	sub.f64 	%fd373, %fd370, %fd371;
	st.shared.f64 	[%r81+160], %fd373;
	fma.rn.f64 	%fd374, %fd11, %fd344, 0d0000000000000000;
	fma.rn.f64 	%fd375, %fd12, %fd345, 0d0000000000000000;
	fma.rn.f64 	%fd376, %fd19, %fd348, %fd374;
	fma.rn.f64 	%fd377, %fd20, %fd349, %fd375;
	fma.rn.f64 	%fd378, %fd27, %fd352, %fd376;
	fma.rn.f64 	%fd379, %fd28, %fd353, %fd377;
	fma.rn.f64 	%fd380, %fd35, %fd356, %fd378;
	fma.rn.f64 	%fd381, %fd36, %fd357, %fd379;
	fma.rn.f64 	%fd382, %fd43, %fd360, %fd380;
	fma.rn.f64 	%fd383, %fd44, %fd361, %fd381;
	add.f64 	%fd384, %fd382, %fd383;
	st.shared.f64 	[%r81+-320], %fd384;
	sub.f64 	%fd385, %fd382, %fd383;
	st.shared.f64 	[%r81+80], %fd385;
	fma.rn.f64 	%fd386, %fd13, %fd344, 0d0000000000000000;
	fma.rn.f64 	%fd387, %fd14, %fd345, 0d0000000000000000;
	fma.rn.f64 	%fd388, %fd21, %fd348, %fd386;
	fma.rn.f64 	%fd389, %fd22, %fd349, %fd387;
	fma.rn.f64 	%fd390, %fd29, %fd352, %fd388;
	fma.rn.f64 	%fd391, %fd30, %fd353, %fd389;
	fma.rn.f64 	%fd392, %fd37, %fd356, %fd390;
	fma.rn.f64 	%fd393, %fd38, %fd357, %fd391;
	fma.rn.f64 	%fd394, %fd45, %fd360, %fd392;
	fma.rn.f64 	%fd395, %fd46, %fd361, %fd393;
	add.f64 	%fd396, %fd394, %fd395;
	st.shared.f64 	[%r81+-240], %fd396;
	sub.f64 	%fd397, %fd394, %fd395;
	st.shared.f64 	[%r81], %fd397;
	fma.rn.f64 	%fd398, %fd15, %fd344, 0d0000000000000000;
	fma.rn.f64 	%fd399, %fd16, %fd345, 0d0000000000000000;
	fma.rn.f64 	%fd400, %fd23, %fd348, %fd398;
	fma.rn.f64 	%fd401, %fd24, %fd349, %fd399;
	fma.rn.f64 	%fd402, %fd31, %fd352, %fd400;
	fma.rn.f64 	%fd403, %fd32, %fd353, %fd401;
	fma.rn.f64 	%fd404, %fd39, %fd356, %fd402;
	fma.rn.f64 	%fd405, %fd40, %fd357, %fd403;
	fma.rn.f64 	%fd406, %fd47, %fd360, %fd404;
	fma.rn.f64 	%fd407, %fd48, %fd361, %fd405;
	add.f64 	%fd408, %fd406, %fd407;
	st.shared.f64 	[%r81+-160], %fd408;
	sub.f64 	%fd409, %fd406, %fd407;
	st.shared.f64 	[%r81+-80], %fd409;
	add.s32 	%r24, %r82, 64;
	add.s32 	%r81, %r81, 6400;
	setp.lt.u32 	%p13, %r82, 16;
	mov.u32 	%r82, %r24;
	@%p13 bra 	$L__BB21_22;
$L__BB21_23:
	setp.ge.s32 	%p14, %r3, %r26;
	bar.sync 	0;
	mov.u32 	%r68, %tid.y;
	mov.u32 	%r69, _ZZ32massMatrixMultiplyRegisterKernelILi8ELi10ELi1EEviPKiPKdS3_S3_S3_PdE6s_tmp1;
	mad.lo.s32 	%r70, %r68, 8000, %r69;
	mov.u32 	%r71, %tid.x;
	shr.u32 	%r72, %r71, 3;
	mad.lo.s32 	%r73, %r72, 80, %r70;
	shl.b32 	%r74, %r71, 3;
	and.b32  	%r75, %r74, 56;
	add.s32 	%r76, %r73, %r75;
	ld.shared.f64 	%fd410, [%r76];
	ld.shared.f64 	%fd411, [%r76+7200];
	add.f64 	%fd412, %fd410, %fd411;
	sub.f64 	%fd413, %fd410, %fd411;
	ld.shared.f64 	%fd414, [%r76+800];
	ld.shared.f64 	%fd415, [%r76+6400];
	add.f64 	%fd416, %fd414, %fd415;
	sub.f64 	%fd417, %fd414, %fd415;
	ld.shared.f64 	%fd418, [%r76+1600];
	ld.shared.f64 	%fd419, [%r76+5600];
	add.f64 	%fd420, %fd418, %fd419;
	sub.f64 	%fd421, %fd418, %fd419;
	ld.shared.f64 	%fd422, [%r76+2400];
	ld.shared.f64 	%fd423, [%r76+4800];
	add.f64 	%fd424, %fd422, %fd423;
	sub.f64 	%fd425, %fd422, %fd423;
	ld.shared.f64 	%fd426, [%r76+3200];
	ld.shared.f64 	%fd427, [%r76+4000];
	add.f64 	%fd428, %fd426, %fd427;
	sub.f64 	%fd429, %fd426, %fd427;
	fma.rn.f64 	%fd430, %fd9, %fd412, 0d0000000000000000;
	fma.rn.f64 	%fd431, %fd10, %fd413, 0d0000000000000000;
	fma.rn.f64 	%fd432, %fd17, %fd416, %fd430;
	fma.rn.f64 	%fd433, %fd18, %fd417, %fd431;
	fma.rn.f64 	%fd434, %fd25, %fd420, %fd432;
	fma.rn.f64 	%fd435, %fd26, %fd421, %fd433;
	fma.rn.f64 	%fd436, %fd33, %fd424, %fd434;
	fma.rn.f64 	%fd437, %fd34, %fd425, %fd435;
	fma.rn.f64 	%fd95, %fd41, %fd428, %fd436;
	fma.rn.f64 	%fd96, %fd42, %fd429, %fd437;
	fma.rn.f64 	%fd438, %fd11, %fd412, 0d0000000000000000;
	fma.rn.f64 	%fd439, %fd12, %fd413, 0d0000000000000000;
	fma.rn.f64 	%fd440, %fd19, %fd416, %fd438;
	fma.rn.f64 	%fd441, %fd20, %fd417, %fd439;
	fma.rn.f64 	%fd442, %fd27, %fd420, %fd440;
	fma.rn.f64 	%fd443, %fd28, %fd421, %fd441;
	fma.rn.f64 	%fd444, %fd35, %fd424, %fd442;
	fma.rn.f64 	%fd445, %fd36, %fd425, %fd443;
	fma.rn.f64 	%fd97, %fd43, %fd428, %fd444;
	fma.rn.f64 	%fd98, %fd44, %fd429, %fd445;
	fma.rn.f64 	%fd446, %fd13, %fd412, 0d0000000000000000;
	fma.rn.f64 	%fd447, %fd14, %fd413, 0d0000000000000000;
	fma.rn.f64 	%fd448, %fd21, %fd416, %fd446;
	fma.rn.f64 	%fd449, %fd22, %fd417, %fd447;
	fma.rn.f64 	%fd450, %fd29, %fd420, %fd448;
	fma.rn.f64 	%fd451, %fd30, %fd421, %fd449;
	fma.rn.f64 	%fd452, %fd37, %fd424, %fd450;
	fma.rn.f64 	%fd453, %fd38, %fd425, %fd451;
	fma.rn.f64 	%fd99, %fd45, %fd428, %fd452;
	fma.rn.f64 	%fd100, %fd46, %fd429, %fd453;
	fma.rn.f64 	%fd454, %fd15, %fd412, 0d0000000000000000;
	fma.rn.f64 	%fd455, %fd16, %fd413, 0d0000000000000000;
	fma.rn.f64 	%fd456, %fd23, %fd416, %fd454;
	fma.rn.f64 	%fd457, %fd24, %fd417, %fd455;
	fma.rn.f64 	%fd458, %fd31, %fd420, %fd456;
	fma.rn.f64 	%fd459, %fd32, %fd421, %fd457;
	fma.rn.f64 	%fd460, %fd39, %fd424, %fd458;
	fma.rn.f64 	%fd461, %fd40, %fd425, %fd459;
	fma.rn.f64 	%fd101, %fd47, %fd428, %fd460;
	fma.rn.f64 	%fd102, %fd48, %fd429, %fd461;
	@%p14 bra 	$L__BB21_25;
	ld.param.u64 	%rd41, [_Z32massMatrixMultiplyRegisterKernelILi8ELi10ELi1EEviPKiPKdS3_S3_S3_Pd_param_6];
	cvta.to.global.u64 	%rd33, %rd41;
	mul.wide.s32 	%rd34, %r7, 8;
	add.s64 	%rd35, %rd33, %rd34;
	add.f64 	%fd462, %fd95, %fd96;
	st.global.f64 	[%rd35], %fd462;
	add.f64 	%fd463, %fd97, %fd98;
	st.global.f64 	[%rd35+512], %fd463;
	add.f64 	%fd464, %fd99, %fd100;
	st.global.f64 	[%rd35+1024], %fd464;
	add.f64 	%fd465, %fd101, %fd102;
	st.global.f64 	[%rd35+1536], %fd465;
	sub.f64 	%fd466, %fd101, %fd102;
	st.global.f64 	[%rd35+2048], %fd466;
	sub.f64 	%fd467, %fd99, %fd100;
	st.global.f64 	[%rd35+2560], %fd467;
	sub.f64 	%fd468, %fd97, %fd98;
	st.global.f64 	[%rd35+3072], %fd468;
	sub.f64 	%fd469, %fd95, %fd96;
	st.global.f64 	[%rd35+3584], %fd469;
$L__BB21_25:
	ret;

}
	// .globl	_Z32massMatrixMultiplyConstantKernelILi8ELi10ELi1EEviPKiPKdS3_S3_S3_Pd
.visible .entry _Z32massMatrixMultiplyConstantKernelILi8ELi10ELi1EEviPKiPKdS3_S3_S3_Pd(
	.param .u32 _Z32massMatrixMultiplyConstantKernelILi8ELi10ELi1EEviPKiPKdS3_S3_S3_Pd_param_0,
	.param .u64 .ptr .align 1 _Z32massMatrixMultiplyConstantKernelILi8ELi10ELi1EEviPKiPKdS3_S3_S3_Pd_param_1,
	.param .u64 .ptr .align 1 _Z32massMatrixMultiplyConstantKernelILi8ELi10ELi1EEviPKiPKdS3_S3_S3_Pd_param_2,
	.param .u64 .ptr .align 1 _Z32massMatrixMultiplyConstantKernelILi8ELi10ELi1EEviPKiPKdS3_S3_S3_Pd_param_3,
	.param .u64 .ptr .align 1 _Z32massMatrixMultiplyConstantKernelILi8ELi10ELi1EEviPKiPKdS3_S3_S3_Pd_param_4,
	.param .u64 .ptr .align 1 _Z32massMatrixMultiplyConstantKernelILi8ELi10ELi1EEviPKiPKdS3_S3_S3_Pd_param_5,
	.param .u64 .ptr .align 1 _Z32massMatrixMultiplyConstantKernelILi8ELi10ELi1EEviPKiPKdS3_S3_S3_Pd_param_6
)
{
	.reg .pred 	%p<14>;
	.reg .b16 	%rs<7>;
	.reg .b32 	%r<72>;
	.reg .b64 	%rd<35>;
	.reg .b64 	%fd<478>;
	// demoted variable
	.shared .align 8 .b8 _ZZ32massMatrixMultiplyConstantKernelILi8ELi10ELi1EEviPKiPKdS3_S3_S3_PdE6s_tmp1[8000];
	ld.param.u32 	%r27, [_Z32massMatrixMultiplyConstantKernelILi8ELi10ELi1EEviPKiPKdS3_S3_S3_Pd_param_0];
	ld.param.u64 	%rd1, [_Z32massMatrixMultiplyConstantKernelILi8ELi10ELi1EEviPKiPKdS3_S3_S3_Pd_param_1];
	ld.param.u64 	%rd3, [_Z32massMatrixMultiplyConstantKernelILi8ELi10ELi1EEviPKiPKdS3_S3_S3_Pd_param_5];
	mov.u32 	%r68, %tid.x;
	mov.u32 	%r2, %tid.y;
	mov.u32 	%r29, %ctaid.x;
	add.s32 	%r3, %r29, %r2;
	setp.ge.s32 	%p1, %r3, %r27;
	mov.b32 	%r66, 0;
	@%p1 bra 	$L__BB22_2;
	cvta.to.global.u64 	%rd5, %rd1;
	mul.wide.s32 	%rd6, %r3, 4;
	add.s64 	%rd7, %rd5, %rd6;
	ld.global.nc.u32 	%r66, [%rd7];
$L__BB22_2:
	and.b32  	%r6, %r68, 7;
	shl.b32 	%r30, %r66, 9;
	add.s32 	%r7, %r68, %r30;
	cvta.to.global.u64 	%rd8, %rd3;
	mul.wide.s32 	%rd9, %r7, 8;
	add.s64 	%rd10, %rd8, %rd9;
	ld.global.nc.f64 	%fd95, [%rd10];
	ld.global.nc.f64 	%fd96, [%rd10+512];
	ld.global.nc.f64 	%fd97, [%rd10+1024];
	ld.global.nc.f64 	%fd98, [%rd10+1536];
	ld.global.nc.f64 	%fd99, [%rd10+2048];
	ld.global.nc.f64 	%fd100, [%rd10+2560];
	ld.global.nc.f64 	%fd101, [%rd10+3072];
	ld.global.nc.f64 	%fd102, [%rd10+3584];
	bar.sync 	0;
	shr.u32 	%r8, %r68, 3;
	add.f64 	%fd103, %fd95, %fd102;
	sub.f64 	%fd104, %fd95, %fd102;
	add.f64 	%fd105, %fd96, %fd101;
	sub.f64 	%fd106, %fd96, %fd101;
	add.f64 	%fd107, %fd97, %fd100;
	sub.f64 	%fd108, %fd97, %fd100;
	add.f64 	%fd109, %fd98, %fd99;
	sub.f64 	%fd110, %fd98, %fd99;
	mov.u32 	%r31, _ZZ32massMatrixMultiplyConstantKernelILi8ELi10ELi1EEviPKiPKdS3_S3_S3_PdE6s_tmp1;
	mad.lo.s32 	%r32, %r2, 8000, %r31;
	mad.lo.s32 	%r33, %r8, 80, %r32;
	shl.b32 	%r34, %r68, 3;
	and.b32  	%r35, %r34, 56;
	add.s32 	%r9, %r33, %r35;
	ld.const.f64 	%fd1, [const_oddI];
	fma.rn.f64 	%fd111, %fd1, %fd103, 0d0000000000000000;
	ld.const.f64 	%fd2, [const_evenI];
	fma.rn.f64 	%fd112, %fd2, %fd104, 0d0000000000000000;
	ld.const.f64 	%fd3, [const_oddI+8];
	fma.rn.f64 	%fd113, %fd3, %fd105, %fd111;
	ld.const.f64 	%fd4, [const_evenI+8];
	fma.rn.f64 	%fd114, %fd4, %fd106, %fd112;
	ld.const.f64 	%fd5, [const_oddI+16];
	fma.rn.f64 	%fd115, %fd5, %fd107, %fd113;
	ld.const.f64 	%fd6, [const_evenI+16];
	fma.rn.f64 	%fd116, %fd6, %fd108, %fd114;
	ld.const.f64 	%fd7, [const_oddI+24];
	fma.rn.f64 	%fd117, %fd7, %fd109, %fd115;
	ld.const.f64 	%fd8, [const_evenI+24];
	fma.rn.f64 	%fd118, %fd8, %fd110, %fd116;
	add.f64 	%fd119, %fd118, %fd117;
	st.shared.f64 	[%r9], %fd119;
	sub.f64 	%fd120, %fd117, %fd118;
	st.shared.f64 	[%r9+7200], %fd120;
	ld.const.f64 	%fd9, [const_oddI+32];
	fma.rn.f64 	%fd121, %fd9, %fd103, 0d0000000000000000;
	ld.const.f64 	%fd10, [const_evenI+32];
	fma.rn.f64 	%fd122, %fd10, %fd104, 0d0000000000000000;
	ld.const.f64 	%fd11, [const_oddI+40];
	fma.rn.f64 	%fd123, %fd11, %fd105, %fd121;
	ld.const.f64 	%fd12, [const_evenI+40];
	fma.rn.f64 	%fd124, %fd12, %fd106, %fd122;
	ld.const.f64 	%fd13, [const_oddI+48];
	fma.rn.f64 	%fd125, %fd13, %fd107, %fd123;
	ld.const.f64 	%fd14, [const_evenI+48];
	fma.rn.f64 	%fd126, %fd14, %fd108, %fd124;
	ld.const.f64 	%fd15, [const_oddI+56];
	fma.rn.f64 	%fd127, %fd15, %fd109, %fd125;
	ld.const.f64 	%fd16, [const_evenI+56];
	fma.rn.f64 	%fd128, %fd16, %fd110, %fd126;
	add.f64 	%fd129, %fd128, %fd127;
	st.shared.f64 	[%r9+800], %fd129;
	sub.f64 	%fd130, %fd127, %fd128;
	st.shared.f64 	[%r9+6400], %fd130;
	ld.const.f64 	%fd17, [const_oddI+64];
	fma.rn.f64 	%fd131, %fd17, %fd103, 0d0000000000000000;
	ld.const.f64 	%fd18, [const_evenI+64];
	fma.rn.f64 	%fd132, %fd18, %fd104, 0d0000000000000000;
	ld.const.f64 	%fd19, [const_oddI+72];
	fma.rn.f64 	%fd133, %fd19, %fd105, %fd131;
	ld.const.f64 	%fd20, [const_evenI+72];
	fma.rn.f64 	%fd134, %fd20, %fd106, %fd132;
	ld.const.f64 	%fd21, [const_oddI+80];
	fma.rn.f64 	%fd135, %fd21, %fd107, %fd133;
	ld.const.f64 	%fd22, [const_evenI+80];
	fma.rn.f64 	%fd136, %fd22, %fd108, %fd134;
	ld.const.f64 	%fd23, [const_oddI+88];
	fma.rn.f64 	%fd137, %fd23, %fd109, %fd135;
	ld.const.f64 	%fd24, [const_evenI+88];
	fma.rn.f64 	%fd138, %fd24, %fd110, %fd136;
	add.f64 	%fd139, %fd138, %fd137;
	st.shared.f64 	[%r9+1600], %fd139;
	sub.f64 	%fd140, %fd137, %fd138;
	st.shared.f64 	[%r9+5600], %fd140;
	ld.const.f64 	%fd25, [const_oddI+96];
	fma.rn.f64 	%fd141, %fd25, %fd103, 0d0000000000000000;
	ld.const.f64 	%fd26, [const_evenI+96];
	fma.rn.f64 	%fd142, %fd26, %fd104, 0d0000000000000000;
	ld.const.f64 	%fd27, [const_oddI+104];
	fma.rn.f64 	%fd143, %fd27, %fd105, %fd141;
	ld.const.f64 	%fd28, [const_evenI+104];
	fma.rn.f64 	%fd144, %fd28, %fd106, %fd142;
	ld.const.f64 	%fd29, [const_oddI+112];
	fma.rn.f64 	%fd145, %fd29, %fd107, %fd143;
	ld.const.f64 	%fd30, [const_evenI+112];
	fma.rn.f64 	%fd146, %fd30, %fd108, %fd144;
	ld.const.f64 	%fd31, [const_oddI+120];
	fma.rn.f64 	%fd147, %fd31, %fd109, %fd145;
	ld.const.f64 	%fd32, [const_evenI+120];
	fma.rn.f64 	%fd148, %fd32, %fd110, %fd146;
	add.f64 	%fd149, %fd148, %fd147;
	st.shared.f64 	[%r9+2400], %fd149;
	sub.f64 	%fd150, %fd147, %fd148;
	st.shared.f64 	[%r9+4800], %fd150;
	ld.const.f64 	%fd33, [const_oddI+128];
	fma.rn.f64 	%fd151, %fd33, %fd103, 0d0000000000000000;
	ld.const.f64 	%fd34, [const_evenI+128];
	fma.rn.f64 	%fd152, %fd34, %fd104, 0d0000000000000000;
	ld.const.f64 	%fd35, [const_oddI+136];
	fma.rn.f64 	%fd153, %fd35, %fd105, %fd151;
	ld.const.f64 	%fd36, [const_evenI+136];
	fma.rn.f64 	%fd154, %fd36, %fd106, %fd152;
	ld.const.f64 	%fd37, [const_oddI+144];
	fma.rn.f64 	%fd155, %fd37, %fd107, %fd153;
	ld.const.f64 	%fd38, [const_evenI+144];
	fma.rn.f64 	%fd156, %fd38, %fd108, %fd154;
	ld.const.f64 	%fd39, [const_oddI+152];
	fma.rn.f64 	%fd157, %fd39, %fd109, %fd155;
	ld.const.f64 	%fd40, [const_evenI+152];
	fma.rn.f64 	%fd158, %fd40, %fd110, %fd156;
	add.f64 	%fd159, %fd158, %fd157;
	st.shared.f64 	[%r9+3200], %fd159;
	sub.f64 	%fd160, %fd157, %fd158;
	st.shared.f64 	[%r9+4000], %fd160;
	bar.sync 	0;
	setp.gt.u32 	%p2, %r68, 79;
	@%p2 bra 	$L__BB22_5;
	mul.lo.s32 	%r36, %r8, 800;
	mad.lo.s32 	%r37, %r2, 8000, %r36;
	shl.b32 	%r38, %r6, 3;
	add.s32 	%r39, %r37, %r38;
	mov.u32 	%r40, _ZZ32massMatrixMultiplyConstantKernelILi8ELi10ELi1EEviPKiPKdS3_S3_S3_PdE6s_tmp1;
	add.s32 	%r41, %r39, %r40;
	add.s32 	%r67, %r41, 400;
$L__BB22_4:
	ld.shared.f64 	%fd161, [%r67+-400];
	ld.shared.f64 	%fd162, [%r67+160];
	add.f64 	%fd163, %fd161, %fd162;
	sub.f64 	%fd164, %fd161, %fd162;
	ld.shared.f64 	%fd165, [%r67+-320];
	ld.shared.f64 	%fd166, [%r67+80];
	add.f64 	%fd167, %fd165, %fd166;
	sub.f64 	%fd168, %fd165, %fd166;
	ld.shared.f64 	%fd169, [%r67+-240];
	ld.shared.f64 	%fd170, [%r67];
	add.f64 	%fd171, %fd169, %fd170;
	sub.f64 	%fd172, %fd169, %fd170;
	ld.shared.f64 	%fd173, [%r67+-160];
	ld.shared.f64 	%fd174, [%r67+-80];
	add.f64 	%fd175, %fd173, %fd174;
	sub.f64 	%fd176, %fd173, %fd174;
	fma.rn.f64 	%fd177, %fd1, %fd163, 0d0000000000000000;
	fma.rn.f64 	%fd178, %fd2, %fd164, 0d0000000000000000;
	fma.rn.f64 	%fd179, %fd3, %fd167, %fd177;
	fma.rn.f64 	%fd180, %fd4, %fd168, %fd178;
	fma.rn.f64 	%fd181, %fd5, %fd171, %fd179;
	fma.rn.f64 	%fd182, %fd6, %fd172, %fd180;
	fma.rn.f64 	%fd183, %fd7, %fd175, %fd181;
	fma.rn.f64 	%fd184, %fd8, %fd176, %fd182;
	add.f64 	%fd185, %fd184, %fd183;
	st.shared.f64 	[%r67+-400], %fd185;
	sub.f64 	%fd186, %fd183, %fd184;
	st.shared.f64 	[%r67+320], %fd186;
	fma.rn.f64 	%fd187, %fd9, %fd163, 0d0000000000000000;
	fma.rn.f64 	%fd188, %fd10, %fd164, 0d0000000000000000;
	fma.rn.f64 	%fd189, %fd11, %fd167, %fd187;
	fma.rn.f64 	%fd190, %fd12, %fd168, %fd188;
	fma.rn.f64 	%fd191, %fd13, %fd171, %fd189;
	fma.rn.f64 	%fd192, %fd14, %fd172, %fd190;
	fma.rn.f64 	%fd193, %fd15, %fd175, %fd191;
	fma.rn.f64 	%fd194, %fd16, %fd176, %fd192;
	add.f64 	%fd195, %fd194, %fd193;
	st.shared.f64 	[%r67+-320], %fd195;
	sub.f64 	%fd196, %fd193, %fd194;
	st.shared.f64 	[%r67+240], %fd196;
	fma.rn.f64 	%fd197, %fd17, %fd163, 0d0000000000000000;
	fma.rn.f64 	%fd198, %fd18, %fd164, 0d0000000000000000;
	fma.rn.f64 	%fd199, %fd19, %fd167, %fd197;
	fma.rn.f64 	%fd200, %fd20, %fd168, %fd198;
	fma.rn.f64 	%fd201, %fd21, %fd171, %fd199;
	fma.rn.f64 	%fd202, %fd22, %fd172, %fd200;
	fma.rn.f64 	%fd203, %fd23, %fd175, %fd201;
	fma.rn.f64 	%fd204, %fd24, %fd176, %fd202;
	add.f64 	%fd205, %fd204, %fd203;
	st.shared.f64 	[%r67+-240], %fd205;
	sub.f64 	%fd206, %fd203, %fd204;
	st.shared.f64 	[%r67+160], %fd206;
	fma.rn.f64 	%fd207, %fd25, %fd163, 0d0000000000000000;
	fma.rn.f64 	%fd208, %fd26, %fd164, 0d0000000000000000;
	fma.rn.f64 	%fd209, %fd27, %fd167, %fd207;
	fma.rn.f64 	%fd210, %fd28, %fd168, %fd208;
	fma.rn.f64 	%fd211, %fd29, %fd171, %fd209;
	fma.rn.f64 	%fd212, %fd30, %fd172, %fd210;
	fma.rn.f64 	%fd213, %fd31, %fd175, %fd211;
	fma.rn.f64 	%fd214, %fd32, %fd176, %fd212;
	add.f64 	%fd215, %fd214, %fd213;
	st.shared.f64 	[%r67+-160], %fd215;
	sub.f64 	%fd216, %fd213, %fd214;
	st.shared.f64 	[%r67+80], %fd216;
	fma.rn.f64 	%fd217, %fd33, %fd163, 0d0000000000000000;
	fma.rn.f64 	%fd218, %fd34, %fd164, 0d0000000000000000;
	fma.rn.f64 	%fd219, %fd35, %fd167, %fd217;
	fma.rn.f64 	%fd220, %fd36, %fd168, %fd218;
	fma.rn.f64 	%fd221, %fd37, %fd171, %fd219;
	fma.rn.f64 	%fd222, %fd38, %fd172, %fd220;
	fma.rn.f64 	%fd223, %fd39, %fd175, %fd221;
	fma.rn.f64 	%fd224, %fd40, %fd176, %fd222;
	add.f64 	%fd225, %fd224, %fd223;
	st.shared.f64 	[%r67+-80], %fd225;
	sub.f64 	%fd226, %fd223, %fd224;
	st.shared.f64 	[%r67], %fd226;
	add.s32 	%r13, %r68, 64;
	add.s32 	%r67, %r67, 6400;
	setp.lt.u32 	%p3, %r68, 16;
	mov.u32 	%r68, %r13;
	@%p3 bra 	$L__BB22_4;
$L__BB22_5:
	bar.sync 	0;
	mov.u32 	%r69, %tid.x;
	setp.gt.u32 	%p4, %r69, 99;
	@%p4 bra 	$L__BB22_18;
	mul.lo.s32 	%r16, %r66, 1000;
	mov.u32 	%r42, %tid.y;
	mov.u32 	%r43, _ZZ32massMatrixMultiplyConstantKernelILi8ELi10ELi1EEviPKiPKdS3_S3_S3_PdE6s_tmp1;
	mad.lo.s32 	%r44, %r42, 8000, %r43;
$L__BB22_7:
	setp.ge.s32 	%p5, %r3, %r27;
	cvt.u16.u32 	%rs1, %r69;
	mul.lo.s16 	%rs2, %rs1, 205;
	shr.u16 	%rs3, %rs2, 11;
	mul.lo.s16 	%rs4, %rs3, 10;
	sub.s16 	%rs5, %rs1, %rs4;
	mul.wide.u16 	%r45, %rs3, 800;
	add.s32 	%r46, %r44, %r45;
	and.b16  	%rs6, %rs5, 255;
	mul.wide.u16 	%r47, %rs6, 80;
	add.s32 	%r18, %r46, %r47;
	ld.shared.f64 	%fd228, [%r18];
	ld.shared.f64 	%fd229, [%r18+56];
	add.f64 	%fd41, %fd228, %fd229;
	sub.f64 	%fd42, %fd228, %fd229;
	ld.shared.f64 	%fd230, [%r18+8];
	ld.shared.f64 	%fd231, [%r18+48];
	add.f64 	%fd43, %fd230, %fd231;
	sub.f64 	%fd44, %fd230, %fd231;
	ld.shared.f64 	%fd232, [%r18+16];
	ld.shared.f64 	%fd233, [%r18+40];
	add.f64 	%fd45, %fd232, %fd233;
	sub.f64 	%fd46, %fd232, %fd233;
	ld.shared.f64 	%fd234, [%r18+24];
	ld.shared.f64 	%fd235, [%r18+32];
	add.f64 	%fd47, %fd234, %fd235;
	sub.f64 	%fd48, %fd234, %fd235;
	mov.b32 	%r48, {%rs3, %rs6};
	mov.b32 	%r49, 0;
	mov.b32 	%r50, 2660;
	dp2a.lo.u32.u32 	%r19, %r48, %r50, %r49;
	fma.rn.f64 	%fd236, %fd1, %fd41, 0d0000000000000000;
	fma.rn.f64 	%fd237, %fd2, %fd42, 0d0000000000000000;
	fma.rn.f64 	%fd238, %fd3, %fd43, %fd236;
	fma.rn.f64 	%fd239, %fd4, %fd44, %fd237;
	fma.rn.f64 	%fd240, %fd5, %fd45, %fd238;
	fma.rn.f64 	%fd241, %fd6, %fd46, %fd239;
	fma.rn.f64 	%fd49, %fd7, %fd47, %fd240;
	fma.rn.f64 	%fd50, %fd8, %fd48, %fd241;
	mov.f64 	%fd468, 0d0000000000000000;
	mov.f64 	%fd469, %fd468;
	@%p5 bra 	$L__BB22_9;
	ld.param.u64 	%rd29, [_Z32massMatrixMultiplyConstantKernelILi8ELi10ELi1EEviPKiPKdS3_S3_S3_Pd_param_2];
	cvta.to.global.u64 	%rd11, %rd29;
	add.s32 	%r51, %r19, %r16;
	mul.wide.s32 	%rd12, %r51, 8;
	add.s64 	%rd13, %rd11, %rd12;
	ld.global.nc.f64 	%fd468, [%rd13];
	ld.global.nc.f64 	%fd469, [%rd13+72];
$L__BB22_9:
	add.f64 	%fd243, %fd49, %fd50;
	mul.f64 	%fd244, %fd243, %fd468;
	sub.f64 	%fd245, %fd49, %fd50;
	mul.f64 	%fd246, %fd245, %fd469;
	add.f64 	%fd55, %fd244, %fd246;
	sub.f64 	%fd56, %fd244, %fd246;
	fma.rn.f64 	%fd247, %fd9, %fd41, 0d0000000000000000;
	fma.rn.f64 	%fd248, %fd10, %fd42, 0d0000000000000000;
	fma.rn.f64 	%fd249, %fd11, %fd43, %fd247;
	fma.rn.f64 	%fd250, %fd12, %fd44, %fd248;
	fma.rn.f64 	%fd251, %fd13, %fd45, %fd249;
	fma.rn.f64 	%fd252, %fd14, %fd46, %fd250;
	fma.rn.f64 	%fd57, %fd15, %fd47, %fd251;
	fma.rn.f64 	%fd58, %fd16, %fd48, %fd252;
	mov.f64 	%fd470, 0d0000000000000000;
	mov.f64 	%fd471, %fd470;
	@%p5 bra 	$L__BB22_11;
	ld.param.u64 	%rd30, [_Z32massMatrixMultiplyConstantKernelILi8ELi10ELi1EEviPKiPKdS3_S3_S3_Pd_param_2];
	cvta.to.global.u64 	%rd14, %rd30;
	add.s32 	%r52, %r19, %r16;
	mul.wide.s32 	%rd15, %r52, 8;
	add.s64 	%rd16, %rd14, %rd15;
	ld.global.nc.f64 	%fd470, [%rd16+8];
	ld.global.nc.f64 	%fd471, [%rd16+64];
$L__BB22_11:
	add.f64 	%fd254, %fd57, %fd58;
	mul.f64 	%fd255, %fd254, %fd470;
	sub.f64 	%fd256, %fd57, %fd58;
	mul.f64 	%fd257, %fd256, %fd471;
	add.f64 	%fd63, %fd255, %fd257;
	sub.f64 	%fd64, %fd255, %fd257;
	fma.rn.f64 	%fd258, %fd17, %fd41, 0d0000000000000000;
	fma.rn.f64 	%fd259, %fd18, %fd42, 0d0000000000000000;
	fma.rn.f64 	%fd260, %fd19, %fd43, %fd258;
	fma.rn.f64 	%fd261, %fd20, %fd44, %fd259;
	fma.rn.f64 	%fd262, %fd21, %fd45, %fd260;
	fma.rn.f64 	%fd263, %fd22, %fd46, %fd261;
	fma.rn.f64 	%fd65, %fd23, %fd47, %fd262;
	fma.rn.f64 	%fd66, %fd24, %fd48, %fd263;
	mov.f64 	%fd472, 0d0000000000000000;
	mov.f64 	%fd473, %fd472;
	@%p5 bra 	$L__BB22_13;
	ld.param.u64 	%rd31, [_Z32massMatrixMultiplyConstantKernelILi8ELi10ELi1EEviPKiPKdS3_S3_S3_Pd_param_2];
	cvta.to.global.u64 	%rd17, %rd31;
	add.s32 	%r53, %r19, %r16;
	mul.wide.s32 	%rd18, %r53, 8;
	add.s64 	%rd19, %rd17, %rd18;
	ld.global.nc.f64 	%fd472, [%rd19+16];
	ld.global.nc.f64 	%fd473, [%rd19+56];
$L__BB22_13:
	add.f64 	%fd265, %fd65, %fd66;
	mul.f64 	%fd266, %fd265, %fd472;
	sub.f64 	%fd267, %fd65, %fd66;
	mul.f64 	%fd268, %fd267, %fd473;
	add.f64 	%fd71, %fd266, %fd268;
	sub.f64 	%fd72, %fd266, %fd268;
	fma.rn.f64 	%fd269, %fd25, %fd41, 0d0000000000000000;
	fma.rn.f64 	%fd270, %fd26, %fd42, 0d0000000000000000;
	fma.rn.f64 	%fd271, %fd27, %fd43, %fd269;
	fma.rn.f64 	%fd272, %fd28, %fd44, %fd270;
	fma.rn.f64 	%fd273, %fd29, %fd45, %fd271;
	fma.rn.f64 	%fd274, %fd30, %fd46, %fd272;
	fma.rn.f64 	%fd73, %fd31, %fd47, %fd273;
	fma.rn.f64 	%fd74, %fd32, %fd48, %fd274;
	mov.f64 	%fd474, 0d0000000000000000;
	mov.f64 	%fd475, %fd474;
	@%p5 bra 	$L__BB22_15;
	ld.param.u64 	%rd32, [_Z32massMatrixMultiplyConstantKernelILi8ELi10ELi1EEviPKiPKdS3_S3_S3_Pd_param_2];
	cvta.to.global.u64 	%rd20, %rd32;
	add.s32 	%r54, %r19, %r16;
	mul.wide.s32 	%rd21, %r54, 8;
	add.s64 	%rd22, %rd20, %rd21;
	ld.global.nc.f64 	%fd474, [%rd22+24];
	ld.global.nc.f64 	%fd475, [%rd22+48];
$L__BB22_15:
	add.f64 	%fd276, %fd73, %fd74;
	mul.f64 	%fd277, %fd276, %fd474;
	sub.f64 	%fd278, %fd73, %fd74;
	mul.f64 	%fd279, %fd278, %fd475;
	add.f64 	%fd79, %fd277, %fd279;
	sub.f64 	%fd80, %fd277, %fd279;
	fma.rn.f64 	%fd280, %fd33, %fd41, 0d0000000000000000;
	fma.rn.f64 	%fd281, %fd34, %fd42, 0d0000000000000000;
	fma.rn.f64 	%fd282, %fd35, %fd43, %fd280;
	fma.rn.f64 	%fd283, %fd36, %fd44, %fd281;
	fma.rn.f64 	%fd284, %fd37, %fd45, %fd282;
	fma.rn.f64 	%fd285, %fd38, %fd46, %fd283;
	fma.rn.f64 	%fd81, %fd39, %fd47, %fd284;
	fma.rn.f64 	%fd82, %fd40, %fd48, %fd285;
	mov.f64 	%fd476, 0d0000000000000000;
	mov.f64 	%fd477, %fd476;
	@%p5 bra 	$L__BB22_17;
	ld.param.u64 	%rd33, [_Z32massMatrixMultiplyConstantKernelILi8ELi10ELi1EEviPKiPKdS3_S3_S3_Pd_param_2];
	cvta.to.global.u64 	%rd23, %rd33;
	add.s32 	%r55, %r19, %r16;
	mul.wide.s32 	%rd24, %r55, 8;
	add.s64 	%rd25, %rd23, %rd24;
	ld.global.nc.f64 	%fd476, [%rd25+32];
	ld.global.nc.f64 	%fd477, [%rd25+40];
$L__BB22_17:
	add.f64 	%fd286, %fd81, %fd82;
	mul.f64 	%fd287, %fd286, %fd476;
	sub.f64 	%fd288, %fd81, %fd82;
	mul.f64 	%fd289, %fd288, %fd477;
	add.f64 	%fd290, %fd287, %fd289;
	sub.f64 	%fd291, %fd287, %fd289;
	fma.rn.f64 	%fd292, %fd1, %fd55, 0d0000000000000000;
	fma.rn.f64 	%fd293, %fd2, %fd56, 0d0000000000000000;
	fma.rn.f64 	%fd294, %fd9, %fd63, %fd292;
	fma.rn.f64 	%fd295, %fd10, %fd64, %fd293;
	fma.rn.f64 	%fd296, %fd17, %fd71, %fd294;
	fma.rn.f64 	%fd297, %fd18, %fd72, %fd295;
	fma.rn.f64 	%fd298, %fd25, %fd79, %fd296;
	fma.rn.f64 	%fd299, %fd26, %fd80, %fd297;
	fma.rn.f64 	%fd300, %fd33, %fd290, %fd298;
	fma.rn.f64 	%fd301, %fd34, %fd291, %fd299;
	add.f64 	%fd302, %fd300, %fd301;
	st.shared.f64 	[%r18], %fd302;
	sub.f64 	%fd303, %fd300, %fd301;
	st.shared.f64 	[%r18+56], %fd303;
	fma.rn.f64 	%fd304, %fd3, %fd55, 0d0000000000000000;
	fma.rn.f64 	%fd305, %fd4, %fd56, 0d0000000000000000;
	fma.rn.f64 	%fd306, %fd11, %fd63, %fd304;
	fma.rn.f64 	%fd307, %fd12, %fd64, %fd305;
	fma.rn.f64 	%fd308, %fd19, %fd71, %fd306;
	fma.rn.f64 	%fd309, %fd20, %fd72, %fd307;
	fma.rn.f64 	%fd310, %fd27, %fd79, %fd308;
	fma.rn.f64 	%fd311, %fd28, %fd80, %fd309;
	fma.rn.f64 	%fd312, %fd35, %fd290, %fd310;
	fma.rn.f64 	%fd313, %fd36, %fd291, %fd311;
	add.f64 	%fd314, %fd312, %fd313;
	st.shared.f64 	[%r18+8], %fd314;
	sub.f64 	%fd315, %fd312, %fd313;
	st.shared.f64 	[%r18+48], %fd315;
	fma.rn.f64 	%fd316, %fd5, %fd55, 0d0000000000000000;
	fma.rn.f64 	%fd317, %fd6, %fd56, 0d0000000000000000;
	fma.rn.f64 	%fd318, %fd13, %fd63, %fd316;
	fma.rn.f64 	%fd319, %fd14, %fd64, %fd317;
	fma.rn.f64 	%fd320, %fd21, %fd71, %fd318;
	fma.rn.f64 	%fd321, %fd22, %fd72, %fd319;
	fma.rn.f64 	%fd322, %fd29, %fd79, %fd320;
	fma.rn.f64 	%fd323, %fd30, %fd80, %fd321;
	fma.rn.f64 	%fd324, %fd37, %fd290, %fd322;
	fma.rn.f64 	%fd325, %fd38, %fd291, %fd323;
	add.f64 	%fd326, %fd324, %fd325;
	st.shared.f64 	[%r18+16], %fd326;
	sub.f64 	%fd327, %fd324, %fd325;
	st.shared.f64 	[%r18+40], %fd327;
	fma.rn.f64 	%fd328, %fd7, %fd55, 0d0000000000000000;
	fma.rn.f64 	%fd329, %fd8, %fd56, 0d0000000000000000;
	fma.rn.f64 	%fd330, %fd15, %fd63, %fd328;
	fma.rn.f64 	%fd331, %fd16, %fd64, %fd329;
	fma.rn.f64 	%fd332, %fd23, %fd71, %fd330;
	fma.rn.f64 	%fd333, %fd24, %fd72, %fd331;
	fma.rn.f64 	%fd334, %fd31, %fd79, %fd332;
	fma.rn.f64 	%fd335, %fd32, %fd80, %fd333;
	fma.rn.f64 	%fd336, %fd39, %fd290, %fd334;
	fma.rn.f64 	%fd337, %fd40, %fd291, %fd335;
	add.f64 	%fd338, %fd336, %fd337;
	st.shared.f64 	[%r18+24], %fd338;
	sub.f64 	%fd339, %fd336, %fd337;
	st.shared.f64 	[%r18+32], %fd339;
	add.s32 	%r20, %r69, 64;
	setp.lt.u32 	%p10, %r69, 36;
	mov.u32 	%r69, %r20;
	@%p10 bra 	$L__BB22_7;
$L__BB22_18:
	mov.u32 	%r71, %tid.x;
	setp.gt.u32 	%p11, %r71, 79;
	bar.sync 	0;
	@%p11 bra 	$L__BB22_21;
	mov.u32 	%r56, %tid.y;
	mov.u32 	%r57, %tid.x;
	shr.u32 	%r58, %r57, 3;
	mul.lo.s32 	%r59, %r58, 800;
	mad.lo.s32 	%r60, %r56, 8000, %r59;
	shl.b32 	%r61, %r57, 3;
	and.b32  	%r62, %r61, 56;
	add.s32 	%r63, %r60, %r62;
	mov.u32 	%r64, _ZZ32massMatrixMultiplyConstantKernelILi8ELi10ELi1EEviPKiPKdS3_S3_S3_PdE6s_tmp1;
	add.s32 	%r65, %r63, %r64;
	add.s32 	%r70, %r65, 400;
$L__BB22_20:
	ld.shared.f64 	%fd340, [%r70+-400];
	ld.shared.f64 	%fd341, [%r70+320];
	add.f64 	%fd342, %fd340, %fd341;
	sub.f64 	%fd343, %fd340, %fd341;
	ld.shared.f64 	%fd344, [%r70+-320];
	ld.shared.f64 	%fd345, [%r70+240];
	add.f64 	%fd346, %fd344, %fd345;
	sub.f64 	%fd347, %fd344, %fd345;
	ld.shared.f64 	%fd348, [%r70+-240];
	ld.shared.f64 	%fd349, [%r70+160];
	add.f64 	%fd350, %fd348, %fd349;
	sub.f64 	%fd351, %fd348, %fd349;
	ld.shared.f64 	%fd352, [%r70+-160];
	ld.shared.f64 	%fd353, [%r70+80];
	add.f64 	%fd354, %fd352, %fd353;
	sub.f64 	%fd355, %fd352, %fd353;
	ld.shared.f64 	%fd356, [%r70+-80];
	ld.shared.f64 	%fd357, [%r70];
	add.f64 	%fd358, %fd356, %fd357;
	sub.f64 	%fd359, %fd356, %fd357;
	fma.rn.f64 	%fd360, %fd1, %fd342, 0d0000000000000000;
	fma.rn.f64 	%fd361, %fd2, %fd343, 0d0000000000000000;
	fma.rn.f64 	%fd362, %fd9, %fd346, %fd360;
	fma.rn.f64 	%fd363, %fd10, %fd347, %fd361;
	fma.rn.f64 	%fd364, %fd17, %fd350, %fd362;
	fma.rn.f64 	%fd365, %fd18, %fd351, %fd363;
	fma.rn.f64 	%fd366, %fd25, %fd354, %fd364;
	fma.rn.f64 	%fd367, %fd26, %fd355, %fd365;
	fma.rn.f64 	%fd368, %fd33, %fd358, %fd366;
	fma.rn.f64 	%fd369, %fd34, %fd359, %fd367;
	add.f64 	%fd370, %fd368, %fd369;
	st.shared.f64 	[%r70+-400], %fd370;
	sub.f64 	%fd371, %fd368, %fd369;
	st.shared.f64 	[%r70+160], %fd371;
	fma.rn.f64 	%fd372, %fd3, %fd342, 0d0000000000000000;
	fma.rn.f64 	%fd373, %fd4, %fd343, 0d0000000000000000;
	fma.rn.f64 	%fd374, %fd11, %fd346, %fd372;
	fma.rn.f64 	%fd375, %fd12, %fd347, %fd373;
	fma.rn.f64 	%fd376, %fd19, %fd350, %fd374;
	fma.rn.f64 	%fd377, %fd20, %fd351, %fd375;
	fma.rn.f64 	%fd378, %fd27, %fd354, %fd376;
	fma.rn.f64 	%fd379, %fd28, %fd355, %fd377;
	fma.rn.f64 	%fd380, %fd35, %fd358, %fd378;
	fma.rn.f64 	%fd381, %fd36, %fd359, %fd379;
	add.f64 	%fd382, %fd380, %fd381;
	st.shared.f64 	[%r70+-320], %fd382;
	sub.f64 	%fd383, %fd380, %fd381;
	st.shared.f64 	[%r70+80], %fd383;
	fma.rn.f64 	%fd384, %fd5, %fd342, 0d0000000000000000;
	fma.rn.f64 	%fd385, %fd6, %fd343, 0d0000000000000000;
	fma.rn.f64 	%fd386, %fd13, %fd346, %fd384;
	fma.rn.f64 	%fd387, %fd14, %fd347, %fd385;
	fma.rn.f64 	%fd388, %fd21, %fd350, %fd386;
	fma.rn.f64 	%fd389, %fd22, %fd351, %fd387;
	fma.rn.f64 	%fd390, %fd29, %fd354, %fd388;
	fma.rn.f64 	%fd391, %fd30, %fd355, %fd389;
	fma.rn.f64 	%fd392, %fd37, %fd358, %fd390;
	fma.rn.f64 	%fd393, %fd38, %fd359, %fd391;
	add.f64 	%fd394, %fd392, %fd393;
	st.shared.f64 	[%r70+-240], %fd394;
	sub.f64 	%fd395, %fd392, %fd393;
	st.shared.f64 	[%r70], %fd395;
	fma.rn.f64 	%fd396, %fd7, %fd342, 0d0000000000000000;
	fma.rn.f64 	%fd397, %fd8, %fd343, 0d0000000000000000;
	fma.rn.f64 	%fd398, %fd15, %fd346, %fd396;
	fma.rn.f64 	%fd399, %fd16, %fd347, %fd397;
	fma.rn.f64 	%fd400, %fd23, %fd350, %fd398;
	fma.rn.f64 	%fd401, %fd24, %fd351, %fd399;
	fma.rn.f64 	%fd402, %fd31, %fd354, %fd400;
	fma.rn.f64 	%fd403, %fd32, %fd355, %fd401;
	fma.rn.f64 	%fd404, %fd39, %fd358, %fd402;
	fma.rn.f64 	%fd405, %fd40, %fd359, %fd403;
	add.f64 	%fd406, %fd404, %fd405;
	st.shared.f64 	[%r70+-160], %fd406;
	sub.f64 	%fd407, %fd404, %fd405;
	st.shared.f64 	[%r70+-80], %fd407;
	add.s32 	%r25, %r71, 64;
	add.s32 	%r70, %r70, 6400;
	setp.lt.u32 	%p12, %r71, 16;
	mov.u32 	%r71, %r25;
	@%p12 bra 	$L__BB22_20;
$L__BB22_21:
	setp.ge.s32 	%p13, %r3, %r27;
	bar.sync 	0;
	ld.shared.f64 	%fd408, [%r9];
	ld.shared.f64 	%fd409, [%r9+7200];
	add.f64 	%fd410, %fd408, %fd409;
	sub.f64 	%fd411, %fd408, %fd409;
	ld.shared.f64 	%fd412, [%r9+800];
	ld.shared.f64 	%fd413, [%r9+6400];
	add.f64 	%fd414, %fd412, %fd413;
	sub.f64 	%fd415, %fd412, %fd413;
	ld.shared.f64 	%fd416, [%r9+1600];
	ld.shared.f64 	%fd417, [%r9+5600];
	add.f64 	%fd418, %fd416, %fd417;
	sub.f64 	%fd419, %fd416, %fd417;
	ld.shared.f64 	%fd420, [%r9+2400];
	ld.shared.f64 	%fd421, [%r9+4800];
	add.f64 	%fd422, %fd420, %fd421;
	sub.f64 	%fd423, %fd420, %fd421;
	ld.shared.f64 	%fd424, [%r9+3200];
	ld.shared.f64 	%fd425, [%r9+4000];
	add.f64 	%fd426, %fd424, %fd425;
	sub.f64 	%fd427, %fd424, %fd425;
	fma.rn.f64 	%fd428, %fd1, %fd410, 0d0000000000000000;
	fma.rn.f64 	%fd429, %fd2, %fd411, 0d0000000000000000;
	fma.rn.f64 	%fd430, %fd9, %fd414, %fd428;
	fma.rn.f64 	%fd431, %fd10, %fd415, %fd429;
	fma.rn.f64 	%fd432, %fd17, %fd418, %fd430;
	fma.rn.f64 	%fd433, %fd18, %fd419, %fd431;
	fma.rn.f64 	%fd434, %fd25, %fd422, %fd432;
	fma.rn.f64 	%fd435, %fd26, %fd423, %fd433;
	fma.rn.f64 	%fd87, %fd33, %fd426, %fd434;
	fma.rn.f64 	%fd88, %fd34, %fd427, %fd435;
	fma.rn.f64 	%fd436, %fd3, %fd410, 0d0000000000000000;
	fma.rn.f64 	%fd437, %fd4, %fd411, 0d0000000000000000;
	fma.rn.f64 	%fd438, %fd11, %fd414, %fd436;
	fma.rn.f64 	%fd439, %fd12, %fd415, %fd437;
	fma.rn.f64 	%fd440, %fd19, %fd418, %fd438;
	fma.rn.f64 	%fd441, %fd20, %fd419, %fd439;
	fma.rn.f64 	%fd442, %fd27, %fd422, %fd440;
	fma.rn.f64 	%fd443, %fd28, %fd423, %fd441;
	fma.rn.f64 	%fd89, %fd35, %fd426, %fd442;
	fma.rn.f64 	%fd90, %fd36, %fd427, %fd443;
	fma.rn.f64 	%fd444, %fd5, %fd410, 0d0000000000000000;
	fma.rn.f64 	%fd445, %fd6, %fd411, 0d0000000000000000;
	fma.rn.f64 	%fd446, %fd13, %fd414, %fd444;
	fma.rn.f64 	%fd447, %fd14, %fd415, %fd445;
	fma.rn.f64 	%fd448, %fd21, %fd418, %fd446;
	fma.rn.f64 	%fd449, %fd22, %fd419, %fd447;
	fma.rn.f64 	%fd450, %fd29, %fd422, %fd448;
	fma.rn.f64 	%fd451, %fd30, %fd423, %fd449;
	fma.rn.f64 	%fd91, %fd37, %fd426, %fd450;
	fma.rn.f64 	%fd92, %fd38, %fd427, %fd451;
	fma.rn.f64 	%fd452, %fd7, %fd410, 0d0000000000000000;
	fma.rn.f64 	%fd453, %fd8, %fd411, 0d0000000000000000;
	fma.rn.f64 	%fd454, %fd15, %fd414, %fd452;
	fma.rn.f64 	%fd455, %fd16, %fd415, %fd453;
	fma.rn.f64 	%fd456, %fd23, %fd418, %fd454;
	fma.rn.f64 	%fd457, %fd24, %fd419, %fd455;
	fma.rn.f64 	%fd458, %fd31, %fd422, %fd456;
	fma.rn.f64 	%fd459, %fd32, %fd423, %fd457;
	fma.rn.f64 	%fd93, %fd39, %fd426, %fd458;
	fma.rn.f64 	%fd94, %fd40, %fd427, %fd459;
	@%p13 bra 	$L__BB22_23;
	ld.param.u64 	%rd34, [_Z32massMatrixMultiplyConstantKernelILi8ELi10ELi1EEviPKiPKdS3_S3_S3_Pd_param_6];
	cvta.to.global.u64 	%rd26, %rd34;
	mul.wide.s32 	%rd27, %r7, 8;
	add.s64 	%rd28, %rd26, %rd27;
	add.f64 	%fd460, %fd87, %fd88;
	st.global.f64 	[%rd28], %fd460;
	add.f64 	%fd461, %fd89, %fd90;
	st.global.f64 	[%rd28+512], %fd461;
	add.f64 	%fd462, %fd91, %fd92;
	st.global.f64 	[%rd28+1024], %fd462;
	add.f64 	%fd463, %fd93, %fd94;
	st.global.f64 	[%rd28+1536], %fd463;
	sub.f64 	%fd464, %fd93, %fd94;
	st.global.f64 	[%rd28+2048], %fd464;
	sub.f64 	%fd465, %fd91, %fd92;
	st.global.f64 	[%rd28+2560], %fd465;
	sub.f64 	%fd466, %fd89, %fd90;
	st.global.f64 	[%rd28+3072], %fd466;
	sub.f64 	%fd467, %fd87, %fd88;
	st.global.f64 	[%rd28+3584], %fd467;
$L__BB22_23:
	ret;

}
	// .globl	_Z32massMatrixMultiplyRegisterKernelILi8ELi12ELi1EEviPKiPKdS3_S3_S3_Pd
.visible .entry _Z32massMatrixMultiplyRegisterKernelILi8ELi12ELi1EEviPKiPKdS3_S3_S3_Pd(
	.param .u32 _Z32massMatrixMultiplyRegisterKernelILi8ELi12ELi1EEviPKiPKdS3_S3_S3_Pd_param_0,
	.param .u64 .ptr .align 1 _Z32massMatrixMultiplyRegisterKernelILi8ELi12ELi1EEviPKiPKdS3_S3_S3_Pd_param_1,
	.param .u64 .ptr .align 1 _Z32massMatrixMultiplyRegisterKernelILi8ELi12ELi1EEviPKiPKdS3_S3_S3_Pd_param_2,
	.param .u64 .ptr .align 1 _Z32massMatrixMultiplyRegisterKernelILi8ELi12ELi1EEviPKiPKdS3_S3_S3_Pd_param_3,
	.param .u64 .ptr .align 1 _Z32massMatrixMultiplyRegisterKernelILi8ELi12ELi1EEviPKiPKdS3_S3_S3_Pd_param_4,
	.param .u64 .ptr .align 1 _Z32massMatrixMultiplyRegisterKernelILi8ELi12ELi1EEviPKiPKdS3_S3_S3_Pd_param_5,
	.param .u64 .ptr .align 1 _Z32massMatrixMultiplyRegisterKernelILi8ELi12ELi1EEviPKiPKdS3_S3_S3_Pd_param_6
)
{
	.reg .pred 	%p<16>;
	.reg .b16 	%rs<7>;
	.reg .b32 	%r<114>;
	.reg .b64 	%rd<46>;
	.reg .b64 	%fd<561>;
	// demoted variable
	.shared .align 8 .b8 _ZZ32massMatrixMultiplyRegisterKernelILi8ELi12ELi1EEviPKiPKdS3_S3_S3_PdE6s_tmp1[14976];
	// demoted variable
	.shared .align 8 .b8 _ZZ32massMatrixMultiplyRegisterKernelILi8ELi12ELi1EEviPKiPKdS3_S3_S3_PdE6s_oddI[192];
	// demoted variable
	.shared .align 8 .b8 _ZZ32massMatrixMultiplyRegisterKernelILi8ELi12ELi1EEviPKiPKdS3_S3_S3_PdE7s_evenI[192];
	ld.param.u32 	%r27, [_Z32massMatrixMultiplyRegisterKernelILi8ELi12ELi1EEviPKiPKdS3_S3_S3_Pd_param_0];
	ld.param.u64 	%rd1, [_Z32massMatrixMultiplyRegisterKernelILi8ELi12ELi1EEviPKiPKdS3_S3_S3_Pd_param_1];
	ld.param.u64 	%rd3, [_Z32massMatrixMultiplyRegisterKernelILi8ELi12ELi1EEviPKiPKdS3_S3_S3_Pd_param_3];
	ld.param.u64 	%rd4, [_Z32massMatrixMultiplyRegisterKernelILi8ELi12ELi1EEviPKiPKdS3_S3_S3_Pd_param_4];
	ld.param.u64 	%rd5, [_Z32massMatrixMultiplyRegisterKernelILi8ELi12ELi1EEviPKiPKdS3_S3_S3_Pd_param_5];
	mov.u32 	%r110, %tid.x;
	mov.u32 	%r29, %tid.y;
	mov.u32 	%r30, %ctaid.x;
	add.s32 	%r2, %r30, %r29;
	setp.ge.s32 	%p1, %r2, %r27;
	mov.b32 	%r108, 0;
	@%p1 bra 	$L__BB23_2;
	cvta.to.global.u64 	%rd7, %rd1;
	mul.wide.s32 	%rd8, %r2, 4;
	add.s64 	%rd9, %rd7, %rd8;
	ld.global.nc.u32 	%r108, [%rd9];
$L__BB23_2:
	shl.b32 	%r31, %r108, 9;
	add.s32 	%r5, %r110, %r31;
	cvta.to.global.u64 	%rd10, %rd5;
	mul.wide.s32 	%rd11, %r5, 8;
	add.s64 	%rd12, %rd10, %rd11;
	ld.global.nc.f64 	%fd1, [%rd12];
	ld.global.nc.f64 	%fd2, [%rd12+512];
	ld.global.nc.f64 	%fd3, [%rd12+1024];
	ld.global.nc.f64 	%fd4, [%rd12+1536];
	ld.global.nc.f64 	%fd5, [%rd12+2048];
	ld.global.nc.f64 	%fd6, [%rd12+2560];
	ld.global.nc.f64 	%fd7, [%rd12+3072];
	ld.global.nc.f64 	%fd8, [%rd12+3584];
	setp.gt.u32 	%p2, %r110, 23;
	@%p2 bra 	$L__BB23_4;
	cvta.to.global.u64 	%rd13, %rd3;
	mul.wide.u32 	%rd14, %r110, 8;
	add.s64 	%rd15, %rd13, %rd14;
	ld.global.nc.f64 	%fd119, [%rd15];
	shl.b32 	%r32, %r110, 3;
	mov.u32 	%r33, _ZZ32massMatrixMultiplyRegisterKernelILi8ELi12ELi1EEviPKiPKdS3_S3_S3_PdE6s_oddI;
	add.s32 	%r34, %r33, %r32;
	st.shared.f64 	[%r34], %fd119;
	cvta.to.global.u64 	%rd16, %rd4;
	add.s64 	%rd17, %rd16, %rd14;
	ld.global.nc.f64 	%fd120, [%rd17];
	mov.u32 	%r35, _ZZ32massMatrixMultiplyRegisterKernelILi8ELi12ELi1EEviPKiPKdS3_S3_S3_PdE7s_evenI;
	add.s32 	%r36, %r35, %r32;
	st.shared.f64 	[%r36], %fd120;
$L__BB23_4:
	bar.sync 	0;
	ld.shared.f64 	%fd9, [_ZZ32massMatrixMultiplyRegisterKernelILi8ELi12ELi1EEviPKiPKdS3_S3_S3_PdE6s_oddI];
	ld.shared.f64 	%fd10, [_ZZ32massMatrixMultiplyRegisterKernelILi8ELi12ELi1EEviPKiPKdS3_S3_S3_PdE7s_evenI];
	ld.shared.f64 	%fd11, [_ZZ32massMatrixMultiplyRegisterKernelILi8ELi12ELi1EEviPKiPKdS3_S3_S3_PdE6s_oddI+8];
	ld.shared.f64 	%fd12, [_ZZ32massMatrixMultiplyRegisterKernelILi8ELi12ELi1EEviPKiPKdS3_S3_S3_PdE7s_evenI+8];
	ld.shared.f64 	%fd13, [_ZZ32massMatrixMultiplyRegisterKernelILi8ELi12ELi1EEviPKiPKdS3_S3_S3_PdE6s_oddI+16];
	ld.shared.f64 	%fd14, [_ZZ32massMatrixMultiplyRegisterKernelILi8ELi12ELi1EEviPKiPKdS3_S3_S3_PdE7s_evenI+16];
	ld.shared.f64 	%fd15, [_ZZ32massMatrixMultiplyRegisterKernelILi8ELi12ELi1EEviPKiPKdS3_S3_S3_PdE6s_oddI+24];
	ld.shared.f64 	%fd16, [_ZZ32massMatrixMultiplyRegisterKernelILi8ELi12ELi1EEviPKiPKdS3_S3_S3_PdE7s_evenI+24];
	ld.shared.f64 	%fd17, [_ZZ32massMatrixMultiplyRegisterKernelILi8ELi12ELi1EEviPKiPKdS3_S3_S3_PdE6s_oddI+32];
	ld.shared.f64 	%fd18, [_ZZ32massMatrixMultiplyRegisterKernelILi8ELi12ELi1EEviPKiPKdS3_S3_S3_PdE7s_evenI+32];
	ld.shared.f64 	%fd19, [_ZZ32massMatrixMultiplyRegisterKernelILi8ELi12ELi1EEviPKiPKdS3_S3_S3_PdE6s_oddI+40];
	ld.shared.f64 	%fd20, [_ZZ32massMatrixMultiplyRegisterKernelILi8ELi12ELi1EEviPKiPKdS3_S3_S3_PdE7s_evenI+40];
	ld.shared.f64 	%fd21, [_ZZ32massMatrixMultiplyRegisterKernelILi8ELi12ELi1EEviPKiPKdS3_S3_S3_PdE6s_oddI+48];
	ld.shared.f64 	%fd22, [_ZZ32massMatrixMultiplyRegisterKernelILi8ELi12ELi1EEviPKiPKdS3_S3_S3_PdE7s_evenI+48];
	ld.shared.f64 	%fd23, [_ZZ32massMatrixMultiplyRegisterKernelILi8ELi12ELi1EEviPKiPKdS3_S3_S3_PdE6s_oddI+56];
	ld.shared.f64 	%fd24, [_ZZ32massMatrixMultiplyRegisterKernelILi8ELi12ELi1EEviPKiPKdS3_S3_S3_PdE7s_evenI+56];
	ld.shared.f64 	%fd25, [_ZZ32massMatrixMultiplyRegisterKernelILi8ELi12ELi1EEviPKiPKdS3_S3_S3_PdE6s_oddI+64];
	ld.shared.f64 	%fd26, [_ZZ32massMatrixMultiplyRegisterKernelILi8ELi12ELi1EEviPKiPKdS3_S3_S3_PdE7s_evenI+64];
	ld.shared.f64 	%fd27, [_ZZ32massMatrixMultiplyRegisterKernelILi8ELi12ELi1EEviPKiPKdS3_S3_S3_PdE6s_oddI+72];
	ld.shared.f64 	%fd28, [_ZZ32massMatrixMultiplyRegisterKernelILi8ELi12ELi1EEviPKiPKdS3_S3_S3_PdE7s_evenI+72];
	ld.shared.f64 	%fd29, [_ZZ32massMatrixMultiplyRegisterKernelILi8ELi12ELi1EEviPKiPKdS3_S3_S3_PdE6s_oddI+80];
	ld.shared.f64 	%fd30, [_ZZ32massMatrixMultiplyRegisterKernelILi8ELi12ELi1EEviPKiPKdS3_S3_S3_PdE7s_evenI+80];
	ld.shared.f64 	%fd31, [_ZZ32massMatrixMultiplyRegisterKernelILi8ELi12ELi1EEviPKiPKdS3_S3_S3_PdE6s_oddI+88];
	ld.shared.f64 	%fd32, [_ZZ32massMatrixMultiplyRegisterKernelILi8ELi12ELi1EEviPKiPKdS3_S3_S3_PdE7s_evenI+88];
	ld.shared.f64 	%fd33, [_ZZ32massMatrixMultiplyRegisterKernelILi8ELi12ELi1EEviPKiPKdS3_S3_S3_PdE6s_oddI+96];
	ld.shared.f64 	%fd34, [_ZZ32massMatrixMultiplyRegisterKernelILi8ELi12ELi1EEviPKiPKdS3_S3_S3_PdE7s_evenI+96];
	ld.shared.f64 	%fd35, [_ZZ32massMatrixMultiplyRegisterKernelILi8ELi12ELi1EEviPKiPKdS3_S3_S3_PdE6s_oddI+104];
	ld.shared.f64 	%fd36, [_ZZ32massMatrixMultiplyRegisterKernelILi8ELi12ELi1EEviPKiPKdS3_S3_S3_PdE7s_evenI+104];
	ld.shared.f64 	%fd37, [_ZZ32massMatrixMultiplyRegisterKernelILi8ELi12ELi1EEviPKiPKdS3_S3_S3_PdE6s_oddI+112];
	ld.shared.f64 	%fd38, [_ZZ32massMatrixMultiplyRegisterKernelILi8ELi12ELi1EEviPKiPKdS3_S3_S3_PdE7s_evenI+112];
	ld.shared.f64 	%fd39, [_ZZ32massMatrixMultiplyRegisterKernelILi8ELi12ELi1EEviPKiPKdS3_S3_S3_PdE6s_oddI+120];
	ld.shared.f64 	%fd40, [_ZZ32massMatrixMultiplyRegisterKernelILi8ELi12ELi1EEviPKiPKdS3_S3_S3_PdE7s_evenI+120];
	ld.shared.f64 	%fd41, [_ZZ32massMatrixMultiplyRegisterKernelILi8ELi12ELi1EEviPKiPKdS3_S3_S3_PdE6s_oddI+128];
	ld.shared.f64 	%fd42, [_ZZ32massMatrixMultiplyRegisterKernelILi8ELi12ELi1EEviPKiPKdS3_S3_S3_PdE7s_evenI+128];
	ld.shared.f64 	%fd43, [_ZZ32massMatrixMultiplyRegisterKernelILi8ELi12ELi1EEviPKiPKdS3_S3_S3_PdE6s_oddI+136];
	ld.shared.f64 	%fd44, [_ZZ32massMatrixMultiplyRegisterKernelILi8ELi12ELi1EEviPKiPKdS3_S3_S3_PdE7s_evenI+136];
	ld.shared.f64 	%fd45, [_ZZ32massMatrixMultiplyRegisterKernelILi8ELi12ELi1EEviPKiPKdS3_S3_S3_PdE6s_oddI+144];
	ld.shared.f64 	%fd46, [_ZZ32massMatrixMultiplyRegisterKernelILi8ELi12ELi1EEviPKiPKdS3_S3_S3_PdE7s_evenI+144];
	ld.shared.f64 	%fd47, [_ZZ32massMatrixMultiplyRegisterKernelILi8ELi12ELi1EEviPKiPKdS3_S3_S3_PdE6s_oddI+152];
	ld.shared.f64 	%fd48, [_ZZ32massMatrixMultiplyRegisterKernelILi8ELi12ELi1EEviPKiPKdS3_S3_S3_PdE7s_evenI+152];
	ld.shared.f64 	%fd49, [_ZZ32massMatrixMultiplyRegisterKernelILi8ELi12ELi1EEviPKiPKdS3_S3_S3_PdE6s_oddI+160];
	ld.shared.f64 	%fd50, [_ZZ32massMatrixMultiplyRegisterKernelILi8ELi12ELi1EEviPKiPKdS3_S3_S3_PdE7s_evenI+160];
	ld.shared.f64 	%fd51, [_ZZ32massMatrixMultiplyRegisterKernelILi8ELi12ELi1EEviPKiPKdS3_S3_S3_PdE6s_oddI+168];
	ld.shared.f64 	%fd52, [_ZZ32massMatrixMultiplyRegisterKernelILi8ELi12ELi1EEviPKiPKdS3_S3_S3_PdE7s_evenI+168];
	ld.shared.f64 	%fd53, [_ZZ32massMatrixMultiplyRegisterKernelILi8ELi12ELi1EEviPKiPKdS3_S3_S3_PdE6s_oddI+176];
	ld.shared.f64 	%fd54, [_ZZ32massMatrixMultiplyRegisterKernelILi8ELi12ELi1EEviPKiPKdS3_S3_S3_PdE7s_evenI+176];
	ld.shared.f64 	%fd55, [_ZZ32massMatrixMultiplyRegisterKernelILi8ELi12ELi1EEviPKiPKdS3_S3_S3_PdE6s_oddI+184];
	ld.shared.f64 	%fd56, [_ZZ32massMatrixMultiplyRegisterKernelILi8ELi12ELi1EEviPKiPKdS3_S3_S3_PdE7s_evenI+184];
	shr.u32 	%r7, %r110, 3;
	add.f64 	%fd121, %fd1, %fd8;
	sub.f64 	%fd122, %fd1, %fd8;
	add.f64 	%fd123, %fd2, %fd7;
	sub.f64 	%fd124, %fd2, %fd7;
	add.f64 	%fd125, %fd3, %fd6;
	sub.f64 	%fd126, %fd3, %fd6;
	add.f64 	%fd127, %fd4, %fd5;
	sub.f64 	%fd128, %fd4, %fd5;
	mov.u32 	%r37, _ZZ32massMatrixMultiplyRegisterKernelILi8ELi12ELi1EEviPKiPKdS3_S3_S3_PdE6s_tmp1;
	mad.lo.s32 	%r38, %r29, 14976, %r37;
	mad.lo.s32 	%r39, %r7, 104, %r38;
	and.b32  	%r9, %r110, 7;
	shl.b32 	%r40, %r110, 3;
	and.b32  	%r41, %r40, 56;
	add.s32 	%r42, %r39, %r41;
	fma.rn.f64 	%fd129, %fd9, %fd121, 0d0000000000000000;
	fma.rn.f64 	%fd130, %fd10, %fd122, 0d0000000000000000;
	fma.rn.f64 	%fd131, %fd11, %fd123, %fd129;
	fma.rn.f64 	%fd132, %fd12, %fd124, %fd130;
	fma.rn.f64 	%fd133, %fd13, %fd125, %fd131;
	fma.rn.f64 	%fd134, %fd14, %fd126, %fd132;
	fma.rn.f64 	%fd135, %fd15, %fd127, %fd133;
	fma.rn.f64 	%fd136, %fd16, %fd128, %fd134;
	add.f64 	%fd137, %fd136, %fd135;
	st.shared.f64 	[%r42], %fd137;
	sub.f64 	%fd138, %fd135, %fd136;
	st.shared.f64 	[%r42+13728], %fd138;
	fma.rn.f64 	%fd139, %fd17, %fd121, 0d0000000000000000;
	fma.rn.f64 	%fd140, %fd18, %fd122, 0d0000000000000000;
	fma.rn.f64 	%fd141, %fd19, %fd123, %fd139;
	fma.rn.f64 	%fd142, %fd20, %fd124, %fd140;
	fma.rn.f64 	%fd143, %fd21, %fd125, %fd141;
	fma.rn.f64 	%fd144, %fd22, %fd126, %fd142;
	fma.rn.f64 	%fd145, %fd23, %fd127, %fd143;
	fma.rn.f64 	%fd146, %fd24, %fd128, %fd144;
	add.f64 	%fd147, %fd146, %fd145;
	st.shared.f64 	[%r42+1248], %fd147;
	sub.f64 	%fd148, %fd145, %fd146;
	st.shared.f64 	[%r42+12480], %fd148;
	fma.rn.f64 	%fd149, %fd25, %fd121, 0d0000000000000000;
	fma.rn.f64 	%fd150, %fd26, %fd122, 0d0000000000000000;
	fma.rn.f64 	%fd151, %fd27, %fd123, %fd149;
	fma.rn.f64 	%fd152, %fd28, %fd124, %fd150;
	fma.rn.f64 	%fd153, %fd29, %fd125, %fd151;
	fma.rn.f64 	%fd154, %fd30, %fd126, %fd152;
	fma.rn.f64 	%fd155, %fd31, %fd127, %fd153;
	fma.rn.f64 	%fd156, %fd32, %fd128, %fd154;
	add.f64 	%fd157, %fd156, %fd155;
	st.shared.f64 	[%r42+2496], %fd157;
	sub.f64 	%fd158, %fd155, %fd156;
	st.shared.f64 	[%r42+11232], %fd158;
	fma.rn.f64 	%fd159, %fd33, %fd121, 0d0000000000000000;
	fma.rn.f64 	%fd160, %fd34, %fd122, 0d0000000000000000;
	fma.rn.f64 	%fd161, %fd35, %fd123, %fd159;
	fma.rn.f64 	%fd162, %fd36, %fd124, %fd160;
	fma.rn.f64 	%fd163, %fd37, %fd125, %fd161;
	fma.rn.f64 	%fd164, %fd38, %fd126, %fd162;
	fma.rn.f64 	%fd165, %fd39, %fd127, %fd163;
	fma.rn.f64 	%fd166, %fd40, %fd128, %fd164;
	add.f64 	%fd167, %fd166, %fd165;
	st.shared.f64 	[%r42+3744], %fd167;
	sub.f64 	%fd168, %fd165, %fd166;
	st.shared.f64 	[%r42+9984], %fd168;
	fma.rn.f64 	%fd169, %fd41, %fd121, 0d0000000000000000;
	fma.rn.f64 	%fd170, %fd42, %fd122, 0d0000000000000000;
	fma.rn.f64 	%fd171, %fd43, %fd123, %fd169;
	fma.rn.f64 	%fd172, %fd44, %fd124, %fd170;
	fma.rn.f64 	%fd173, %fd45, %fd125, %fd171;
	fma.rn.f64 	%fd174, %fd46, %fd126, %fd172;
	fma.rn.f64 	%fd175, %fd47, %fd127, %fd173;
	fma.rn.f64 	%fd176, %fd48, %fd128, %fd174;
	add.f64 	%fd177, %fd176, %fd175;
	st.shared.f64 	[%r42+4992], %fd177;
	sub.f64 	%fd178, %fd175, %fd176;
	st.shared.f64 	[%r42+8736], %fd178;
	fma.rn.f64 	%fd179, %fd49, %fd121, 0d0000000000000000;
	fma.rn.f64 	%fd180, %fd50, %fd122, 0d0000000000000000;
	fma.rn.f64 	%fd181, %fd51, %fd123, %fd179;
	fma.rn.f64 	%fd182, %fd52, %fd124, %fd180;
	fma.rn.f64 	%fd183, %fd53, %fd125, %fd181;
	fma.rn.f64 	%fd184, %fd54, %fd126, %fd182;
	fma.rn.f64 	%fd185, %fd55, %fd127, %fd183;
	fma.rn.f64 	%fd186, %fd56, %fd128, %fd184;
	add.f64 	%fd187, %fd186, %fd185;
	st.shared.f64 	[%r42+6240], %fd187;
	sub.f64 	%fd188, %fd185, %fd186;
	st.shared.f64 	[%r42+7488], %fd188;
	bar.sync 	0;
	setp.gt.u32 	%p3, %r110, 95;
	@%p3 bra 	$L__BB23_7;
	mul.lo.s32 	%r43, %r7, 1248;
	mad.lo.s32 	%r44, %r29, 14976, %r43;
	shl.b32 	%r45, %r9, 3;
	add.s32 	%r46, %r44, %r45;
	add.s32 	%r48, %r46, %r37;
	add.s32 	%r109, %r48, 624;
$L__BB23_6:
	ld.shared.f64 	%fd189, [%r109+-624];
	ld.shared.f64 	%fd190, [%r109+104];
	add.f64 	%fd191, %fd189, %fd190;
	sub.f64 	%fd192, %fd189, %fd190;
	ld.shared.f64 	%fd193, [%r109+-520];
	ld.shared.f64 	%fd194, [%r109];
	add.f64 	%fd195, %fd193, %fd194;
	sub.f64 	%fd196, %fd193, %fd194;
	ld.shared.f64 	%fd197, [%r109+-416];
	ld.shared.f64 	%fd198, [%r109+-104];
	add.f64 	%fd199, %fd197, %fd198;
	sub.f64 	%fd200, %fd197, %fd198;
	ld.shared.f64 	%fd201, [%r109+-312];
	ld.shared.f64 	%fd202, [%r109+-208];
	add.f64 	%fd203, %fd201, %fd202;
	sub.f64 	%fd204, %fd201, %fd202;
	fma.rn.f64 	%fd205, %fd9, %fd191, 0d0000000000000000;
	fma.rn.f64 	%fd206, %fd10, %fd192, 0d0000000000000000;
	fma.rn.f64 	%fd207, %fd11, %fd195, %fd205;
	fma.rn.f64 	%fd208, %fd12, %fd196, %fd206;
	fma.rn.f64 	%fd209, %fd13, %fd199, %fd207;
	fma.rn.f64 	%fd210, %fd14, %fd200, %fd208;
	fma.rn.f64 	%fd211, %fd15, %fd203, %fd209;
	fma.rn.f64 	%fd212, %fd16, %fd204, %fd210;
	add.f64 	%fd213, %fd212, %fd211;
	st.shared.f64 	[%r109+-624], %fd213;
	sub.f64 	%fd214, %fd211, %fd212;
	st.shared.f64 	[%r109+520], %fd214;
	fma.rn.f64 	%fd215, %fd17, %fd191, 0d0000000000000000;
	fma.rn.f64 	%fd216, %fd18, %fd192, 0d0000000000000000;
	fma.rn.f64 	%fd217, %fd19, %fd195, %fd215;
	fma.rn.f64 	%fd218, %fd20, %fd196, %fd216;
	fma.rn.f64 	%fd219, %fd21, %fd199, %fd217;
	fma.rn.f64 	%fd220, %fd22, %fd200, %fd218;
	fma.rn.f64 	%fd221, %fd23, %fd203, %fd219;
	fma.rn.f64 	%fd222, %fd24, %fd204, %fd220;
	add.f64 	%fd223, %fd222, %fd221;
	st.shared.f64 	[%r109+-520], %fd223;
	sub.f64 	%fd224, %fd221, %fd222;
	st.shared.f64 	[%r109+416], %fd224;
	fma.rn.f64 	%fd225, %fd25, %fd191, 0d0000000000000000;
	fma.rn.f64 	%fd226, %fd26, %fd192, 0d0000000000000000;
	fma.rn.f64 	%fd227, %fd27, %fd195, %fd225;
	fma.rn.f64 	%fd228, %fd28, %fd196, %fd226;
	fma.rn.f64 	%fd229, %fd29, %fd199, %fd227;
	fma.rn.f64 	%fd230, %fd30, %fd200, %fd228;
	fma.rn.f64 	%fd231, %fd31, %fd203, %fd229;
	fma.rn.f64 	%fd232, %fd32, %fd204, %fd230;
	add.f64 	%fd233, %fd232, %fd231;
	st.shared.f64 	[%r109+-416], %fd233;
	sub.f64 	%fd234, %fd231, %fd232;
	st.shared.f64 	[%r109+312], %fd234;
	fma.rn.f64 	%fd235, %fd33, %fd191, 0d0000000000000000;
	fma.rn.f64 	%fd236, %fd34, %fd192, 0d0000000000000000;
	fma.rn.f64 	%fd237, %fd35, %fd195, %fd235;
	fma.rn.f64 	%fd238, %fd36, %fd196, %fd236;
	fma.rn.f64 	%fd239, %fd37, %fd199, %fd237;
	fma.rn.f64 	%fd240, %fd38, %fd200, %fd238;
	fma.rn.f64 	%fd241, %fd39, %fd203, %fd239;
	fma.rn.f64 	%fd242, %fd40, %fd204, %fd240;
	add.f64 	%fd243, %fd242, %fd241;
	st.shared.f64 	[%r109+-312], %fd243;
	sub.f64 	%fd244, %fd241, %fd242;
	st.shared.f64 	[%r109+208], %fd244;
	fma.rn.f64 	%fd245, %fd41, %fd191, 0d0000000000000000;
	fma.rn.f64 	%fd246, %fd42, %fd192, 0d0000000000000000;
	fma.rn.f64 	%fd247, %fd43, %fd195, %fd245;
	fma.rn.f64 	%fd248, %fd44, %fd196, %fd246;
	fma.rn.f64 	%fd249, %fd45, %fd199, %fd247;
	fma.rn.f64 	%fd250, %fd46, %fd200, %fd248;
	fma.rn.f64 	%fd251, %fd47, %fd203, %fd249;
	fma.rn.f64 	%fd252, %fd48, %fd204, %fd250;
	add.f64 	%fd253, %fd252, %fd251;
	st.shared.f64 	[%r109+-208], %fd253;
	sub.f64 	%fd254, %fd251, %fd252;
	st.shared.f64 	[%r109+104], %fd254;
	fma.rn.f64 	%fd255, %fd49, %fd191, 0d0000000000000000;
	fma.rn.f64 	%fd256, %fd50, %fd192, 0d0000000000000000;
	fma.rn.f64 	%fd257, %fd51, %fd195, %fd255;
	fma.rn.f64 	%fd258, %fd52, %fd196, %fd256;
	fma.rn.f64 	%fd259, %fd53, %fd199, %fd257;
	fma.rn.f64 	%fd260, %fd54, %fd200, %fd258;
	fma.rn.f64 	%fd261, %fd55, %fd203, %fd259;
	fma.rn.f64 	%fd262, %fd56, %fd204, %fd260;
	add.f64 	%fd263, %fd262, %fd261;
	st.shared.f64 	[%r109+-104], %fd263;
	sub.f64 	%fd264, %fd261, %fd262;
	st.shared.f64 	[%r109], %fd264;
	add.s32 	%r13, %r110, 64;
	add.s32 	%r109, %r109, 9984;
	setp.lt.u32 	%p4, %r110, 32;
	mov.u32 	%r110, %r13;
	@%p4 bra 	$L__BB23_6;
$L__BB23_7:
	bar.sync 	0;
	mov.u32 	%r111, %tid.x;
	setp.gt.u32 	%p5, %r111, 143;
	@%p5 bra 	$L__BB23_22;
	mul.lo.s32 	%r16, %r108, 1728;
$L__BB23_9:
	ld.param.u32 	%r101, [_Z32massMatrixMultiplyRegisterKernelILi8ELi12ELi1EEviPKiPKdS3_S3_S3_Pd_param_0];
	setp.ge.s32 	%p6, %r2, %r101;
	cvt.u16.u32 	%rs1, %r111;
	mul.lo.s16 	%rs2, %rs1, 171;
	shr.u16 	%rs3, %rs2, 11;
	mul.lo.s16 	%rs4, %rs3, 12;
	sub.s16 	%rs5, %rs1, %rs4;
	mul.wide.u16 	%r54, %rs3, 1248;
	add.s32 	%r55, %r38, %r54;
	and.b16  	%rs6, %rs5, 255;
	mul.wide.u16 	%r56, %rs6, 104;
	add.s32 	%r18, %r55, %r56;
	ld.shared.f64 	%fd266, [%r18];
	ld.shared.f64 	%fd267, [%r18+56];
	add.f64 	%fd57, %fd266, %fd267;
	sub.f64 	%fd58, %fd266, %fd267;
	ld.shared.f64 	%fd268, [%r18+8];
	ld.shared.f64 	%fd269, [%r18+48];
	add.f64 	%fd59, %fd268, %fd269;
	sub.f64 	%fd60, %fd268, %fd269;
	ld.shared.f64 	%fd270, [%r18+16];
	ld.shared.f64 	%fd271, [%r18+40];
	add.f64 	%fd61, %fd270, %fd271;
	sub.f64 	%fd62, %fd270, %fd271;
	ld.shared.f64 	%fd272, [%r18+24];
	ld.shared.f64 	%fd273, [%r18+32];
	add.f64 	%fd63, %fd272, %fd273;
	sub.f64 	%fd64, %fd272, %fd273;
	mov.b32 	%r57, {%rs3, %rs6};
	mov.b32 	%r58, 0;
	mov.b32 	%r59, 3216;
	dp2a.lo.u32.u32 	%r19, %r57, %r59, %r58;
	fma.rn.f64 	%fd274, %fd9, %fd57, 0d0000000000000000;
	fma.rn.f64 	%fd275, %fd10, %fd58, 0d0000000000000000;
	fma.rn.f64 	%fd276, %fd11, %fd59, %fd274;
	fma.rn.f64 	%fd277, %fd12, %fd60, %fd275;
	fma.rn.f64 	%fd278, %fd13, %fd61, %fd276;
	fma.rn.f64 	%fd279, %fd14, %fd62, %fd277;
	fma.rn.f64 	%fd65, %fd15, %fd63, %fd278;
	fma.rn.f64 	%fd66, %fd16, %fd64, %fd279;
	mov.f64 	%fd549, 0d0000000000000000;
	mov.f64 	%fd550, %fd549;
	@%p6 bra 	$L__BB23_11;
	ld.param.u64 	%rd39, [_Z32massMatrixMultiplyRegisterKernelILi8ELi12ELi1EEviPKiPKdS3_S3_S3_Pd_param_2];
	cvta.to.global.u64 	%rd18, %rd39;
	add.s32 	%r60, %r19, %r16;
	mul.wide.s32 	%rd19, %r60, 8;
	add.s64 	%rd20, %rd18, %rd19;
	ld.global.nc.f64 	%fd549, [%rd20];
	ld.global.nc.f64 	%fd550, [%rd20+88];
$L__BB23_11:
	ld.param.u32 	%r102, [_Z32massMatrixMultiplyRegisterKernelILi8ELi12ELi1EEviPKiPKdS3_S3_S3_Pd_param_0];
	mov.u32 	%r61, %ctaid.x;
	mov.u32 	%r62, %tid.y;
	add.s32 	%r63, %r61, %r62;
	setp.ge.s32 	%p7, %r63, %r102;
	add.f64 	%fd281, %fd65, %fd66;
	mul.f64 	%fd282, %fd281, %fd549;
	sub.f64 	%fd283, %fd65, %fd66;
	mul.f64 	%fd284, %fd283, %fd550;
	add.f64 	%fd71, %fd282, %fd284;
	sub.f64 	%fd72, %fd282, %fd284;
	fma.rn.f64 	%fd285, %fd17, %fd57, 0d0000000000000000;
	fma.rn.f64 	%fd286, %fd18, %fd58, 0d0000000000000000;
	fma.rn.f64 	%fd287, %fd19, %fd59, %fd285;
	fma.rn.f64 	%fd288, %fd20, %fd60, %fd286;
	fma.rn.f64 	%fd289, %fd21, %fd61, %fd287;
	fma.rn.f64 	%fd290, %fd22, %fd62, %fd288;
	fma.rn.f64 	%fd73, %fd23, %fd63, %fd289;
	fma.rn.f64 	%fd74, %fd24, %fd64, %fd290;
	mov.f64 	%fd551, 0d0000000000000000;
	mov.f64 	%fd552, %fd551;
	@%p7 bra 	$L__BB23_13;
	ld.param.u64 	%rd40, [_Z32massMatrixMultiplyRegisterKernelILi8ELi12ELi1EEviPKiPKdS3_S3_S3_Pd_param_2];
	cvta.to.global.u64 	%rd21, %rd40;
	add.s32 	%r64, %r19, %r16;
	mul.wide.s32 	%rd22, %r64, 8;
	add.s64 	%rd23, %rd21, %rd22;
	ld.global.nc.f64 	%fd551, [%rd23+8];
	ld.global.nc.f64 	%fd552, [%rd23+80];
$L__BB23_13:
	ld.param.u32 	%r103, [_Z32massMatrixMultiplyRegisterKernelILi8ELi12ELi1EEviPKiPKdS3_S3_S3_Pd_param_0];
	mov.u32 	%r65, %ctaid.x;
	mov.u32 	%r66, %tid.y;
	add.s32 	%r67, %r65, %r66;
	setp.ge.s32 	%p8, %r67, %r103;
	add.f64 	%fd292, %fd73, %fd74;
	mul.f64 	%fd293, %fd292, %fd551;
	sub.f64 	%fd294, %fd73, %fd74;
	mul.f64 	%fd295, %fd294, %fd552;
	add.f64 	%fd79, %fd293, %fd295;
	sub.f64 	%fd80, %fd293, %fd295;
	fma.rn.f64 	%fd296, %fd25, %fd57, 0d0000000000000000;
	fma.rn.f64 	%fd297, %fd26, %fd58, 0d0000000000000000;
	fma.rn.f64 	%fd298, %fd27, %fd59, %fd296;
	fma.rn.f64 	%fd299, %fd28, %fd60, %fd297;
	fma.rn.f64 	%fd300, %fd29, %fd61, %fd298;
	fma.rn.f64 	%fd301, %fd30, %fd62, %fd299;
	fma.rn.f64 	%fd81, %fd31, %fd63, %fd300;
	fma.rn.f64 	%fd82, %fd32, %fd64, %fd301;
	mov.f64 	%fd553, 0d0000000000000000;
	mov.f64 	%fd554, %fd553;
	@%p8 bra 	$L__BB23_15;
	ld.param.u64 	%rd41, [_Z32massMatrixMultiplyRegisterKernelILi8ELi12ELi1EEviPKiPKdS3_S3_S3_Pd_param_2];
	cvta.to.global.u64 	%rd24, %rd41;
	add.s32 	%r68, %r19, %r16;
	mul.wide.s32 	%rd25, %r68, 8;
	add.s64 	%rd26, %rd24, %rd25;
	ld.global.nc.f64 	%fd553, [%rd26+16];
	ld.global.nc.f64 	%fd554, [%rd26+72];
$L__BB23_15:
	ld.param.u32 	%r104, [_Z32massMatrixMultiplyRegisterKernelILi8ELi12ELi1EEviPKiPKdS3_S3_S3_Pd_param_0];
	mov.u32 	%r69, %ctaid.x;
	mov.u32 	%r70, %tid.y;
	add.s32 	%r71, %r69, %r70;
	setp.ge.s32 	%p9, %r71, %r104;
	add.f64 	%fd303, %fd81, %fd82;
	mul.f64 	%fd304, %fd303, %fd553;
	sub.f64 	%fd305, %fd81, %fd82;
	mul.f64 	%fd306, %fd305, %fd554;
	add.f64 	%fd87, %fd304, %fd306;
	sub.f64 	%fd88, %fd304, %fd306;
	fma.rn.f64 	%fd307, %fd33, %fd57, 0d0000000000000000;
	fma.rn.f64 	%fd308, %fd34, %fd58, 0d0000000000000000;
	fma.rn.f64 	%fd309, %fd35, %fd59, %fd307;
	fma.rn.f64 	%fd310, %fd36, %fd60, %fd308;
	fma.rn.f64 	%fd311, %fd37, %fd61, %fd309;
	fma.rn.f64 	%fd312, %fd38, %fd62, %fd310;
	fma.rn.f64 	%fd89, %fd39, %fd63, %fd311;
	fma.rn.f64 	%fd90, %fd40, %fd64, %fd312;
	mov.f64 	%fd555, 0d0000000000000000;
	mov.f64 	%fd556, %fd555;
	@%p9 bra 	$L__BB23_17;
	ld.param.u64 	%rd42, [_Z32massMatrixMultiplyRegisterKernelILi8ELi12ELi1EEviPKiPKdS3_S3_S3_Pd_param_2];
	cvta.to.global.u64 	%rd27, %rd42;
	add.s32 	%r72, %r19, %r16;
	mul.wide.s32 	%rd28, %r72, 8;
	add.s64 	%rd29, %rd27, %rd28;
	ld.global.nc.f64 	%fd555, [%rd29+24];
	ld.global.nc.f64 	%fd556, [%rd29+64];
$L__BB23_17:
	ld.param.u32 	%r105, [_Z32massMatrixMultiplyRegisterKernelILi8ELi12ELi1EEviPKiPKdS3_S3_S3_Pd_param_0];
	mov.u32 	%r73, %ctaid.x;
	mov.u32 	%r74, %tid.y;
	add.s32 	%r75, %r73, %r74;
	setp.ge.s32 	%p10, %r75, %r105;
	add.f64 	%fd314, %fd89, %fd90;
	mul.f64 	%fd315, %fd314, %fd555;
	sub.f64 	%fd316, %fd89, %fd90;
	mul.f64 	%fd317, %fd316, %fd556;
	add.f64 	%fd95, %fd315, %fd317;
	sub.f64 	%fd96, %fd315, %fd317;
	fma.rn.f64 	%fd318, %fd41, %fd57, 0d0000000000000000;
	fma.rn.f64 	%fd319, %fd42, %fd58, 0d0000000000000000;
	fma.rn.f64 	%fd320, %fd43, %fd59, %fd318;
	fma.rn.f64 	%fd321, %fd44, %fd60, %fd319;
	fma.rn.f64 	%fd322, %fd45, %fd61, %fd320;
	fma.rn.f64 	%fd323, %fd46, %fd62, %fd321;
	fma.rn.f64 	%fd97, %fd47, %fd63, %fd322;
	fma.rn.f64 	%fd98, %fd48, %fd64, %fd323;
	mov.f64 	%fd557, 0d0000000000000000;
	mov.f64 	%fd558, %fd557;
	@%p10 bra 	$L__BB23_19;
	ld.param.u64 	%rd43, [_Z32massMatrixMultiplyRegisterKernelILi8ELi12ELi1EEviPKiPKdS3_S3_S3_Pd_param_2];
	cvta.to.global.u64 	%rd30, %rd43;
	add.s32 	%r76, %r19, %r16;
	mul.wide.s32 	%rd31, %r76, 8;
	add.s64 	%rd32, %rd30, %rd31;
	ld.global.nc.f64 	%fd557, [%rd32+32];
	ld.global.nc.f64 	%fd558, [%rd32+56];
$L__BB23_19:
	ld.param.u32 	%r106, [_Z32massMatrixMultiplyRegisterKernelILi8ELi12ELi1EEviPKiPKdS3_S3_S3_Pd_param_0];
	mov.u32 	%r77, %ctaid.x;
	mov.u32 	%r78, %tid.y;
	add.s32 	%r79, %r77, %r78;
	setp.ge.s32 	%p11, %r79, %r106;
	add.f64 	%fd325, %fd97, %fd98;
	mul.f64 	%fd326, %fd325, %fd557;
	sub.f64 	%fd327, %fd97, %fd98;
	mul.f64 	%fd328, %fd327, %fd558;
	add.f64 	%fd103, %fd326, %fd328;
	sub.f64 	%fd104, %fd326, %fd328;
	fma.rn.f64 	%fd329, %fd49, %fd57, 0d0000000000000000;
	fma.rn.f64 	%fd330, %fd50, %fd58, 0d0000000000000000;
	fma.rn.f64 	%fd331, %fd51, %fd59, %fd329;
	fma.rn.f64 	%fd332, %fd52, %fd60, %fd330;
	fma.rn.f64 	%fd333, %fd53, %fd61, %fd331;
	fma.rn.f64 	%fd334, %fd54, %fd62, %fd332;
	fma.rn.f64 	%fd105, %fd55, %fd63, %fd333;
	fma.rn.f64 	%fd106, %fd56, %fd64, %fd334;
	mov.f64 	%fd559, 0d0000000000000000;
	mov.f64 	%fd560, %fd559;
	@%p11 bra 	$L__BB23_21;
	ld.param.u64 	%rd44, [_Z32massMatrixMultiplyRegisterKernelILi8ELi12ELi1EEviPKiPKdS3_S3_S3_Pd_param_2];
	cvta.to.global.u64 	%rd33, %rd44;
	add.s32 	%r80, %r19, %r16;
	mul.wide.s32 	%rd34, %r80, 8;
	add.s64 	%rd35, %rd33, %rd34;
	ld.global.nc.f64 	%fd559, [%rd35+40];
	ld.global.nc.f64 	%fd560, [%rd35+48];
$L__BB23_21:
	add.f64 	%fd335, %fd105, %fd106;
	mul.f64 	%fd336, %fd335, %fd559;
	sub.f64 	%fd337, %fd105, %fd106;
	mul.f64 	%fd338, %fd337, %fd560;
	add.f64 	%fd339, %fd336, %fd338;
	sub.f64 	%fd340, %fd336, %fd338;
	fma.rn.f64 	%fd341, %fd9, %fd71, 0d0000000000000000;
	fma.rn.f64 	%fd342, %fd10, %fd72, 0d0000000000000000;
	fma.rn.f64 	%fd343, %fd17, %fd79, %fd341;
	fma.rn.f64 	%fd344, %fd18, %fd80, %fd342;
	fma.rn.f64 	%fd345, %fd25, %fd87, %fd343;
	fma.rn.f64 	%fd346, %fd26, %fd88, %fd344;
	fma.rn.f64 	%fd347, %fd33, %fd95, %fd345;
	fma.rn.f64 	%fd348, %fd34, %fd96, %fd346;
	fma.rn.f64 	%fd349, %fd41, %fd103, %fd347;
	fma.rn.f64 	%fd350, %fd42, %fd104, %fd348;
	fma.rn.f64 	%fd351, %fd49, %fd339, %fd349;
	fma.rn.f64 	%fd352, %fd50, %fd340, %fd350;
	add.f64 	%fd353, %fd351, %fd352;
	st.shared.f64 	[%r18], %fd353;
	sub.f64 	%fd354, %fd351, %fd352;
	st.shared.f64 	[%r18+56], %fd354;
	fma.rn.f64 	%fd355, %fd11, %fd71, 0d0000000000000000;
	fma.rn.f64 	%fd356, %fd12, %fd72, 0d0000000000000000;
	fma.rn.f64 	%fd357, %fd19, %fd79, %fd355;
	fma.rn.f64 	%fd358, %fd20, %fd80, %fd356;
	fma.rn.f64 	%fd359, %fd27, %fd87, %fd357;
	fma.rn.f64 	%fd360, %fd28, %fd88, %fd358;
	fma.rn.f64 	%fd361, %fd35, %fd95, %fd359;
	fma.rn.f64 	%fd362, %fd36, %fd96, %fd360;
	fma.rn.f64 	%fd363, %fd43, %fd103, %fd361;
	fma.rn.f64 	%fd364, %fd44, %fd104, %fd362;
	fma.rn.f64 	%fd365, %fd51, %fd339, %fd363;
	fma.rn.f64 	%fd366, %fd52, %fd340, %fd364;
	add.f64 	%fd367, %fd365, %fd366;
	st.shared.f64 	[%r18+8], %fd367;
	sub.f64 	%fd368, %fd365, %fd366;
	st.shared.f64 	[%r18+48], %fd368;
	fma.rn.f64 	%fd369, %fd13, %fd71, 0d0000000000000000;
	fma.rn.f64 	%fd370, %fd14, %fd72, 0d0000000000000000;
	fma.rn.f64 	%fd371, %fd21, %fd79, %fd369;
	fma.rn.f64 	%fd372, %fd22, %fd80, %fd370;
	fma.rn.f64 	%fd373, %fd29, %fd87, %fd371;
	fma.rn.f64 	%fd374, %fd30, %fd88, %fd372;
	fma.rn.f64 	%fd375, %fd37, %fd95, %fd373;
	fma.rn.f64 	%fd376, %fd38, %fd96, %fd374;
	fma.rn.f64 	%fd377, %fd45, %fd103, %fd375;
	fma.rn.f64 	%fd378, %fd46, %fd104, %fd376;
	fma.rn.f64 	%fd379, %fd53, %fd339, %fd377;
	fma.rn.f64 	%fd380, %fd54, %fd340, %fd378;
	add.f64 	%fd381, %fd379, %fd380;
	st.shared.f64 	[%r18+16], %fd381;
	sub.f64 	%fd382, %fd379, %fd380;
	st.shared.f64 	[%r18+40], %fd382;
	fma.rn.f64 	%fd383, %fd15, %fd71, 0d0000000000000000;
	fma.rn.f64 	%fd384, %fd16, %fd72, 0d0000000000000000;
	fma.rn.f64 	%fd385, %fd23, %fd79, %fd383;
	fma.rn.f64 	%fd386, %fd24, %fd80, %fd384;
	fma.rn.f64 	%fd387, %fd31, %fd87, %fd385;
	fma.rn.f64 	%fd388, %fd32, %fd88, %fd386;
	fma.rn.f64 	%fd389, %fd39, %fd95, %fd387;
	fma.rn.f64 	%fd390, %fd40, %fd96, %fd388;
	fma.rn.f64 	%fd391, %fd47, %fd103, %fd389;
	fma.rn.f64 	%fd392, %fd48, %fd104, %fd390;
	fma.rn.f64 	%fd393, %fd55, %fd339, %fd391;
	fma.rn.f64 	%fd394, %fd56, %fd340, %fd392;
	add.f64 	%fd395, %fd393, %fd394;
	st.shared.f64 	[%r18+24], %fd395;
	sub.f64 	%fd396, %fd393, %fd394;
	st.shared.f64 	[%r18+32], %fd396;
	add.s32 	%r20, %r111, 64;
	setp.lt.u32 	%p12, %r111, 80;
	mov.u32 	%r111, %r20;
	@%p12 bra 	$L__BB23_9;
$L__BB23_22:
	mov.u32 	%r113, %tid.x;
	setp.gt.u32 	%p13, %r113, 95;
	bar.sync 	0;
	@%p13 bra 	$L__BB23_25;
	mov.u32 	%r81, %tid.y;
	shr.u32 	%r82, %r113, 3;
	mul.lo.s32 	%r83, %r82, 1248;
	mad.lo.s32 	%r84, %r81, 14976, %r83;
	shl.b32 	%r85, %r113, 3;
	and.b32  	%r86, %r85, 56;
	add.s32 	%r87, %r84, %r86;
	mov.u32 	%r88, _ZZ32massMatrixMultiplyRegisterKernelILi8ELi12ELi1EEviPKiPKdS3_S3_S3_PdE6s_tmp1;
	add.s32 	%r89, %r87, %r88;
	add.s32 	%r112, %r89, 624;
$L__BB23_24:
	ld.shared.f64 	%fd397, [%r112+-624];
	ld.shared.f64 	%fd398, [%r112+520];
	add.f64 	%fd399, %fd397, %fd398;
	sub.f64 	%fd400, %fd397, %fd398;
	ld.shared.f64 	%fd401, [%r112+-520];
	ld.shared.f64 	%fd402, [%r112+416];
	add.f64 	%fd403, %fd401, %fd402;
	sub.f64 	%fd404, %fd401, %fd402;
	ld.shared.f64 	%fd405, [%r112+-416];
	ld.shared.f64 	%fd406, [%r112+312];
	add.f64 	%fd407, %fd405, %fd406;
	sub.f64 	%fd408, %fd405, %fd406;
	ld.shared.f64 	%fd409, [%r112+-312];
	ld.shared.f64 	%fd410, [%r112+208];
	add.f64 	%fd411, %fd409, %fd410;
	sub.f64 	%fd412, %fd409, %fd410;
	ld.shared.f64 	%fd413, [%r112+-208];
	ld.shared.f64 	%fd414, [%r112+104];
	add.f64 	%fd415, %fd413, %fd414;
	sub.f64 	%fd416, %fd413, %fd414;
	ld.shared.f64 	%fd417, [%r112+-104];
	ld.shared.f64 	%fd418, [%r112];
	add.f64 	%fd419, %fd417, %fd418;
	sub.f64 	%fd420, %fd417, %fd418;
	fma.rn.f64 	%fd421, %fd9, %fd399, 0d0000000000000000;
	fma.rn.f64 	%fd422, %fd10, %fd400, 0d0000000000000000;
	fma.rn.f64 	%fd423, %fd17, %fd403, %fd421;
	fma.rn.f64 	%fd424, %fd18, %fd404, %fd422;
	fma.rn.f64 	%fd425, %fd25, %fd407, %fd423;
	fma.rn.f64 	%fd426, %fd26, %fd408, %fd424;
	fma.rn.f64 	%fd427, %fd33, %fd411, %fd425;
	fma.rn.f64 	%fd428, %fd34, %fd412, %fd426;
	fma.rn.f64 	%fd429, %fd41, %fd415, %fd427;
	fma.rn.f64 	%fd430, %fd42, %fd416, %fd428;
	fma.rn.f64 	%fd431, %fd49, %fd419, %fd429;
	fma.rn.f64 	%fd432, %fd50, %fd420, %fd430;
	add.f64 	%fd433, %fd431, %fd432;
	st.shared.f64 	[%r112+-624], %fd433;
	sub.f64 	%fd434, %fd431, %fd432;
	st.shared.f64 	[%r112+104], %fd434;
	fma.rn.f64 	%fd435, %fd11, %fd399, 0d0000000000000000;
	fma.rn.f64 	%fd436, %fd12, %fd400, 0d0000000000000000;
	fma.rn.f64 	%fd437, %fd19, %fd403, %fd435;
	fma.rn.f64 	%fd438, %fd20, %fd404, %fd436;
	fma.rn.f64 	%fd439, %fd27, %fd407, %fd437;
	fma.rn.f64 	%fd440, %fd28, %fd408, %fd438;
	fma.rn.f64 	%fd441, %fd35, %fd411, %fd439;
	fma.rn.f64 	%fd442, %fd36, %fd412, %fd440;
	fma.rn.f64 	%fd443, %fd43, %fd415, %fd441;
	fma.rn.f64 	%fd444, %fd44, %fd416, %fd442;
	fma.rn.f64 	%fd445, %fd51, %fd419, %fd443;
	fma.rn.f64 	%fd446, %fd52, %fd420, %fd444;
	add.f64 	%fd447, %fd445, %fd446;
	st.shared.f64 	[%r112+-520], %fd447;
	sub.f64 	%fd448, %fd445, %fd446;
	st.shared.f64 	[%r112], %fd448;
	fma.rn.f64 	%fd449, %fd13, %fd399, 0d0000000000000000;
	fma.rn.f64 	%fd450, %fd14, %fd400, 0d0000000000000000;
	fma.rn.f64 	%fd451, %fd21, %fd403, %fd449;
	fma.rn.f64 	%fd452, %fd22, %fd404, %fd450;
	fma.rn.f64 	%fd453, %fd29, %fd407, %fd451;
	fma.rn.f64 	%fd454, %fd30, %fd408, %fd452;
	fma.rn.f64 	%fd455, %fd37, %fd411, %fd453;
	fma.rn.f64 	%fd456, %fd38, %fd412, %fd454;
	fma.rn.f64 	%fd457, %fd45, %fd415, %fd455;
	fma.rn.f64 	%fd458, %fd46, %fd416, %fd456;
	fma.rn.f64 	%fd459, %fd53, %fd419, %fd457;
	fma.rn.f64 	%fd460, %fd54, %fd420, %fd458;
	add.f64 	%fd461, %fd459, %fd460;
	st.shared.f64 	[%r112+-416], %fd461;
	sub.f64 	%fd462, %fd459, %fd460;
	st.shared.f64 	[%r112+-104], %fd462;
	fma.rn.f64 	%fd463, %fd15, %fd399, 0d0000000000000000;
	fma.rn.f64 	%fd464, %fd16, %fd400, 0d0000000000000000;
	fma.rn.f64 	%fd465, %fd23, %fd403, %fd463;
	fma.rn.f64 	%fd466, %fd24, %fd404, %fd464;
	fma.rn.f64 	%fd467, %fd31, %fd407, %fd465;
	fma.rn.f64 	%fd468, %fd32, %fd408, %fd466;
	fma.rn.f64 	%fd469, %fd39, %fd411, %fd467;
	fma.rn.f64 	%fd470, %fd40, %fd412, %fd468;
	fma.rn.f64 	%fd471, %fd47, %fd415, %fd469;
	fma.rn.f64 	%fd472, %fd48, %fd416, %fd470;
	fma.rn.f64 	%fd473, %fd55, %fd419, %fd471;
	fma.rn.f64 	%fd474, %fd56, %fd420, %fd472;
	add.f64 	%fd475, %fd473, %fd474;
	st.shared.f64 	[%r112+-312], %fd475;
	sub.f64 	%fd476, %fd473, %fd474;
	st.shared.f64 	[%r112+-208], %fd476;
	add.s32 	%r25, %r113, 64;
	add.s32 	%r112, %r112, 9984;
	setp.lt.u32 	%p14, %r113, 32;
	mov.u32 	%r113, %r25;
	@%p14 bra 	$L__BB23_24;
$L__BB23_25:
	ld.param.u32 	%r107, [_Z32massMatrixMultiplyRegisterKernelILi8ELi12ELi1EEviPKiPKdS3_S3_S3_Pd_param_0];
	mov.u32 	%r90, %ctaid.x;
	mov.u32 	%r91, %tid.y;
	add.s32 	%r92, %r90, %r91;
	setp.ge.s32 	%p15, %r92, %r107;
	bar.sync 	0;
	mov.u32 	%r93, _ZZ32massMatrixMultiplyRegisterKernelILi8ELi12ELi1EEviPKiPKdS3_S3_S3_PdE6s_tmp1;
	mad.lo.s32 	%r94, %r91, 14976, %r93;
	mov.u32 	%r95, %tid.x;
	shr.u32 	%r96, %r95, 3;
	mad.lo.s32 	%r97, %r96, 104, %r94;
	shl.b32 	%r98, %r95, 3;
	and.b32  	%r99, %r98, 56;
	add.s32 	%r100, %r97, %r99;
	ld.shared.f64 	%fd477, [%r100];
	ld.shared.f64 	%fd478, [%r100+13728];
	add.f64 	%fd479, %fd477, %fd478;
	sub.f64 	%fd480, %fd477, %fd478;
	ld.shared.f64 	%fd481, [%r100+1248];
	ld.shared.f64 	%fd482, [%r100+12480];
	add.f64 	%fd483, %fd481, %fd482;
	sub.f64 	%fd484, %fd481, %fd482;
	ld.shared.f64 	%fd485, [%r100+2496];
	ld.shared.f64 	%fd486, [%r100+11232];
	add.f64 	%fd487, %fd485, %fd486;
	sub.f64 	%fd488, %fd485, %fd486;
	ld.shared.f64 	%fd489, [%r100+3744];
	ld.shared.f64 	%fd490, [%r100+9984];
	add.f64 	%fd491, %fd489, %fd490;
	sub.f64 	%fd492, %fd489, %fd490;
	ld.shared.f64 	%fd493, [%r100+4992];
	ld.shared.f64 	%fd494, [%r100+8736];
	add.f64 	%fd495, %fd493, %fd494;
	sub.f64 	%fd496, %fd493, %fd494;
	ld.shared.f64 	%fd497, [%r100+6240];
	ld.shared.f64 	%fd498, [%r100+7488];
	add.f64 	%fd499, %fd497, %fd498;
	sub.f64 	%fd500, %fd497, %fd498;
	fma.rn.f64 	%fd501, %fd9, %fd479, 0d0000000000000000;
	fma.rn.f64 	%fd502, %fd10, %fd480, 0d0000000000000000;
	fma.rn.f64 	%fd503, %fd17, %fd483, %fd501;
	fma.rn.f64 	%fd504, %fd18, %fd484, %fd502;
	fma.rn.f64 	%fd505, %fd25, %fd487, %fd503;
	fma.rn.f64 	%fd506, %fd26, %fd488, %fd504;
	fma.rn.f64 	%fd507, %fd33, %fd491, %fd505;
	fma.rn.f64 	%fd508, %fd34, %fd492, %fd506;
	fma.rn.f64 	%fd509, %fd41, %fd495, %fd507;
	fma.rn.f64 	%fd510, %fd42, %fd496, %fd508;
	fma.rn.f64 	%fd111, %fd49, %fd499, %fd509;
	fma.rn.f64 	%fd112, %fd50, %fd500, %fd510;
	fma.rn.f64 	%fd511, %fd11, %fd479, 0d0000000000000000;
	fma.rn.f64 	%fd512, %fd12, %fd480, 0d0000000000000000;
	fma.rn.f64 	%fd513, %fd19, %fd483, %fd511;
	fma.rn.f64 	%fd514, %fd20, %fd484, %fd512;
	fma.rn.f64 	%fd515, %fd27, %fd487, %fd513;
	fma.rn.f64 	%fd516, %fd28, %fd488, %fd514;
	fma.rn.f64 	%fd517, %fd35, %fd491, %fd515;
	fma.rn.f64 	%fd518, %fd36, %fd492, %fd516;
	fma.rn.f64 	%fd519, %fd43, %fd495, %fd517;
	fma.rn.f64 	%fd520, %fd44, %fd496, %fd518;
	fma.rn.f64 	%fd113, %fd51, %fd499, %fd519;
	fma.rn.f64 	%fd114, %fd52, %fd500, %fd520;
	fma.rn.f64 	%fd521, %fd13, %fd479, 0d0000000000000000;
	fma.rn.f64 	%fd522, %fd14, %fd480, 0d0000000000000000;
	fma.rn.f64 	%fd523, %fd21, %fd483, %fd521;
	fma.rn.f64 	%fd524, %fd22, %fd484, %fd522;
	fma.rn.f64 	%fd525, %fd29, %fd487, %fd523;
	fma.rn.f64 	%fd526, %fd30, %fd488, %fd524;
	fma.rn.f64 	%fd527, %fd37, %fd491, %fd525;
	fma.rn.f64 	%fd528, %fd38, %fd492, %fd526;
	fma.rn.f64 	%fd529, %fd45, %fd495, %fd527;
	fma.rn.f64 	%fd530, %fd46, %fd496, %fd528;
	fma.rn.f64 	%fd115, %fd53, %fd499, %fd529;
	fma.rn.f64 	%fd116, %fd54, %fd500, %fd530;
	fma.rn.f64 	%fd531, %fd15, %fd479, 0d0000000000000000;
	fma.rn.f64 	%fd532, %fd16, %fd480, 0d0000000000000000;
	fma.rn.f64 	%fd533, %fd23, %fd483, %fd531;
	fma.rn.f64 	%fd534, %fd24, %fd484, %fd532;
	fma.rn.f64 	%fd535, %fd31, %fd487, %fd533;
	fma.rn.f64 	%fd536, %fd32, %fd488, %fd534;
	fma.rn.f64 	%fd537, %fd39, %fd491, %fd535;
	fma.rn.f64 	%fd538, %fd40, %fd492, %fd536;
	fma.rn.f64 	%fd539, %fd47, %fd495, %fd537;
	fma.rn.f64 	%fd540, %fd48, %fd496, %fd538;
	fma.rn.f64 	%fd117, %fd55, %fd499, %fd539;
	fma.rn.f64 	%fd118, %fd56, %fd500, %fd540;
	@%p15 bra 	$L__BB23_27;
	ld.param.u64 	%rd45, [_Z32massMatrixMultiplyRegisterKernelILi8ELi12ELi1EEviPKiPKdS3_S3_S3_Pd_param_6];
	cvta.to.global.u64 	%rd36, %rd45;
	mul.wide.s32 	%rd37, %r5, 8;
	add.s64 	%rd38, %rd36, %rd37;
	add.f64 	%fd541, %fd111, %fd112;
	st.global.f64 	[%rd38], %fd541;
	add.f64 	%fd542, %fd113, %fd114;
	st.global.f64 	[%rd38+512], %fd542;
	add.f64 	%fd543, %fd115, %fd116;
	st.global.f64 	[%rd38+1024], %fd543;
	add.f64 	%fd544, %fd117, %fd118;
	st.global.f64 	[%rd38+1536], %fd544;
	sub.f64 	%fd545, %fd117, %fd118;
	st.global.f64 	[%rd38+2048], %fd545;
	sub.f64 	%fd546, %fd115, %fd116;
	st.global.f64 	[%rd38+2560], %fd546;
	sub.f64 	%fd547, %fd113, %fd114;
	st.global.f64 	[%rd38+3072], %fd547;
	sub.f64 	%fd548, %fd111, %fd112;
	st.global.f64 	[%rd38+3584], %fd548;
$L__BB23_27:
	ret;

}
	// .globl	_Z32massMatrixMultiplyConstantKernelILi8ELi12ELi1EEviPKiPKdS3_S3_S3_Pd
.visible .entry _Z32massMatrixMultiplyConstantKernelILi8ELi12ELi1EEviPKiPKdS3_S3_S3_Pd(
	.param .u32 _Z32massMatrixMultiplyConstantKernelILi8ELi12ELi1EEviPKiPKdS3_S3_S3_Pd_param_0,
	.param .u64 .ptr .align 1 _Z32massMatrixMultiplyConstantKernelILi8ELi12ELi1EEviPKiPKdS3_S3_S3_Pd_param_1,
	.param .u64 .ptr .align 1 _Z32massMatrixMultiplyConstantKernelILi8ELi12ELi1EEviPKiPKdS3_S3_S3_Pd_param_2,
	.param .u64 .ptr .align 1 _Z32massMatrixMultiplyConstantKernelILi8ELi12ELi1EEviPKiPKdS3_S3_S3_Pd_param_3,
	.param .u64 .ptr .align 1 _Z32massMatrixMultiplyConstantKernelILi8ELi12ELi1EEviPKiPKdS3_S3_S3_Pd_param_4,
	.param .u64 .ptr .align 1 _Z32massMatrixMultiplyConstantKernelILi8ELi12ELi1EEviPKiPKdS3_S3_S3_Pd_param_5,
	.param .u64 .ptr .align 1 _Z32massMatrixMultiplyConstantKernelILi8ELi12ELi1EEviPKiPKdS3_S3_S3_Pd_param_6
)
{
	.reg .pred 	%p<15>;
	.reg .b16 	%rs<7>;
	.reg .b32 	%r<81>;
	.reg .b64 	%rd<39>;
	.reg .b64 	%fd<608>;
	// demoted variable
	.shared .align 8 .b8 _ZZ32massMatrixMultiplyConstantKernelILi8ELi12ELi1EEviPKiPKdS3_S3_S3_PdE6s_tmp1[14976];
	ld.param.u32 	%r26, [_Z32massMatrixMultiplyConstantKernelILi8ELi12ELi1EEviPKiPKdS3_S3_S3_Pd_param_0];
	ld.param.u64 	%rd1, [_Z32massMatrixMultiplyConstantKernelILi8ELi12ELi1EEviPKiPKdS3_S3_S3_Pd_param_1];
	ld.param.u64 	%rd3, [_Z32massMatrixMultiplyConstantKernelILi8ELi12ELi1EEviPKiPKdS3_S3_S3_Pd_param_5];
	mov.u32 	%r1, %tid.y;
	mov.u32 	%r28, %ctaid.x;
	add.s32 	%r2, %r28, %r1;
	setp.ge.s32 	%p1, %r2, %r26;
	mov.b32 	%r75, 0;
	@%p1 bra 	$L__BB24_2;
	cvta.to.global.u64 	%rd5, %rd1;
	mul.wide.s32 	%rd6, %r2, 4;
	add.s64 	%rd7, %rd5, %rd6;
	ld.global.nc.u32 	%r75, [%rd7];
$L__BB24_2:
	mov.u32 	%r77, %tid.x;
	and.b32  	%r6, %r77, 7;
	shl.b32 	%r29, %r75, 9;
	add.s32 	%r7, %r77, %r29;
	cvta.to.global.u64 	%rd8, %rd3;
	mul.wide.s32 	%rd9, %r7, 8;
	add.s64 	%rd10, %rd8, %rd9;
	ld.global.nc.f64 	%fd102, [%rd10];
	ld.global.nc.f64 	%fd103, [%rd10+512];
	ld.global.nc.f64 	%fd104, [%rd10+1024];
	ld.global.nc.f64 	%fd105, [%rd10+1536];
	ld.global.nc.f64 	%fd106, [%rd10+2048];
	ld.global.nc.f64 	%fd107, [%rd10+2560];
	ld.global.nc.f64 	%fd108, [%rd10+3072];
	ld.global.nc.f64 	%fd109, [%rd10+3584];
	bar.sync 	0;
	shr.u32 	%r8, %r77, 3;
	add.f64 	%fd110, %fd102, %fd109;
	sub.f64 	%fd111, %fd102, %fd109;
	add.f64 	%fd112, %fd103, %fd108;
	sub.f64 	%fd113, %fd103, %fd108;
	add.f64 	%fd114, %fd104, %fd107;
	sub.f64 	%fd115, %fd104, %fd107;
	add.f64 	%fd116, %fd105, %fd106;
	sub.f64 	%fd117, %fd105, %fd106;
	mov.u32 	%r30, _ZZ32massMatrixMultiplyConstantKernelILi8ELi12ELi1EEviPKiPKdS3_S3_S3_PdE6s_tmp1;
	mad.lo.s32 	%r31, %r1, 14976, %r30;
	mad.lo.s32 	%r32, %r8, 104, %r31;
	shl.b32 	%r33, %r77, 3;
	and.b32  	%r34, %r33, 56;
	add.s32 	%r35, %r32, %r34;
	ld.const.f64 	%fd118, [const_oddI];
	fma.rn.f64 	%fd119, %fd118, %fd110, 0d0000000000000000;
	ld.const.f64 	%fd120, [const_evenI];
	fma.rn.f64 	%fd121, %fd120, %fd111, 0d0000000000000000;
	ld.const.f64 	%fd1, [const_oddI+8];
	fma.rn.f64 	%fd122, %fd1, %fd112, %fd119;
	ld.const.f64 	%fd2, [const_evenI+8];
	fma.rn.f64 	%fd123, %fd2, %fd113, %fd121;
	ld.const.f64 	%fd3, [const_oddI+16];
	fma.rn.f64 	%fd124, %fd3, %fd114, %fd122;
	ld.const.f64 	%fd4, [const_evenI+16];
	fma.rn.f64 	%fd125, %fd4, %fd115, %fd123;
	ld.const.f64 	%fd126, [const_oddI+24];
	fma.rn.f64 	%fd127, %fd126, %fd116, %fd124;
	ld.const.f64 	%fd5, [const_evenI+24];
	fma.rn.f64 	%fd128, %fd5, %fd117, %fd125;
	add.f64 	%fd129, %fd128, %fd127;
	st.shared.f64 	[%r35], %fd129;
	sub.f64 	%fd130, %fd127, %fd128;
	st.shared.f64 	[%r35+13728], %fd130;
	ld.const.f64 	%fd6, [const_oddI+32];
	fma.rn.f64 	%fd131, %fd6, %fd110, 0d0000000000000000;
	ld.const.f64 	%fd7, [const_evenI+32];
	fma.rn.f64 	%fd132, %fd7, %fd111, 0d0000000000000000;
	ld.const.f64 	%fd8, [const_oddI+40];
	fma.rn.f64 	%fd133, %fd8, %fd112, %fd131;
	ld.const.f64 	%fd9, [const_evenI+40];
	fma.rn.f64 	%fd134, %fd9, %fd113, %fd132;
	ld.const.f64 	%fd135, [const_oddI+48];
	fma.rn.f64 	%fd136, %fd135, %fd114, %fd133;
	ld.const.f64 	%fd137, [const_evenI+48];
	fma.rn.f64 	%fd138, %fd137, %fd115, %fd134;
	ld.const.f64 	%fd10, [const_oddI+56];
	fma.rn.f64 	%fd139, %fd10, %fd116, %fd136;
	ld.const.f64 	%fd11, [const_evenI+56];
	fma.rn.f64 	%fd140, %fd11, %fd117, %fd138;
	add.f64 	%fd141, %fd140, %fd139;
	st.shared.f64 	[%r35+1248], %fd141;
	sub.f64 	%fd142, %fd139, %fd140;
	st.shared.f64 	[%r35+12480], %fd142;
	ld.const.f64 	%fd12, [const_oddI+64];
	fma.rn.f64 	%fd143, %fd12, %fd110, 0d0000000000000000;
	ld.const.f64 	%fd13, [const_evenI+64];
	fma.rn.f64 	%fd144, %fd13, %fd111, 0d0000000000000000;
	ld.const.f64 	%fd14, [const_oddI+72];
	fma.rn.f64 	%fd145, %fd14, %fd112, %fd143;
	ld.const.f64 	%fd15, [const_evenI+72];
	fma.rn.f64 	%fd146, %fd15, %fd113, %fd144;
	ld.const.f64 	%fd147, [const_oddI+80];
	fma.rn.f64 	%fd148, %fd147, %fd114, %fd145;
	ld.const.f64 	%fd149, [const_evenI+80];
	fma.rn.f64 	%fd150, %fd149, %fd115, %fd146;
	ld.const.f64 	%fd151, [const_oddI+88];
	fma.rn.f64 	%fd152, %fd151, %fd116, %fd148;
	ld.const.f64 	%fd16, [const_evenI+88];
	fma.rn.f64 	%fd153, %fd16, %fd117, %fd150;
	add.f64 	%fd154, %fd153, %fd152;
	st.shared.f64 	[%r35+2496], %fd154;
	sub.f64 	%fd155, %fd152, %fd153;
	st.shared.f64 	[%r35+11232], %fd155;
	ld.const.f64 	%fd17, [const_oddI+96];
	fma.rn.f64 	%fd156, %fd17, %fd110, 0d0000000000000000;
	ld.const.f64 	%fd18, [const_evenI+96];
	fma.rn.f64 	%fd157, %fd18, %fd111, 0d0000000000000000;
	ld.const.f64 	%fd19, [const_oddI+104];
	fma.rn.f64 	%fd158, %fd19, %fd112, %fd156;
	ld.const.f64 	%fd20, [const_evenI+104];
	fma.rn.f64 	%fd159, %fd20, %fd113, %fd157;
	ld.const.f64 	%fd21, [const_oddI+112];
	fma.rn.f64 	%fd160, %fd21, %fd114, %fd158;
	ld.const.f64 	%fd22, [const_evenI+112];
	fma.rn.f64 	%fd161, %fd22, %fd115, %fd159;
	ld.const.f64 	%fd23, [const_oddI+120];
	fma.rn.f64 	%fd162, %fd23, %fd116, %fd160;
	ld.const.f64 	%fd24, [const_evenI+120];
	fma.rn.f64 	%fd163, %fd24, %fd117, %fd161;
	add.f64 	%fd164, %fd163, %fd162;
	st.shared.f64 	[%r35+3744], %fd164;
	sub.f64 	%fd165, %fd162, %fd163;
	st.shared.f64 	[%r35+9984], %fd165;
	ld.const.f64 	%fd25, [const_oddI+128];
	fma.rn.f64 	%fd166, %fd25, %fd110, 0d0000000000000000;
	ld.const.f64 	%fd26, [const_evenI+128];
	fma.rn.f64 	%fd167, %fd26, %fd111, 0d0000000000000000;
	ld.const.f64 	%fd27, [const_oddI+136];
	fma.rn.f64 	%fd168, %fd27, %fd112, %fd166;
	ld.const.f64 	%fd28, [const_evenI+136];
	fma.rn.f64 	%fd169, %fd28, %fd113, %fd167;
	ld.const.f64 	%fd170, [const_oddI+144];
	fma.rn.f64 	%fd171, %fd170, %fd114, %fd168;
	ld.const.f64 	%fd29, [const_evenI+144];
	fma.rn.f64 	%fd172, %fd29, %fd115, %fd169;
	ld.const.f64 	%fd30, [const_oddI+152];
	fma.rn.f64 	%fd173, %fd30, %fd116, %fd171;
	ld.const.f64 	%fd31, [const_evenI+152];
	fma.rn.f64 	%fd174, %fd31, %fd117, %fd172;
	add.f64 	%fd175, %fd174, %fd173;
	st.shared.f64 	[%r35+4992], %fd175;
	sub.f64 	%fd176, %fd173, %fd174;
	st.shared.f64 	[%r35+8736], %fd176;
	ld.const.f64 	%fd32, [const_oddI+160];
	fma.rn.f64 	%fd177, %fd32, %fd110, 0d0000000000000000;
	ld.const.f64 	%fd33, [const_evenI+160];
	fma.rn.f64 	%fd178, %fd33, %fd111, 0d0000000000000000;
	ld.const.f64 	%fd34, [const_oddI+168];
	fma.rn.f64 	%fd179, %fd34, %fd112, %fd177;
	ld.const.f64 	%fd35, [const_evenI+168];
	fma.rn.f64 	%fd180, %fd35, %fd113, %fd178;
	ld.const.f64 	%fd36, [const_oddI+176];
	fma.rn.f64 	%fd181, %fd36, %fd114, %fd179;
	ld.const.f64 	%fd37, [const_evenI+176];
	fma.rn.f64 	%fd182, %fd37, %fd115, %fd180;
	ld.const.f64 	%fd38, [const_oddI+184];
	fma.rn.f64 	%fd183, %fd38, %fd116, %fd181;
	ld.const.f64 	%fd39, [const_evenI+184];
	fma.rn.f64 	%fd184, %fd39, %fd117, %fd182;
	add.f64 	%fd185, %fd184, %fd183;
	st.shared.f64 	[%r35+6240], %fd185;
	sub.f64 	%fd186, %fd183, %fd184;
	st.shared.f64 	[%r35+7488], %fd186;
	bar.sync 	0;
	setp.gt.u32 	%p2, %r77, 95;
	@%p2 bra 	$L__BB24_5;
	mul.lo.s32 	%r36, %r8, 1248;
	mad.lo.s32 	%r37, %r1, 14976, %r36;
	shl.b32 	%r38, %r6, 3;
	add.s32 	%r39, %r37, %r38;
	add.s32 	%r41, %r39, %r30;
	add.s32 	%r76, %r41, 624;
$L__BB24_4:
	ld.shared.f64 	%fd187, [%r76+-624];
	ld.shared.f64 	%fd188, [%r76+104];
	add.f64 	%fd189, %fd187, %fd188;
	sub.f64 	%fd190, %fd187, %fd188;
	ld.shared.f64 	%fd191, [%r76+-520];
	ld.shared.f64 	%fd192, [%r76];
	add.f64 	%fd193, %fd191, %fd192;
	sub.f64 	%fd194, %fd191, %fd192;
	ld.shared.f64 	%fd195, [%r76+-416];
	ld.shared.f64 	%fd196, [%r76+-104];
	add.f64 	%fd197, %fd195, %fd196;
	sub.f64 	%fd198, %fd195, %fd196;
	ld.shared.f64 	%fd199, [%r76+-312];
	ld.shared.f64 	%fd200, [%r76+-208];
	add.f64 	%fd201, %fd199, %fd200;
	sub.f64 	%fd202, %fd199, %fd200;
	fma.rn.f64 	%fd204, %fd118, %fd189, 0d0000000000000000;
	fma.rn.f64 	%fd206, %fd120, %fd190, 0d0000000000000000;
	fma.rn.f64 	%fd207, %fd1, %fd193, %fd204;
	fma.rn.f64 	%fd208, %fd2, %fd194, %fd206;
	fma.rn.f64 	%fd209, %fd3, %fd197, %fd207;
	fma.rn.f64 	%fd210, %fd4, %fd198, %fd208;
	fma.rn.f64 	%fd212, %fd126, %fd201, %fd209;
	fma.rn.f64 	%fd213, %fd5, %fd202, %fd210;
	add.f64 	%fd214, %fd213, %fd212;
	st.shared.f64 	[%r76+-624], %fd214;
	sub.f64 	%fd215, %fd212, %fd213;
	st.shared.f64 	[%r76+520], %fd215;
	fma.rn.f64 	%fd216, %fd6, %fd189, 0d0000000000000000;
	fma.rn.f64 	%fd217, %fd7, %fd190, 0d0000000000000000;
	fma.rn.f64 	%fd218, %fd8, %fd193, %fd216;
	fma.rn.f64 	%fd219, %fd9, %fd194, %fd217;
	fma.rn.f64 	%fd221, %fd135, %fd197, %fd218;
	fma.rn.f64 	%fd223, %fd137, %fd198, %fd219;
	fma.rn.f64 	%fd224, %fd10, %fd201, %fd221;
	fma.rn.f64 	%fd225, %fd11, %fd202, %fd223;
	add.f64 	%fd226, %fd225, %fd224;
	st.shared.f64 	[%r76+-520], %fd226;
	sub.f64 	%fd227, %fd224, %fd225;
	st.shared.f64 	[%r76+416], %fd227;
	fma.rn.f64 	%fd228, %fd12, %fd189, 0d0000000000000000;
	fma.rn.f64 	%fd229, %fd13, %fd190, 0d0000000000000000;
	fma.rn.f64 	%fd230, %fd14, %fd193, %fd228;
	fma.rn.f64 	%fd231, %fd15, %fd194, %fd229;
	fma.rn.f64 	%fd233, %fd147, %fd197, %fd230;
	fma.rn.f64 	%fd235, %fd149, %fd198, %fd231;
	fma.rn.f64 	%fd237, %fd151, %fd201, %fd233;
	fma.rn.f64 	%fd238, %fd16, %fd202, %fd235;
	add.f64 	%fd239, %fd238, %fd237;
	st.shared.f64 	[%r76+-416], %fd239;
	sub.f64 	%fd240, %fd237, %fd238;
	st.shared.f64 	[%r76+312], %fd240;
	fma.rn.f64 	%fd241, %fd17, %fd189, 0d0000000000000000;
	fma.rn.f64 	%fd242, %fd18, %fd190, 0d0000000000000000;
	fma.rn.f64 	%fd243, %fd19, %fd193, %fd241;
	fma.rn.f64 	%fd244, %fd20, %fd194, %fd242;
	fma.rn.f64 	%fd245, %fd21, %fd197, %fd243;
	fma.rn.f64 	%fd246, %fd22, %fd198, %fd244;
	fma.rn.f64 	%fd247, %fd23, %fd201, %fd245;
	fma.rn.f64 	%fd248, %fd24, %fd202, %fd246;
	add.f64 	%fd249, %fd248, %fd247;
	st.shared.f64 	[%r76+-312], %fd249;
	sub.f64 	%fd250, %fd247, %fd248;
	st.shared.f64 	[%r76+208], %fd250;
	fma.rn.f64 	%fd251, %fd25, %fd189, 0d0000000000000000;
	fma.rn.f64 	%fd252, %fd26, %fd190, 0d0000000000000000;
	fma.rn.f64 	%fd253, %fd27, %fd193, %fd251;
	fma.rn.f64 	%fd254, %fd28, %fd194, %fd252;
	fma.rn.f64 	%fd256, %fd170, %fd197, %fd253;
	fma.rn.f64 	%fd257, %fd29, %fd198, %fd254;
	fma.rn.f64 	%fd258, %fd30, %fd201, %fd256;
	fma.rn.f64 	%fd259, %fd31, %fd202, %fd257;
	add.f64 	%fd260, %fd259, %fd258;
	st.shared.f64 	[%r76+-208], %fd260;
	sub.f64 	%fd261, %fd258, %fd259;
	st.shared.f64 	[%r76+104], %fd261;
	fma.rn.f64 	%fd262, %fd32, %fd189, 0d0000000000000000;
	fma.rn.f64 	%fd263, %fd33, %fd190, 0d0000000000000000;
	fma.rn.f64 	%fd264, %fd34, %fd193, %fd262;
	fma.rn.f64 	%fd265, %fd35, %fd194, %fd263;
	fma.rn.f64 	%fd266, %fd36, %fd197, %fd264;
	fma.rn.f64 	%fd267, %fd37, %fd198, %fd265;
	fma.rn.f64 	%fd268, %fd38, %fd201, %fd266;
	fma.rn.f64 	%fd269, %fd39, %fd202, %fd267;
	add.f64 	%fd270, %fd269, %fd268;
	st.shared.f64 	[%r76+-104], %fd270;
	sub.f64 	%fd271, %fd268, %fd269;
	st.shared.f64 	[%r76], %fd271;
	add.s32 	%r12, %r77, 64;
	add.s32 	%r76, %r76, 9984;
	setp.lt.u32 	%p3, %r77, 32;
	mov.u32 	%r77, %r12;
	@%p3 bra 	$L__BB24_4;
$L__BB24_5:
	bar.sync 	0;
	mov.u32 	%r78, %tid.x;
	setp.gt.u32 	%p4, %r78, 143;
	@%p4 bra 	$L__BB24_20;
	mul.lo.s32 	%r15, %r75, 1728;
	ld.const.f64 	%fd283, [const_evenI];
	ld.const.f64 	%fd290, [const_oddI+24];
	ld.const.f64 	%fd300, [const_oddI+48];
	ld.const.f64 	%fd302, [const_evenI+48];
	ld.const.f64 	%fd313, [const_oddI+80];
	ld.const.f64 	%fd315, [const_evenI+80];
	ld.const.f64 	%fd317, [const_oddI+88];
	ld.const.f64 	%fd338, [const_oddI+144];
$L__BB24_7:
	setp.ge.s32 	%p5, %r2, %r26;
	cvt.u16.u32 	%rs1, %r78;
	mul.lo.s16 	%rs2, %rs1, 171;
	shr.u16 	%rs3, %rs2, 11;
	mul.lo.s16 	%rs4, %rs3, 12;
	sub.s16 	%rs5, %rs1, %rs4;
	mul.wide.u16 	%r45, %rs3, 1248;
	add.s32 	%r46, %r31, %r45;
	and.b16  	%rs6, %rs5, 255;
	mul.wide.u16 	%r47, %rs6, 104;
	add.s32 	%r17, %r46, %r47;
	ld.shared.f64 	%fd273, [%r17];
	ld.shared.f64 	%fd274, [%r17+56];
	add.f64 	%fd40, %fd273, %fd274;
	sub.f64 	%fd41, %fd273, %fd274;
	ld.shared.f64 	%fd275, [%r17+8];
	ld.shared.f64 	%fd276, [%r17+48];
	add.f64 	%fd42, %fd275, %fd276;
	sub.f64 	%fd43, %fd275, %fd276;
	ld.shared.f64 	%fd277, [%r17+16];
	ld.shared.f64 	%fd278, [%r17+40];
	add.f64 	%fd44, %fd277, %fd278;
	sub.f64 	%fd45, %fd277, %fd278;
	ld.shared.f64 	%fd279, [%r17+24];
	ld.shared.f64 	%fd280, [%r17+32];
	add.f64 	%fd46, %fd279, %fd280;
	sub.f64 	%fd47, %fd279, %fd280;
	mov.b32 	%r48, {%rs3, %rs6};
	mov.b32 	%r49, 0;
	mov.b32 	%r50, 3216;
	dp2a.lo.u32.u32 	%r18, %r48, %r50, %r49;
	fma.rn.f64 	%fd282, %fd118, %fd40, 0d0000000000000000;
	fma.rn.f64 	%fd284, %fd283, %fd41, 0d0000000000000000;
	fma.rn.f64 	%fd285, %fd1, %fd42, %fd282;
	fma.rn.f64 	%fd286, %fd2, %fd43, %fd284;
	fma.rn.f64 	%fd287, %fd3, %fd44, %fd285;
	fma.rn.f64 	%fd289, %fd4, %fd45, %fd286;
	fma.rn.f64 	%fd48, %fd290, %fd46, %fd287;
	fma.rn.f64 	%fd49, %fd5, %fd47, %fd289;
	mov.f64 	%fd596, 0d0000000000000000;
	mov.f64 	%fd597, %fd596;
	@%p5 bra 	$L__BB24_9;
	ld.param.u64 	%rd32, [_Z32massMatrixMultiplyConstantKernelILi8ELi12ELi1EEviPKiPKdS3_S3_S3_Pd_param_2];
	cvta.to.global.u64 	%rd11, %rd32;
	add.s32 	%r51, %r18, %r15;
	mul.wide.s32 	%rd12, %r51, 8;
	add.s64 	%rd13, %rd11, %rd12;
	ld.global.nc.f64 	%fd596, [%rd13];
	ld.global.nc.f64 	%fd597, [%rd13+88];
$L__BB24_9:
	add.f64 	%fd292, %fd48, %fd49;
	mul.f64 	%fd293, %fd292, %fd596;
	sub.f64 	%fd294, %fd48, %fd49;
	mul.f64 	%fd295, %fd294, %fd597;
	add.f64 	%fd54, %fd293, %fd295;
	sub.f64 	%fd55, %fd293, %fd295;
	fma.rn.f64 	%fd296, %fd6, %fd40, 0d0000000000000000;
	fma.rn.f64 	%fd297, %fd7, %fd41, 0d0000000000000000;
	fma.rn.f64 	%fd298, %fd8, %fd42, %fd296;
	fma.rn.f64 	%fd299, %fd9, %fd43, %fd297;
	fma.rn.f64 	%fd301, %fd300, %fd44, %fd298;
	fma.rn.f64 	%fd303, %fd302, %fd45, %fd299;
	fma.rn.f64 	%fd56, %fd10, %fd46, %fd301;
	fma.rn.f64 	%fd57, %fd11, %fd47, %fd303;
	mov.f64 	%fd598, 0d0000000000000000;
	mov.f64 	%fd599, %fd598;
	@%p5 bra 	$L__BB24_11;
	ld.param.u64 	%rd33, [_Z32massMatrixMultiplyConstantKernelILi8ELi12ELi1EEviPKiPKdS3_S3_S3_Pd_param_2];
	cvta.to.global.u64 	%rd14, %rd33;
	add.s32 	%r52, %r18, %r15;
	mul.wide.s32 	%rd15, %r52, 8;
	add.s64 	%rd16, %rd14, %rd15;
	ld.global.nc.f64 	%fd598, [%rd16+8];
	ld.global.nc.f64 	%fd599, [%rd16+80];
$L__BB24_11:
	add.f64 	%fd305, %fd56, %fd57;
	mul.f64 	%fd306, %fd305, %fd598;
	sub.f64 	%fd307, %fd56, %fd57;
	mul.f64 	%fd308, %fd307, %fd599;
	add.f64 	%fd62, %fd306, %fd308;
	sub.f64 	%fd63, %fd306, %fd308;
	fma.rn.f64 	%fd309, %fd12, %fd40, 0d0000000000000000;
	fma.rn.f64 	%fd310, %fd13, %fd41, 0d0000000000000000;
	fma.rn.f64 	%fd311, %fd14, %fd42, %fd309;
	fma.rn.f64 	%fd312, %fd15, %fd43, %fd310;
	fma.rn.f64 	%fd314, %fd313, %fd44, %fd311;
	fma.rn.f64 	%fd316, %fd315, %fd45, %fd312;
	fma.rn.f64 	%fd64, %fd317, %fd46, %fd314;
	fma.rn.f64 	%fd65, %fd16, %fd47, %fd316;
	mov.f64 	%fd600, 0d0000000000000000;
	mov.f64 	%fd601, %fd600;
	@%p5 bra 	$L__BB24_13;
	ld.param.u64 	%rd34, [_Z32massMatrixMultiplyConstantKernelILi8ELi12ELi1EEviPKiPKdS3_S3_S3_Pd_param_2];
	cvta.to.global.u64 	%rd17, %rd34;
	add.s32 	%r53, %r18, %r15;
	mul.wide.s32 	%rd18, %r53, 8;
	add.s64 	%rd19, %rd17, %rd18;
	ld.global.nc.f64 	%fd600, [%rd19+16];
	ld.global.nc.f64 	%fd601, [%rd19+72];
$L__BB24_13:
	add.f64 	%fd319, %fd64, %fd65;
	mul.f64 	%fd320, %fd319, %fd600;
	sub.f64 	%fd321, %fd64, %fd65;
	mul.f64 	%fd322, %fd321, %fd601;
	add.f64 	%fd70, %fd320, %fd322;
	sub.f64 	%fd71, %fd320, %fd322;
	fma.rn.f64 	%fd323, %fd17, %fd40, 0d0000000000000000;
	fma.rn.f64 	%fd324, %fd18, %fd41, 0d0000000000000000;
	fma.rn.f64 	%fd325, %fd19, %fd42, %fd323;
	fma.rn.f64 	%fd326, %fd20, %fd43, %fd324;
	fma.rn.f64 	%fd327, %fd21, %fd44, %fd325;
	fma.rn.f64 	%fd328, %fd22, %fd45, %fd326;
	fma.rn.f64 	%fd72, %fd23, %fd46, %fd327;
	fma.rn.f64 	%fd73, %fd24, %fd47, %fd328;
	mov.f64 	%fd602, 0d0000000000000000;
	mov.f64 	%fd603, %fd602;
	@%p5 bra 	$L__BB24_15;
	ld.param.u64 	%rd35, [_Z32massMatrixMultiplyConstantKernelILi8ELi12ELi1EEviPKiPKdS3_S3_S3_Pd_param_2];
	cvta.to.global.u64 	%rd20, %rd35;
	add.s32 	%r54, %r18, %r15;
	mul.wide.s32 	%rd21, %r54, 8;
	add.s64 	%rd22, %rd20, %rd21;
	ld.global.nc.f64 	%fd602, [%rd22+24];
	ld.global.nc.f64 	%fd603, [%rd22+64];
$L__BB24_15:
	add.f64 	%fd330, %fd72, %fd73;
	mul.f64 	%fd331, %fd330, %fd602;
	sub.f64 	%fd332, %fd72, %fd73;
	mul.f64 	%fd333, %fd332, %fd603;
	add.f64 	%fd78, %fd331, %fd333;
	sub.f64 	%fd79, %fd331, %fd333;
	fma.rn.f64 	%fd334, %fd25, %fd40, 0d0000000000000000;
	fma.rn.f64 	%fd335, %fd26, %fd41, 0d0000000000000000;
	fma.rn.f64 	%fd336, %fd27, %fd42, %fd334;
	fma.rn.f64 	%fd337, %fd28, %fd43, %fd335;
	fma.rn.f64 	%fd339, %fd338, %fd44, %fd336;
	fma.rn.f64 	%fd340, %fd29, %fd45, %fd337;
	fma.rn.f64 	%fd80, %fd30, %fd46, %fd339;
	fma.rn.f64 	%fd81, %fd31, %fd47, %fd340;
	mov.f64 	%fd604, 0d0000000000000000;
	mov.f64 	%fd605, %fd604;
	@%p5 bra 	$L__BB24_17;
	ld.param.u64 	%rd36, [_Z32massMatrixMultiplyConstantKernelILi8ELi12ELi1EEviPKiPKdS3_S3_S3_Pd_param_2];
	cvta.to.global.u64 	%rd23, %rd36;
	add.s32 	%r55, %r18, %r15;
	mul.wide.s32 	%rd24, %r55, 8;
	add.s64 	%rd25, %rd23, %rd24;
	ld.global.nc.f64 	%fd604, [%rd25+32];
	ld.global.nc.f64 	%fd605, [%rd25+56];
$L__BB24_17:
	add.f64 	%fd342, %fd80, %fd81;
	mul.f64 	%fd343, %fd342, %fd604;
	sub.f64 	%fd344, %fd80, %fd81;
	mul.f64 	%fd345, %fd344, %fd605;
	add.f64 	%fd86, %fd343, %fd345;
	sub.f64 	%fd87, %fd343, %fd345;
	fma.rn.f64 	%fd346, %fd32, %fd40, 0d0000000000000000;
	fma.rn.f64 	%fd347, %fd33, %fd41, 0d0000000000000000;
	fma.rn.f64 	%fd348, %fd34, %fd42, %fd346;
	fma.rn.f64 	%fd349, %fd35, %fd43, %fd347;
	fma.rn.f64 	%fd350, %fd36, %fd44, %fd348;
	fma.rn.f64 	%fd351, %fd37, %fd45, %fd349;
	fma.rn.f64 	%fd88, %fd38, %fd46, %fd350;
	fma.rn.f64 	%fd89, %fd39, %fd47, %fd351;
	mov.f64 	%fd606, 0d0000000000000000;
	mov.f64 	%fd607, %fd606;
	@%p5 bra 	$L__BB24_19;
	ld.param.u64 	%rd37, [_Z32massMatrixMultiplyConstantKernelILi8ELi12ELi1EEviPKiPKdS3_S3_S3_Pd_param_2];
	cvta.to.global.u64 	%rd26, %rd37;
	add.s32 	%r56, %r18, %r15;
	mul.wide.s32 	%rd27, %r56, 8;
	add.s64 	%rd28, %rd26, %rd27;
	ld.global.nc.f64 	%fd606, [%rd28+40];
	ld.global.nc.f64 	%fd607, [%rd28+48];
$L__BB24_19:
	add.f64 	%fd352, %fd88, %fd89;
	mul.f64 	%fd353, %fd352, %fd606;
	sub.f64 	%fd354, %fd88, %fd89;
	mul.f64 	%fd355, %fd354, %fd607;
	add.f64 	%fd356, %fd353, %fd355;
	sub.f64 	%fd357, %fd353, %fd355;
	fma.rn.f64 	%fd359, %fd118, %fd54, 0d0000000000000000;
	fma.rn.f64 	%fd361, %fd283, %fd55, 0d0000000000000000;
	fma.rn.f64 	%fd362, %fd6, %fd62, %fd359;
	fma.rn.f64 	%fd363, %fd7, %fd63, %fd361;
	fma.rn.f64 	%fd364, %fd12, %fd70, %fd362;
	fma.rn.f64 	%fd365, %fd13, %fd71, %fd363;
	fma.rn.f64 	%fd366, %fd17, %fd78, %fd364;
	fma.rn.f64 	%fd367, %fd18, %fd79, %fd365;
	fma.rn.f64 	%fd368, %fd25, %fd86, %fd366;
	fma.rn.f64 	%fd369, %fd26, %fd87, %fd367;
	fma.rn.f64 	%fd370, %fd32, %fd356, %fd368;
	fma.rn.f64 	%fd371, %fd33, %fd357, %fd369;
	add.f64 	%fd372, %fd370, %fd371;
	st.shared.f64 	[%r17], %fd372;
	sub.f64 	%fd373, %fd370, %fd371;
	st.shared.f64 	[%r17+56], %fd373;
	fma.rn.f64 	%fd374, %fd1, %fd54, 0d0000000000000000;
	fma.rn.f64 	%fd375, %fd2, %fd55, 0d0000000000000000;
	fma.rn.f64 	%fd376, %fd8, %fd62, %fd374;
	fma.rn.f64 	%fd377, %fd9, %fd63, %fd375;
	fma.rn.f64 	%fd378, %fd14, %fd70, %fd376;
	fma.rn.f64 	%fd379, %fd15, %fd71, %fd377;
	fma.rn.f64 	%fd380, %fd19, %fd78, %fd378;
	fma.rn.f64 	%fd381, %fd20, %fd79, %fd379;
	fma.rn.f64 	%fd382, %fd27, %fd86, %fd380;
	fma.rn.f64 	%fd383, %fd28, %fd87, %fd381;
	fma.rn.f64 	%fd384, %fd34, %fd356, %fd382;
	fma.rn.f64 	%fd385, %fd35, %fd357, %fd383;
	add.f64 	%fd386, %fd384, %fd385;
	st.shared.f64 	[%r17+8], %fd386;
	sub.f64 	%fd387, %fd384, %fd385;
	st.shared.f64 	[%r17+48], %fd387;
	fma.rn.f64 	%fd388, %fd3, %fd54, 0d0000000000000000;
	fma.rn.f64 	%fd390, %fd4, %fd55, 0d0000000000000000;
	fma.rn.f64 	%fd392, %fd300, %fd62, %fd388;
	fma.rn.f64 	%fd394, %fd302, %fd63, %fd390;
	fma.rn.f64 	%fd396, %fd313, %fd70, %fd392;
	fma.rn.f64 	%fd398, %fd315, %fd71, %fd394;
	fma.rn.f64 	%fd399, %fd21, %fd78, %fd396;
	fma.rn.f64 	%fd400, %fd22, %fd79, %fd398;
	fma.rn.f64 	%fd402, %fd338, %fd86, %fd399;
	fma.rn.f64 	%fd403, %fd29, %fd87, %fd400;
	fma.rn.f64 	%fd404, %fd36, %fd356, %fd402;
	fma.rn.f64 	%fd405, %fd37, %fd357, %fd403;
	add.f64 	%fd406, %fd404, %fd405;
	st.shared.f64 	[%r17+16], %fd406;
	sub.f64 	%fd407, %fd404, %fd405;
	st.shared.f64 	[%r17+40], %fd407;
	fma.rn.f64 	%fd409, %fd290, %fd54, 0d0000000000000000;
	fma.rn.f64 	%fd410, %fd5, %fd55, 0d0000000000000000;
	fma.rn.f64 	%fd411, %fd10, %fd62, %fd409;
	fma.rn.f64 	%fd412, %fd11, %fd63, %fd410;
	fma.rn.f64 	%fd414, %fd317, %fd70, %fd411;
	fma.rn.f64 	%fd415, %fd16, %fd71, %fd412;
	fma.rn.f64 	%fd416, %fd23, %fd78, %fd414;
	fma.rn.f64 	%fd417, %fd24, %fd79, %fd415;
	fma.rn.f64 	%fd418, %fd30, %fd86, %fd416;
	fma.rn.f64 	%fd419, %fd31, %fd87, %fd417;
	fma.rn.f64 	%fd420, %fd38, %fd356, %fd418;
	fma.rn.f64 	%fd421, %fd39, %fd357, %fd419;
	add.f64 	%fd422, %fd420, %fd421;
	st.shared.f64 	[%r17+24], %fd422;
	sub.f64 	%fd423, %fd420, %fd421;
	st.shared.f64 	[%r17+32], %fd423;
	add.s32 	%r19, %r78, 64;
	setp.lt.u32 	%p11, %r78, 80;
	mov.u32 	%r78, %r19;
	@%p11 bra 	$L__BB24_7;
$L__BB24_20:
	mov.u32 	%r80, %tid.x;
	setp.gt.u32 	%p12, %r80, 95;
	bar.sync 	0;
	@%p12 bra 	$L__BB24_23;
	mov.u32 	%r57, %tid.y;
	shr.u32 	%r58, %r80, 3;
	mul.lo.s32 	%r59, %r58, 1248;
	mad.lo.s32 	%r60, %r57, 14976, %r59;
	shl.b32 	%r61, %r80, 3;
	and.b32  	%r62, %r61, 56;
	add.s32 	%r63, %r60, %r62;
	mov.u32 	%r64, _ZZ32massMatrixMultiplyConstantKernelILi8ELi12ELi1EEviPKiPKdS3_S3_S3_PdE6s_tmp1;
	add.s32 	%r65, %r63, %r64;
	add.s32 	%r79, %r65, 624;
	ld.const.f64 	%fd448, [const_oddI];
	ld.const.f64 	%fd450, [const_evenI];
	ld.const.f64 	%fd479, [const_evenI+16];
	ld.const.f64 	%fd481, [const_oddI+48];
	ld.const.f64 	%fd483, [const_evenI+48];
	ld.const.f64 	%fd485, [const_oddI+80];
	ld.const.f64 	%fd487, [const_evenI+80];
	ld.const.f64 	%fd491, [const_oddI+144];
	ld.const.f64 	%fd498, [const_oddI+24];
	ld.const.f64 	%fd503, [const_oddI+88];
$L__BB24_22:
	ld.shared.f64 	%fd424, [%r79+-624];
	ld.shared.f64 	%fd425, [%r79+520];
	add.f64 	%fd426, %fd424, %fd425;
	sub.f64 	%fd427, %fd424, %fd425;
	ld.shared.f64 	%fd428, [%r79+-520];
	ld.shared.f64 	%fd429, [%r79+416];
	add.f64 	%fd430, %fd428, %fd429;
	sub.f64 	%fd431, %fd428, %fd429;
	ld.shared.f64 	%fd432, [%r79+-416];
	ld.shared.f64 	%fd433, [%r79+312];
	add.f64 	%fd434, %fd432, %fd433;
	sub.f64 	%fd435, %fd432, %fd433;
	ld.shared.f64 	%fd436, [%r79+-312];
	ld.shared.f64 	%fd437, [%r79+208];
	add.f64 	%fd438, %fd436, %fd437;
	sub.f64 	%fd439, %fd436, %fd437;
	ld.shared.f64 	%fd440, [%r79+-208];
	ld.shared.f64 	%fd441, [%r79+104];
	add.f64 	%fd442, %fd440, %fd441;
	sub.f64 	%fd443, %fd440, %fd441;
	ld.shared.f64 	%fd444, [%r79+-104];
	ld.shared.f64 	%fd445, [%r79];
	add.f64 	%fd446, %fd444, %fd445;
	sub.f64 	%fd447, %fd444, %fd445;
	fma.rn.f64 	%fd449, %fd448, %fd426, 0d0000000000000000;
	fma.rn.f64 	%fd451, %fd450, %fd427, 0d0000000000000000;
	fma.rn.f64 	%fd452, %fd6, %fd430, %fd449;
	fma.rn.f64 	%fd453, %fd7, %fd431, %fd451;
	fma.rn.f64 	%fd454, %fd12, %fd434, %fd452;
	fma.rn.f64 	%fd455, %fd13, %fd435, %fd453;
	fma.rn.f64 	%fd456, %fd17, %fd438, %fd454;
	fma.rn.f64 	%fd457, %fd18, %fd439, %fd455;
	fma.rn.f64 	%fd458, %fd25, %fd442, %fd456;
	fma.rn.f64 	%fd459, %fd26, %fd443, %fd457;
	fma.rn.f64 	%fd460, %fd32, %fd446, %fd458;
	fma.rn.f64 	%fd461, %fd33, %fd447, %fd459;
	add.f64 	%fd462, %fd460, %fd461;
	st.shared.f64 	[%r79+-624], %fd462;
	sub.f64 	%fd463, %fd460, %fd461;
	st.shared.f64 	[%r79+104], %fd463;
	fma.rn.f64 	%fd464, %fd1, %fd426, 0d0000000000000000;
	fma.rn.f64 	%fd465, %fd2, %fd427, 0d0000000000000000;
	fma.rn.f64 	%fd466, %fd8, %fd430, %fd464;
	fma.rn.f64 	%fd467, %fd9, %fd431, %fd465;
	fma.rn.f64 	%fd468, %fd14, %fd434, %fd466;
	fma.rn.f64 	%fd469, %fd15, %fd435, %fd467;
	fma.rn.f64 	%fd470, %fd19, %fd438, %fd468;
	fma.rn.f64 	%fd471, %fd20, %fd439, %fd469;
	fma.rn.f64 	%fd472, %fd27, %fd442, %fd470;
	fma.rn.f64 	%fd473, %fd28, %fd443, %fd471;
	fma.rn.f64 	%fd474, %fd34, %fd446, %fd472;
	fma.rn.f64 	%fd475, %fd35, %fd447, %fd473;
	add.f64 	%fd476, %fd474, %fd475;
	st.shared.f64 	[%r79+-520], %fd476;
	sub.f64 	%fd477, %fd474, %fd475;
	st.shared.f64 	[%r79], %fd477;
	fma.rn.f64 	%fd478, %fd3, %fd426, 0d0000000000000000;
	fma.rn.f64 	%fd480, %fd479, %fd427, 0d0000000000000000;
	fma.rn.f64 	%fd482, %fd481, %fd430, %fd478;
	fma.rn.f64 	%fd484, %fd483, %fd431, %fd480;
	fma.rn.f64 	%fd486, %fd485, %fd434, %fd482;
	fma.rn.f64 	%fd488, %fd487, %fd435, %fd484;
	fma.rn.f64 	%fd489, %fd21, %fd438, %fd486;
	fma.rn.f64 	%fd490, %fd22, %fd439, %fd488;
	fma.rn.f64 	%fd492, %fd491, %fd442, %fd489;
	fma.rn.f64 	%fd493, %fd29, %fd443, %fd490;
	fma.rn.f64 	%fd494, %fd36, %fd446, %fd492;
	fma.rn.f64 	%fd495, %fd37, %fd447, %fd493;
	add.f64 	%fd496, %fd494, %fd495;
	st.shared.f64 	[%r79+-416], %fd496;
	sub.f64 	%fd497, %fd494, %fd495;
	st.shared.f64 	[%r79+-104], %fd497;
	fma.rn.f64 	%fd499, %fd498, %fd426, 0d0000000000000000;
	fma.rn.f64 	%fd500, %fd5, %fd427, 0d0000000000000000;
	fma.rn.f64 	%fd501, %fd10, %fd430, %fd499;
	fma.rn.f64 	%fd502, %fd11, %fd431, %fd500;
	fma.rn.f64 	%fd504, %fd503, %fd434, %fd501;
	fma.rn.f64 	%fd505, %fd16, %fd435, %fd502;
	fma.rn.f64 	%fd506, %fd23, %fd438, %fd504;
	fma.rn.f64 	%fd507, %fd24, %fd439, %fd505;
	fma.rn.f64 	%fd508, %fd30, %fd442, %fd506;
	fma.rn.f64 	%fd509, %fd31, %fd443, %fd507;
	fma.rn.f64 	%fd510, %fd38, %fd446, %fd508;
	fma.rn.f64 	%fd511, %fd39, %fd447, %fd509;
	add.f64 	%fd512, %fd510, %fd511;
	st.shared.f64 	[%r79+-312], %fd512;
	sub.f64 	%fd513, %fd510, %fd511;
	st.shared.f64 	[%r79+-208], %fd513;
	add.s32 	%r24, %r80, 64;
	add.s32 	%r79, %r79, 9984;
	setp.lt.u32 	%p13, %r80, 32;
	mov.u32 	%r80, %r24;
	@%p13 bra 	$L__BB24_22;
$L__BB24_23:
	setp.ge.s32 	%p14, %r2, %r26;
	bar.sync 	0;
	mov.u32 	%r66, %tid.y;
	mov.u32 	%r67, _ZZ32massMatrixMultiplyConstantKernelILi8ELi12ELi1EEviPKiPKdS3_S3_S3_PdE6s_tmp1;
	mad.lo.s32 	%r68, %r66, 14976, %r67;
	mov.u32 	%r69, %tid.x;
	shr.u32 	%r70, %r69, 3;
	mad.lo.s32 	%r71, %r70, 104, %r68;
	shl.b32 	%r72, %r69, 3;
	and.b32  	%r73, %r72, 56;
	add.s32 	%r74, %r71, %r73;
	ld.shared.f64 	%fd514, [%r74];
	ld.shared.f64 	%fd515, [%r74+13728];
	add.f64 	%fd516, %fd514, %fd515;
	sub.f64 	%fd517, %fd514, %fd515;
	ld.shared.f64 	%fd518, [%r74+1248];
	ld.shared.f64 	%fd519, [%r74+12480];
	add.f64 	%fd520, %fd518, %fd519;
	sub.f64 	%fd521, %fd518, %fd519;
	ld.shared.f64 	%fd522, [%r74+2496];
	ld.shared.f64 	%fd523, [%r74+11232];
	add.f64 	%fd524, %fd522, %fd523;
	sub.f64 	%fd525, %fd522, %fd523;
	ld.shared.f64 	%fd526, [%r74+3744];
	ld.shared.f64 	%fd527, [%r74+9984];
	add.f64 	%fd528, %fd526, %fd527;
	sub.f64 	%fd529, %fd526, %fd527;
	ld.shared.f64 	%fd530, [%r74+4992];
	ld.shared.f64 	%fd531, [%r74+8736];
	add.f64 	%fd532, %fd530, %fd531;
	sub.f64 	%fd533, %fd530, %fd531;
	ld.shared.f64 	%fd534, [%r74+6240];
	ld.shared.f64 	%fd535, [%r74+7488];
	add.f64 	%fd536, %fd534, %fd535;
	sub.f64 	%fd537, %fd534, %fd535;
	ld.const.f64 	%fd538, [const_oddI];
	fma.rn.f64 	%fd539, %fd538, %fd516, 0d0000000000000000;
	ld.const.f64 	%fd540, [const_evenI];
	fma.rn.f64 	%fd541, %fd540, %fd517, 0d0000000000000000;
	fma.rn.f64 	%fd542, %fd6, %fd520, %fd539;
	fma.rn.f64 	%fd543, %fd7, %fd521, %fd541;
	fma.rn.f64 	%fd544, %fd12, %fd524, %fd542;
	fma.rn.f64 	%fd545, %fd13, %fd525, %fd543;
	fma.rn.f64 	%fd546, %fd17, %fd528, %fd544;
	fma.rn.f64 	%fd547, %fd18, %fd529, %fd545;
	fma.rn.f64 	%fd548, %fd25, %fd532, %fd546;
	fma.rn.f64 	%fd549, %fd26, %fd533, %fd547;
	fma.rn.f64 	%fd94, %fd32, %fd536, %fd548;
	fma.rn.f64 	%fd95, %fd33, %fd537, %fd549;
	fma.rn.f64 	%fd550, %fd1, %fd516, 0d0000000000000000;
	fma.rn.f64 	%fd551, %fd2, %fd517, 0d0000000000000000;
	fma.rn.f64 	%fd552, %fd8, %fd520, %fd550;
	fma.rn.f64 	%fd553, %fd9, %fd521, %fd551;
	fma.rn.f64 	%fd554, %fd14, %fd524, %fd552;
	fma.rn.f64 	%fd555, %fd15, %fd525, %fd553;
	fma.rn.f64 	%fd556, %fd19, %fd528, %fd554;
	fma.rn.f64 	%fd557, %fd20, %fd529, %fd555;
	fma.rn.f64 	%fd558, %fd27, %fd532, %fd556;
	fma.rn.f64 	%fd559, %fd28, %fd533, %fd557;
	fma.rn.f64 	%fd96, %fd34, %fd536, %fd558;
	fma.rn.f64 	%fd97, %fd35, %fd537, %fd559;
	fma.rn.f64 	%fd560, %fd3, %fd516, 0d0000000000000000;
	ld.const.f64 	%fd561, [const_evenI+16];
	fma.rn.f64 	%fd562, %fd561, %fd517, 0d0000000000000000;
	ld.const.f64 	%fd563, [const_oddI+48];
	fma.rn.f64 	%fd564, %fd563, %fd520, %fd560;
	ld.const.f64 	%fd565, [const_evenI+48];
	fma.rn.f64 	%fd566, %fd565, %fd521, %fd562;
	ld.const.f64 	%fd567, [const_oddI+80];
	fma.rn.f64 	%fd568, %fd567, %fd524, %fd564;
	ld.const.f64 	%fd569, [const_evenI+80];
	fma.rn.f64 	%fd570, %fd569, %fd525, %fd566;
	fma.rn.f64 	%fd571, %fd21, %fd528, %fd568;
	fma.rn.f64 	%fd572, %fd22, %fd529, %fd570;
	ld.const.f64 	%fd573, [const_oddI+144];
	fma.rn.f64 	%fd574, %fd573, %fd532, %fd571;
	fma.rn.f64 	%fd575, %fd29, %fd533, %fd572;
	fma.rn.f64 	%fd98, %fd36, %fd536, %fd574;
	fma.rn.f64 	%fd99, %fd37, %fd537, %fd575;
	ld.const.f64 	%fd576, [const_oddI+24];
	fma.rn.f64 	%fd577, %fd576, %fd516, 0d0000000000000000;
	fma.rn.f64 	%fd578, %fd5, %fd517, 0d0000000000000000;
	fma.rn.f64 	%fd579, %fd10, %fd520, %fd577;
	fma.rn.f64 	%fd580, %fd11, %fd521, %fd578;
	ld.const.f64 	%fd581, [const_oddI+88];
	fma.rn.f64 	%fd582, %fd581, %fd524, %fd579;
	fma.rn.f64 	%fd583, %fd16, %fd525, %fd580;
	fma.rn.f64 	%fd584, %fd23, %fd528, %fd582;
	fma.rn.f64 	%fd585, %fd24, %fd529, %fd583;
	fma.rn.f64 	%fd586, %fd30, %fd532, %fd584;
	fma.rn.f64 	%fd587, %fd31, %fd533, %fd585;
	fma.rn.f64 	%fd100, %fd38, %fd536, %fd586;
	fma.rn.f64 	%fd101, %fd39, %fd537, %fd587;
	@%p14 bra 	$L__BB24_25;
	ld.param.u64 	%rd38, [_Z32massMatrixMultiplyConstantKernelILi8ELi12ELi1EEviPKiPKdS3_S3_S3_Pd_param_6];
	cvta.to.global.u64 	%rd29, %rd38;
	mul.wide.s32 	%rd30, %r7, 8;
	add.s64 	%rd31, %rd29, %rd30;
	add.f64 	%fd588, %fd94, %fd95;
	st.global.f64 	[%rd31], %fd588;
	add.f64 	%fd589, %fd96, %fd97;
	st.global.f64 	[%rd31+512], %fd589;
	add.f64 	%fd590, %fd98, %fd99;
	st.global.f64 	[%rd31+1024], %fd590;
	add.f64 	%fd591, %fd100, %fd101;
	st.global.f64 	[%rd31+1536], %fd591;
	sub.f64 	%fd592, %fd100, %fd101;
	st.global.f64 	[%rd31+2048], %fd592;
	sub.f64 	%fd593, %fd98, %fd99;
	st.global.f64 	[%rd31+2560], %fd593;
	sub.f64 	%fd594, %fd96, %fd97;
	st.global.f64 	[%rd31+3072], %fd594;
	sub.f64 	%fd595, %fd94, %fd95;
	st.global.f64 	[%rd31+3584], %fd595;
$L__BB24_25:
	ret;

}
	// .globl	_Z32massMatrixMultiplyRegisterKernelILi10ELi10ELi1EEviPKiPKdS3_S3_S3_Pd
.visible .entry _Z32massMatrixMultiplyRegisterKernelILi10ELi10ELi1EEviPKiPKdS3_S3_S3_Pd(
	.param .u32 _Z32massMatrixMultiplyRegisterKernelILi10ELi10ELi1EEviPKiPKdS3_S3_S3_Pd_param_0,
	.param .u64 .ptr .align 1 _Z32massMatrixMultiplyRegisterKernelILi10ELi10ELi1EEviPKiPKdS3_S3_S3_Pd_param_1,
	.param .u64 .ptr .align 1 _Z32massMatrixMultiplyRegisterKernelILi10ELi10ELi1EEviPKiPKdS3_S3_S3_Pd_param_2,
	.param .u64 .ptr .align 1 _Z32massMatrixMultiplyRegisterKernelILi10ELi10ELi1EEviPKiPKdS3_S3_S3_Pd_param_3,
	.param .u64 .ptr .align 1 _Z32massMatrixMultiplyRegisterKernelILi10ELi10ELi1EEviPKiPKdS3_S3_S3_Pd_param_4,
	.param .u64 .ptr .align 1 _Z32massMatrixMultiplyRegisterKernelILi10ELi10ELi1EEviPKiPKdS3_S3_S3_Pd_param_5,
	.param .u64 .ptr .align 1 _Z32massMatrixMultiplyRegisterKernelILi10ELi10ELi1EEviPKiPKdS3_S3_S3_Pd_param_6
)
{
	.reg .pred 	%p<12>;
	.reg .b16 	%rs<23>;
	.reg .b32 	%r<79>;
	.reg .b64 	%rd<26>;
	.reg .b64 	%fd<568>;
	// demoted variable
	.shared .align 8 .b8 _ZZ32massMatrixMultiplyRegisterKernelILi10ELi10ELi1EEviPKiPKdS3_S3_S3_PdE6s_tmp1[8000];
	// demoted variable
	.shared .align 8 .b8 _ZZ32massMatrixMultiplyRegisterKernelILi10ELi10ELi1EEviPKiPKdS3_S3_S3_PdE6s_oddI[200];
	// demoted variable
	.shared .align 8 .b8 _ZZ32massMatrixMultiplyRegisterKernelILi10ELi10ELi1EEviPKiPKdS3_S3_S3_PdE7s_evenI[200];
	ld.param.u32 	%r8, [_Z32massMatrixMultiplyRegisterKernelILi10ELi10ELi1EEviPKiPKdS3_S3_S3_Pd_param_0];
	ld.param.u64 	%rd2, [_Z32massMatrixMultiplyRegisterKernelILi10ELi10ELi1EEviPKiPKdS3_S3_S3_Pd_param_1];
	ld.param.u64 	%rd4, [_Z32massMatrixMultiplyRegisterKernelILi10ELi10ELi1EEviPKiPKdS3_S3_S3_Pd_param_3];
	ld.param.u64 	%rd5, [_Z32massMatrixMultiplyRegisterKernelILi10ELi10ELi1EEviPKiPKdS3_S3_S3_Pd_param_4];
	ld.param.u64 	%rd6, [_Z32massMatrixMultiplyRegisterKernelILi10ELi10ELi1EEviPKiPKdS3_S3_S3_Pd_param_5];
	mov.u32 	%r1, %tid.x;
	mov.u32 	%r10, %tid.y;
	mov.u32 	%r11, %ctaid.x;
	add.s32 	%r2, %r11, %r10;
	setp.ge.s32 	%p1, %r2, %r8;
	mov.b32 	%r78, 0;
	@%p1 bra 	$L__BB25_2;
	cvta.to.global.u64 	%rd8, %rd2;
	mul.wide.s32 	%rd9, %r2, 4;
	add.s64 	%rd10, %rd8, %rd9;
	ld.global.nc.u32 	%r12, [%rd10];
	mul.lo.s32 	%r78, %r12, 1000;
$L__BB25_2:
	add.s32 	%r5, %r78, %r1;
	cvta.to.global.u64 	%rd11, %rd6;
	mul.wide.s32 	%rd12, %r5, 8;
	add.s64 	%rd13, %rd11, %rd12;
	ld.global.nc.f64 	%fd1, [%rd13];
	ld.global.nc.f64 	%fd2, [%rd13+800];
	ld.global.nc.f64 	%fd3, [%rd13+1600];
	ld.global.nc.f64 	%fd4, [%rd13+2400];
	ld.global.nc.f64 	%fd5, [%rd13+3200];
	ld.global.nc.f64 	%fd6, [%rd13+4000];
	ld.global.nc.f64 	%fd7, [%rd13+4800];
	ld.global.nc.f64 	%fd8, [%rd13+5600];
	ld.global.nc.f64 	%fd9, [%rd13+6400];
	ld.global.nc.f64 	%fd10, [%rd13+7200];
	setp.gt.u32 	%p2, %r1, 24;
	@%p2 bra 	$L__BB25_4;
	cvta.to.global.u64 	%rd14, %rd4;
	mul.wide.u32 	%rd15, %r1, 8;
	add.s64 	%rd16, %rd14, %rd15;
	ld.global.nc.f64 	%fd119, [%rd16];
	shl.b32 	%r13, %r1, 3;
	mov.u32 	%r14, _ZZ32massMatrixMultiplyRegisterKernelILi10ELi10ELi1EEviPKiPKdS3_S3_S3_PdE6s_oddI;
	add.s32 	%r15, %r14, %r13;
	st.shared.f64 	[%r15], %fd119;
	cvta.to.global.u64 	%rd17, %rd5;
	add.s64 	%rd18, %rd17, %rd15;
	ld.global.nc.f64 	%fd120, [%rd18];
	mov.u32 	%r16, _ZZ32massMatrixMultiplyRegisterKernelILi10ELi10ELi1EEviPKiPKdS3_S3_S3_PdE7s_evenI;
	add.s32 	%r17, %r16, %r13;
	st.shared.f64 	[%r17], %fd120;
$L__BB25_4:
	mov.u32 	%r18, %tid.x;
	cvt.u16.u32 	%rs1, %r18;
	bar.sync 	0;
	ld.shared.f64 	%fd11, [_ZZ32massMatrixMultiplyRegisterKernelILi10ELi10ELi1EEviPKiPKdS3_S3_S3_PdE6s_oddI];
	ld.shared.f64 	%fd12, [_ZZ32massMatrixMultiplyRegisterKernelILi10ELi10ELi1EEviPKiPKdS3_S3_S3_PdE7s_evenI];
	ld.shared.f64 	%fd13, [_ZZ32massMatrixMultiplyRegisterKernelILi10ELi10ELi1EEviPKiPKdS3_S3_S3_PdE6s_oddI+8];
	ld.shared.f64 	%fd14, [_ZZ32massMatrixMultiplyRegisterKernelILi10ELi10ELi1EEviPKiPKdS3_S3_S3_PdE7s_evenI+8];
	ld.shared.f64 	%fd15, [_ZZ32massMatrixMultiplyRegisterKernelILi10ELi10ELi1EEviPKiPKdS3_S3_S3_PdE6s_oddI+16];
	ld.shared.f64 	%fd16, [_ZZ32massMatrixMultiplyRegisterKernelILi10ELi10ELi1EEviPKiPKdS3_S3_S3_PdE7s_evenI+16];
	ld.shared.f64 	%fd17, [_ZZ32massMatrixMultiplyRegisterKernelILi10ELi10ELi1EEviPKiPKdS3_S3_S3_PdE6s_oddI+24];
	ld.shared.f64 	%fd18, [_ZZ32massMatrixMultiplyRegisterKernelILi10ELi10ELi1EEviPKiPKdS3_S3_S3_PdE7s_evenI+24];
	ld.shared.f64 	%fd19, [_ZZ32massMatrixMultiplyRegisterKernelILi10ELi10ELi1EEviPKiPKdS3_S3_S3_PdE6s_oddI+32];
	ld.shared.f64 	%fd20, [_ZZ32massMatrixMultiplyRegisterKernelILi10ELi10ELi1EEviPKiPKdS3_S3_S3_PdE7s_evenI+32];
	ld.shared.f64 	%fd21, [_ZZ32massMatrixMultiplyRegisterKernelILi10ELi10ELi1EEviPKiPKdS3_S3_S3_PdE6s_oddI+40];
	ld.shared.f64 	%fd22, [_ZZ32massMatrixMultiplyRegisterKernelILi10ELi10ELi1EEviPKiPKdS3_S3_S3_PdE7s_evenI+40];
	ld.shared.f64 	%fd23, [_ZZ32massMatrixMultiplyRegisterKernelILi10ELi10ELi1EEviPKiPKdS3_S3_S3_PdE6s_oddI+48];
	ld.shared.f64 	%fd24, [_ZZ32massMatrixMultiplyRegisterKernelILi10ELi10ELi1EEviPKiPKdS3_S3_S3_PdE7s_evenI+48];
	ld.shared.f64 	%fd25, [_ZZ32massMatrixMultiplyRegisterKernelILi10ELi10ELi1EEviPKiPKdS3_S3_S3_PdE6s_oddI+56];
	ld.shared.f64 	%fd26, [_ZZ32massMatrixMultiplyRegisterKernelILi10ELi10ELi1EEviPKiPKdS3_S3_S3_PdE7s_evenI+56];
	ld.shared.f64 	%fd27, [_ZZ32massMatrixMultiplyRegisterKernelILi10ELi10ELi1EEviPKiPKdS3_S3_S3_PdE6s_oddI+64];
	ld.shared.f64 	%fd28, [_ZZ32massMatrixMultiplyRegisterKernelILi10ELi10ELi1EEviPKiPKdS3_S3_S3_PdE7s_evenI+64];
	ld.shared.f64 	%fd29, [_ZZ32massMatrixMultiplyRegisterKernelILi10ELi10ELi1EEviPKiPKdS3_S3_S3_PdE6s_oddI+72];
	ld.shared.f64 	%fd30, [_ZZ32massMatrixMultiplyRegisterKernelILi10ELi10ELi1EEviPKiPKdS3_S3_S3_PdE7s_evenI+72];
	ld.shared.f64 	%fd31, [_ZZ32massMatrixMultiplyRegisterKernelILi10ELi10ELi1EEviPKiPKdS3_S3_S3_PdE6s_oddI+80];
	ld.shared.f64 	%fd32, [_ZZ32massMatrixMultiplyRegisterKernelILi10ELi10ELi1EEviPKiPKdS3_S3_S3_PdE7s_evenI+80];
	ld.shared.f64 	%fd33, [_ZZ32massMatrixMultiplyRegisterKernelILi10ELi10ELi1EEviPKiPKdS3_S3_S3_PdE6s_oddI+88];
	ld.shared.f64 	%fd34, [_ZZ32massMatrixMultiplyRegisterKernelILi10ELi10ELi1EEviPKiPKdS3_S3_S3_PdE7s_evenI+88];
	ld.shared.f64 	%fd35, [_ZZ32massMatrixMultiplyRegisterKernelILi10ELi10ELi1EEviPKiPKdS3_S3_S3_PdE6s_oddI+96];
	ld.shared.f64 	%fd36, [_ZZ32massMatrixMultiplyRegisterKernelILi10ELi10ELi1EEviPKiPKdS3_S3_S3_PdE7s_evenI+96];
	ld.shared.f64 	%fd37, [_ZZ32massMatrixMultiplyRegisterKernelILi10ELi10ELi1EEviPKiPKdS3_S3_S3_PdE6s_oddI+104];
	ld.shared.f64 	%fd38, [_ZZ32massMatrixMultiplyRegisterKernelILi10ELi10ELi1EEviPKiPKdS3_S3_S3_PdE7s_evenI+104];
	ld.shared.f64 	%fd39, [_ZZ32massMatrixMultiplyRegisterKernelILi10ELi10ELi1EEviPKiPKdS3_S3_S3_PdE6s_oddI+112];
	ld.shared.f64 	%fd40, [_ZZ32massMatrixMultiplyRegisterKernelILi10ELi10ELi1EEviPKiPKdS3_S3_S3_PdE7s_evenI+112];
	ld.shared.f64 	%fd41, [_ZZ32massMatrixMultiplyRegisterKernelILi10ELi10ELi1EEviPKiPKdS3_S3_S3_PdE6s_oddI+120];
	ld.shared.f64 	%fd42, [_ZZ32massMatrixMultiplyRegisterKernelILi10ELi10ELi1EEviPKiPKdS3_S3_S3_PdE7s_evenI+120];
	ld.shared.f64 	%fd43, [_ZZ32massMatrixMultiplyRegisterKernelILi10ELi10ELi1EEviPKiPKdS3_S3_S3_PdE6s_oddI+128];
	ld.shared.f64 	%fd44, [_ZZ32massMatrixMultiplyRegisterKernelILi10ELi10ELi1EEviPKiPKdS3_S3_S3_PdE7s_evenI+128];
	ld.shared.f64 	%fd45, [_ZZ32massMatrixMultiplyRegisterKernelILi10ELi10ELi1EEviPKiPKdS3_S3_S3_PdE6s_oddI+136];
	ld.shared.f64 	%fd46, [_ZZ32massMatrixMultiplyRegisterKernelILi10ELi10ELi1EEviPKiPKdS3_S3_S3_PdE7s_evenI+136];
	ld.shared.f64 	%fd47, [_ZZ32massMatrixMultiplyRegisterKernelILi10ELi10ELi1EEviPKiPKdS3_S3_S3_PdE6s_oddI+144];
	ld.shared.f64 	%fd48, [_ZZ32massMatrixMultiplyRegisterKernelILi10ELi10ELi1EEviPKiPKdS3_S3_S3_PdE7s_evenI+144];
	ld.shared.f64 	%fd49, [_ZZ32massMatrixMultiplyRegisterKernelILi10ELi10ELi1EEviPKiPKdS3_S3_S3_PdE6s_oddI+152];
	ld.shared.f64 	%fd50, [_ZZ32massMatrixMultiplyRegisterKernelILi10ELi10ELi1EEviPKiPKdS3_S3_S3_PdE7s_evenI+152];
	ld.shared.f64 	%fd51, [_ZZ32massMatrixMultiplyRegisterKernelILi10ELi10ELi1EEviPKiPKdS3_S3_S3_PdE6s_oddI+160];
	ld.shared.f64 	%fd52, [_ZZ32massMatrixMultiplyRegisterKernelILi10ELi10ELi1EEviPKiPKdS3_S3_S3_PdE7s_evenI+160];
	ld.shared.f64 	%fd53, [_ZZ32massMatrixMultiplyRegisterKernelILi10ELi10ELi1EEviPKiPKdS3_S3_S3_PdE6s_oddI+168];
	ld.shared.f64 	%fd54, [_ZZ32massMatrixMultiplyRegisterKernelILi10ELi10ELi1EEviPKiPKdS3_S3_S3_PdE7s_evenI+168];
	ld.shared.f64 	%fd55, [_ZZ32massMatrixMultiplyRegisterKernelILi10ELi10ELi1EEviPKiPKdS3_S3_S3_PdE6s_oddI+176];
	ld.shared.f64 	%fd56, [_ZZ32massMatrixMultiplyRegisterKernelILi10ELi10ELi1EEviPKiPKdS3_S3_S3_PdE7s_evenI+176];
	ld.shared.f64 	%fd57, [_ZZ32massMatrixMultiplyRegisterKernelILi10ELi10ELi1EEviPKiPKdS3_S3_S3_PdE6s_oddI+184];
	ld.shared.f64 	%fd58, [_ZZ32massMatrixMultiplyRegisterKernelILi10ELi10ELi1EEviPKiPKdS3_S3_S3_PdE7s_evenI+184];
	ld.shared.f64 	%fd59, [_ZZ32massMatrixMultiplyRegisterKernelILi10ELi10ELi1EEviPKiPKdS3_S3_S3_PdE6s_oddI+192];
	ld.shared.f64 	%fd60, [_ZZ32massMatrixMultiplyRegisterKernelILi10ELi10ELi1EEviPKiPKdS3_S3_S3_PdE7s_evenI+192];
	mul.hi.u16 	%rs2, %rs1, 6554;
	mul.lo.s16 	%rs3, %rs2, 10;
	sub.s16 	%rs4, %rs1, %rs3;
	add.f64 	%fd121, %fd1, %fd10;
	sub.f64 	%fd122, %fd1, %fd10;
	add.f64 	%fd123, %fd2, %fd9;
	sub.f64 	%fd124, %fd2, %fd9;
	add.f64 	%fd125, %fd3, %fd8;
	sub.f64 	%fd126, %fd3, %fd8;
	add.f64 	%fd127, %fd4, %fd7;
	sub.f64 	%fd128, %fd4, %fd7;
	add.f64 	%fd129, %fd5, %fd6;
	sub.f64 	%fd130, %fd5, %fd6;
	mov.u32 	%r19, %tid.y;
	mov.u32 	%r20, _ZZ32massMatrixMultiplyRegisterKernelILi10ELi10ELi1EEviPKiPKdS3_S3_S3_PdE6s_tmp1;
	mad.lo.s32 	%r21, %r19, 8000, %r20;
	mul.wide.u16 	%r22, %rs2, 80;
	add.s32 	%r23, %r21, %r22;
	mul.wide.u16 	%r24, %rs4, 8;
	add.s32 	%r6, %r23, %r24;
	fma.rn.f64 	%fd131, %fd11, %fd121, 0d0000000000000000;
	fma.rn.f64 	%fd132, %fd12, %fd122, 0d0000000000000000;
	fma.rn.f64 	%fd133, %fd13, %fd123, %fd131;
	fma.rn.f64 	%fd134, %fd14, %fd124, %fd132;
	fma.rn.f64 	%fd135, %fd15, %fd125, %fd133;
	fma.rn.f64 	%fd136, %fd16, %fd126, %fd134;
	fma.rn.f64 	%fd137, %fd17, %fd127, %fd135;
	fma.rn.f64 	%fd138, %fd18, %fd128, %fd136;
	fma.rn.f64 	%fd139, %fd19, %fd129, %fd137;
	fma.rn.f64 	%fd140, %fd20, %fd130, %fd138;
	add.f64 	%fd141, %fd140, %fd139;
	st.shared.f64 	[%r6], %fd141;
	sub.f64 	%fd142, %fd139, %fd140;
	st.shared.f64 	[%r6+7200], %fd142;
	fma.rn.f64 	%fd143, %fd21, %fd121, 0d0000000000000000;
	fma.rn.f64 	%fd144, %fd22, %fd122, 0d0000000000000000;
	fma.rn.f64 	%fd145, %fd23, %fd123, %fd143;
	fma.rn.f64 	%fd146, %fd24, %fd124, %fd144;
	fma.rn.f64 	%fd147, %fd25, %fd125, %fd145;
	fma.rn.f64 	%fd148, %fd26, %fd126, %fd146;
	fma.rn.f64 	%fd149, %fd27, %fd127, %fd147;
	fma.rn.f64 	%fd150, %fd28, %fd128, %fd148;
	fma.rn.f64 	%fd151, %fd29, %fd129, %fd149;
	fma.rn.f64 	%fd152, %fd30, %fd130, %fd150;
	add.f64 	%fd153, %fd152, %fd151;
	st.shared.f64 	[%r6+800], %fd153;
	sub.f64 	%fd154, %fd151, %fd152;
	st.shared.f64 	[%r6+6400], %fd154;
	fma.rn.f64 	%fd155, %fd31, %fd121, 0d0000000000000000;
	fma.rn.f64 	%fd156, %fd32, %fd122, 0d0000000000000000;
	fma.rn.f64 	%fd157, %fd33, %fd123, %fd155;
	fma.rn.f64 	%fd158, %fd34, %fd124, %fd156;
	fma.rn.f64 	%fd159, %fd35, %fd125, %fd157;
	fma.rn.f64 	%fd160, %fd36, %fd126, %fd158;
	fma.rn.f64 	%fd161, %fd37, %fd127, %fd159;
	fma.rn.f64 	%fd162, %fd38, %fd128, %fd160;
	fma.rn.f64 	%fd163, %fd39, %fd129, %fd161;
	fma.rn.f64 	%fd164, %fd40, %fd130, %fd162;
	add.f64 	%fd165, %fd164, %fd163;
	st.shared.f64 	[%r6+1600], %fd165;
	sub.f64 	%fd166, %fd163, %fd164;
	st.shared.f64 	[%r6+5600], %fd166;
	fma.rn.f64 	%fd167, %fd41, %fd121, 0d0000000000000000;
	fma.rn.f64 	%fd168, %fd42, %fd122, 0d0000000000000000;
	fma.rn.f64 	%fd169, %fd43, %fd123, %fd167;
	fma.rn.f64 	%fd170, %fd44, %fd124, %fd168;
	fma.rn.f64 	%fd171, %fd45, %fd125, %fd169;
	fma.rn.f64 	%fd172, %fd46, %fd126, %fd170;
	fma.rn.f64 	%fd173, %fd47, %fd127, %fd171;
	fma.rn.f64 	%fd174, %fd48, %fd128, %fd172;
	fma.rn.f64 	%fd175, %fd49, %fd129, %fd173;
	fma.rn.f64 	%fd176, %fd50, %fd130, %fd174;
	add.f64 	%fd177, %fd176, %fd175;
	st.shared.f64 	[%r6+2400], %fd177;
	sub.f64 	%fd178, %fd175, %fd176;
	st.shared.f64 	[%r6+4800], %fd178;
	fma.rn.f64 	%fd179, %fd51, %fd121, 0d0000000000000000;
	fma.rn.f64 	%fd180, %fd52, %fd122, 0d0000000000000000;
	fma.rn.f64 	%fd181, %fd53, %fd123, %fd179;
	fma.rn.f64 	%fd182, %fd54, %fd124, %fd180;
	fma.rn.f64 	%fd183, %fd55, %fd125, %fd181;
	fma.rn.f64 	%fd184, %fd56, %fd126, %fd182;
	fma.rn.f64 	%fd185, %fd57, %fd127, %fd183;
	fma.rn.f64 	%fd186, %fd58, %fd128, %fd184;
	fma.rn.f64 	%fd187, %fd59, %fd129, %fd185;
	fma.rn.f64 	%fd188, %fd60, %fd130, %fd186;
	add.f64 	%fd189, %fd188, %fd187;
	st.shared.f64 	[%r6+3200], %fd189;
	sub.f64 	%fd190, %fd187, %fd188;
	st.shared.f64 	[%r6+4000], %fd190;
	bar.sync 	0;
	setp.gt.u32 	%p3, %r18, 99;
	@%p3 bra 	$L__BB25_6;
	mov.u32 	%r25, %tid.x;
	cvt.u16.u32 	%rs5, %r25;
	mul.lo.s16 	%rs6, %rs5, 205;
	shr.u16 	%rs7, %rs6, 11;
	mul.lo.s16 	%rs8, %rs7, 10;
	sub.s16 	%rs9, %rs5, %rs8;
	mov.u32 	%r26, %tid.y;
	mov.u32 	%r27, _ZZ32massMatrixMultiplyRegisterKernelILi10ELi10ELi1EEviPKiPKdS3_S3_S3_PdE6s_tmp1;
	mad.lo.s32 	%r28, %r26, 8000, %r27;
	mul.wide.u16 	%r29, %rs7, 800;
	add.s32 	%r30, %r28, %r29;
	and.b16  	%rs10, %rs9, 255;
	mul.wide.u16 	%r31, %rs10, 8;
	add.s32 	%r32, %r30, %r31;
	ld.shared.f64 	%fd191, [%r32];
	ld.shared.f64 	%fd192, [%r32+720];
	add.f64 	%fd193, %fd191, %fd192;
	sub.f64 	%fd194, %fd191, %fd192;
	ld.shared.f64 	%fd195, [%r32+80];
	ld.shared.f64 	%fd196, [%r32+640];
	add.f64 	%fd197, %fd195, %fd196;
	sub.f64 	%fd198, %fd195, %fd196;
	ld.shared.f64 	%fd199, [%r32+160];
	ld.shared.f64 	%fd200, [%r32+560];
	add.f64 	%fd201, %fd199, %fd200;
	sub.f64 	%fd202, %fd199, %fd200;
	ld.shared.f64 	%fd203, [%r32+240];
	ld.shared.f64 	%fd204, [%r32+480];
	add.f64 	%fd205, %fd203, %fd204;
	sub.f64 	%fd206, %fd203, %fd204;
	ld.shared.f64 	%fd207, [%r32+320];
	ld.shared.f64 	%fd208, [%r32+400];
	add.f64 	%fd209, %fd207, %fd208;
	sub.f64 	%fd210, %fd207, %fd208;
	fma.rn.f64 	%fd211, %fd11, %fd193, 0d0000000000000000;
	fma.rn.f64 	%fd212, %fd12, %fd194, 0d0000000000000000;
	fma.rn.f64 	%fd213, %fd13, %fd197, %fd211;
	fma.rn.f64 	%fd214, %fd14, %fd198, %fd212;
	fma.rn.f64 	%fd215, %fd15, %fd201, %fd213;
	fma.rn.f64 	%fd216, %fd16, %fd202, %fd214;
	fma.rn.f64 	%fd217, %fd17, %fd205, %fd215;
	fma.rn.f64 	%fd218, %fd18, %fd206, %fd216;
	fma.rn.f64 	%fd219, %fd19, %fd209, %fd217;
	fma.rn.f64 	%fd220, %fd20, %fd210, %fd218;
	add.f64 	%fd221, %fd220, %fd219;
	st.shared.f64 	[%r32], %fd221;
	sub.f64 	%fd222, %fd219, %fd220;
	st.shared.f64 	[%r32+720], %fd222;
	fma.rn.f64 	%fd223, %fd21, %fd193, 0d0000000000000000;
	fma.rn.f64 	%fd224, %fd22, %fd194, 0d0000000000000000;
	fma.rn.f64 	%fd225, %fd23, %fd197, %fd223;
	fma.rn.f64 	%fd226, %fd24, %fd198, %fd224;
	fma.rn.f64 	%fd227, %fd25, %fd201, %fd225;
	fma.rn.f64 	%fd228, %fd26, %fd202, %fd226;
	fma.rn.f64 	%fd229, %fd27, %fd205, %fd227;
	fma.rn.f64 	%fd230, %fd28, %fd206, %fd228;
	fma.rn.f64 	%fd231, %fd29, %fd209, %fd229;
	fma.rn.f64 	%fd232, %fd30, %fd210, %fd230;
	add.f64 	%fd233, %fd232, %fd231;
	st.shared.f64 	[%r32+80], %fd233;
	sub.f64 	%fd234, %fd231, %fd232;
	st.shared.f64 	[%r32+640], %fd234;
	fma.rn.f64 	%fd235, %fd31, %fd193, 0d0000000000000000;
	fma.rn.f64 	%fd236, %fd32, %fd194, 0d0000000000000000;
	fma.rn.f64 	%fd237, %fd33, %fd197, %fd235;
	fma.rn.f64 	%fd238, %fd34, %fd198, %fd236;
	fma.rn.f64 	%fd239, %fd35, %fd201, %fd237;
	fma.rn.f64 	%fd240, %fd36, %fd202, %fd238;
	fma.rn.f64 	%fd241, %fd37, %fd205, %fd239;
	fma.rn.f64 	%fd242, %fd38, %fd206, %fd240;
	fma.rn.f64 	%fd243, %fd39, %fd209, %fd241;
	fma.rn.f64 	%fd244, %fd40, %fd210, %fd242;
	add.f64 	%fd245, %fd244, %fd243;
	st.shared.f64 	[%r32+160], %fd245;
	sub.f64 	%fd246, %fd243, %fd244;
	st.shared.f64 	[%r32+560], %fd246;
	fma.rn.f64 	%fd247, %fd41, %fd193, 0d0000000000000000;
	fma.rn.f64 	%fd248, %fd42, %fd194, 0d0000000000000000;
	fma.rn.f64 	%fd249, %fd43, %fd197, %fd247;
	fma.rn.f64 	%fd250, %fd44, %fd198, %fd248;
	fma.rn.f64 	%fd251, %fd45, %fd201, %fd249;
	fma.rn.f64 	%fd252, %fd46, %fd202, %fd250;
	fma.rn.f64 	%fd253, %fd47, %fd205, %fd251;
	fma.rn.f64 	%fd254, %fd48, %fd206, %fd252;
	fma.rn.f64 	%fd255, %fd49, %fd209, %fd253;
	fma.rn.f64 	%fd256, %fd50, %fd210, %fd254;
	add.f64 	%fd257, %fd256, %fd255;
	st.shared.f64 	[%r32+240], %fd257;
	sub.f64 	%fd258, %fd255, %fd256;
	st.shared.f64 	[%r32+480], %fd258;
	fma.rn.f64 	%fd259, %fd51, %fd193, 0d0000000000000000;
	fma.rn.f64 	%fd260, %fd52, %fd194, 0d0000000000000000;
	fma.rn.f64 	%fd261, %fd53, %fd197, %fd259;
	fma.rn.f64 	%fd262, %fd54, %fd198, %fd260;
	fma.rn.f64 	%fd263, %fd55, %fd201, %fd261;
	fma.rn.f64 	%fd264, %fd56, %fd202, %fd262;
	fma.rn.f64 	%fd265, %fd57, %fd205, %fd263;
	fma.rn.f64 	%fd266, %fd58, %fd206, %fd264;
	fma.rn.f64 	%fd267, %fd59, %fd209, %fd265;
	fma.rn.f64 	%fd268, %fd60, %fd210, %fd266;
	add.f64 	%fd269, %fd268, %fd267;
	st.shared.f64 	[%r32+320], %fd269;
	sub.f64 	%fd270, %fd267, %fd268;
	st.shared.f64 	[%r32+400], %fd270;
$L__BB25_6:
	mov.u32 	%r33, %tid.x;
	setp.gt.u32 	%p4, %r33, 99;
	bar.sync 	0;
	@%p4 bra 	$L__BB25_18;
	ld.param.u64 	%rd24, [_Z32massMatrixMultiplyRegisterKernelILi10ELi10ELi1EEviPKiPKdS3_S3_S3_Pd_param_2];
	ld.param.u32 	%r72, [_Z32massMatrixMultiplyRegisterKernelILi10ELi10ELi1EEviPKiPKdS3_S3_S3_Pd_param_0];
	mov.u32 	%r34, %ctaid.x;
	mov.u32 	%r35, %tid.y;
	add.s32 	%r36, %r34, %r35;
	setp.ge.s32 	%p5, %r36, %r72;
	mov.u32 	%r37, %tid.x;
	cvt.u16.u32 	%rs11, %r37;
	mul.lo.s16 	%rs12, %rs11, 205;
	shr.u16 	%rs13, %rs12, 11;
	mul.lo.s16 	%rs14, %rs13, 10;
	sub.s16 	%rs15, %rs11, %rs14;
	mov.u32 	%r38, _ZZ32massMatrixMultiplyRegisterKernelILi10ELi10ELi1EEviPKiPKdS3_S3_S3_PdE6s_tmp1;
	mad.lo.s32 	%r39, %r35, 8000, %r38;
	mul.wide.u16 	%r40, %rs13, 800;
	add.s32 	%r41, %r39, %r40;
	and.b16  	%rs16, %rs15, 255;
	mul.wide.u16 	%r42, %rs16, 80;
	add.s32 	%r7, %r41, %r42;
	ld.shared.f64 	%fd272, [%r7];
	ld.shared.f64 	%fd273, [%r7+72];
	add.f64 	%fd61, %fd272, %fd273;
	sub.f64 	%fd62, %fd272, %fd273;
	ld.shared.f64 	%fd274, [%r7+8];
	ld.shared.f64 	%fd275, [%r7+64];
	add.f64 	%fd63, %fd274, %fd275;
	sub.f64 	%fd64, %fd274, %fd275;
	ld.shared.f64 	%fd276, [%r7+16];
	ld.shared.f64 	%fd277, [%r7+56];
	add.f64 	%fd65, %fd276, %fd277;
	sub.f64 	%fd66, %fd276, %fd277;
	ld.shared.f64 	%fd278, [%r7+24];
	ld.shared.f64 	%fd279, [%r7+48];
	add.f64 	%fd67, %fd278, %fd279;
	sub.f64 	%fd68, %fd278, %fd279;
	ld.shared.f64 	%fd280, [%r7+32];
	ld.shared.f64 	%fd281, [%r7+40];
	add.f64 	%fd69, %fd280, %fd281;
	sub.f64 	%fd70, %fd280, %fd281;
	mov.b32 	%r43, {%rs13, %rs16};
	mov.b32 	%r44, 0;
	mov.b32 	%r45, 2660;
	dp2a.lo.u32.u32 	%r46, %r43, %r45, %r44;
	add.s32 	%r47, %r46, %r78;
	fma.rn.f64 	%fd282, %fd11, %fd61, 0d0000000000000000;
	fma.rn.f64 	%fd283, %fd12, %fd62, 0d0000000000000000;
	fma.rn.f64 	%fd284, %fd13, %fd63, %fd282;
	fma.rn.f64 	%fd285, %fd14, %fd64, %fd283;
	fma.rn.f64 	%fd286, %fd15, %fd65, %fd284;
	fma.rn.f64 	%fd287, %fd16, %fd66, %fd285;
	fma.rn.f64 	%fd288, %fd17, %fd67, %fd286;
	fma.rn.f64 	%fd289, %fd18, %fd68, %fd287;
	fma.rn.f64 	%fd71, %fd19, %fd69, %fd288;
	fma.rn.f64 	%fd72, %fd20, %fd70, %fd289;
	cvta.to.global.u64 	%rd19, %rd24;
	mul.wide.s32 	%rd20, %r47, 8;
	add.s64 	%rd1, %rd19, %rd20;
	mov.f64 	%fd558, 0d0000000000000000;
	mov.f64 	%fd559, %fd558;
	@%p5 bra 	$L__BB25_9;
	ld.global.nc.f64 	%fd558, [%rd1];
	ld.global.nc.f64 	%fd559, [%rd1+72];
$L__BB25_9:
	ld.param.u32 	%r73, [_Z32massMatrixMultiplyRegisterKernelILi10ELi10ELi1EEviPKiPKdS3_S3_S3_Pd_param_0];
	mov.u32 	%r48, %ctaid.x;
	mov.u32 	%r49, %tid.y;
	add.s32 	%r50, %r48, %r49;
	setp.ge.s32 	%p6, %r50, %r73;
	add.f64 	%fd291, %fd71, %fd72;
	mul.f64 	%fd292, %fd291, %fd558;
	sub.f64 	%fd293, %fd71, %fd72;
	mul.f64 	%fd294, %fd293, %fd559;
	add.f64 	%fd77, %fd292, %fd294;
	sub.f64 	%fd78, %fd292, %fd294;
	fma.rn.f64 	%fd295, %fd21, %fd61, 0d0000000000000000;
	fma.rn.f64 	%fd296, %fd22, %fd62, 0d0000000000000000;
	fma.rn.f64 	%fd297, %fd23, %fd63, %fd295;
	fma.rn.f64 	%fd298, %fd24, %fd64, %fd296;
	fma.rn.f64 	%fd299, %fd25, %fd65, %fd297;
	fma.rn.f64 	%fd300, %fd26, %fd66, %fd298;
	fma.rn.f64 	%fd301, %fd27, %fd67, %fd299;
	fma.rn.f64 	%fd302, %fd28, %fd68, %fd300;
	fma.rn.f64 	%fd79, %fd29, %fd69, %fd301;
	fma.rn.f64 	%fd80, %fd30, %fd70, %fd302;
	mov.f64 	%fd560, 0d0000000000000000;
	mov.f64 	%fd561, %fd560;
	@%p6 bra 	$L__BB25_11;
	ld.global.nc.f64 	%fd560, [%rd1+8];
	ld.global.nc.f64 	%fd561, [%rd1+64];
$L__BB25_11:
	ld.param.u32 	%r74, [_Z32massMatrixMultiplyRegisterKernelILi10ELi10ELi1EEviPKiPKdS3_S3_S3_Pd_param_0];
	mov.u32 	%r51, %ctaid.x;
	mov.u32 	%r52, %tid.y;
	add.s32 	%r53, %r51, %r52;
	setp.ge.s32 	%p7, %r53, %r74;
	add.f64 	%fd304, %fd79, %fd80;
	mul.f64 	%fd305, %fd304, %fd560;
	sub.f64 	%fd306, %fd79, %fd80;
	mul.f64 	%fd307, %fd306, %fd561;
	add.f64 	%fd85, %fd305, %fd307;
	sub.f64 	%fd86, %fd305, %fd307;
	fma.rn.f64 	%fd308, %fd31, %fd61, 0d0000000000000000;
	fma.rn.f64 	%fd309, %fd32, %fd62, 0d0000000000000000;
	fma.rn.f64 	%fd310, %fd33, %fd63, %fd308;
	fma.rn.f64 	%fd311, %fd34, %fd64, %fd309;
	fma.rn.f64 	%fd312, %fd35, %fd65, %fd310;
	fma.rn.f64 	%fd313, %fd36, %fd66, %fd311;
	fma.rn.f64 	%fd314, %fd37, %fd67, %fd312;
	fma.rn.f64 	%fd315, %fd38, %fd68, %fd313;
	fma.rn.f64 	%fd87, %fd39, %fd69, %fd314;
	fma.rn.f64 	%fd88, %fd40, %fd70, %fd315;
	mov.f64 	%fd562, 0d0000000000000000;
	mov.f64 	%fd563, %fd562;
	@%p7 bra 	$L__BB25_13;
	ld.global.nc.f64 	%fd562, [%rd1+16];
	ld.global.nc.f64 	%fd563, [%rd1+56];
$L__BB25_13:
	ld.param.u32 	%r75, [_Z32massMatrixMultiplyRegisterKernelILi10ELi10ELi1EEviPKiPKdS3_S3_S3_Pd_param_0];
	mov.u32 	%r54, %ctaid.x;
	mov.u32 	%r55, %tid.y;
	add.s32 	%r56, %r54, %r55;
	setp.ge.s32 	%p8, %r56, %r75;
	add.f64 	%fd317, %fd87, %fd88;
	mul.f64 	%fd318, %fd317, %fd562;
	sub.f64 	%fd319, %fd87, %fd88;
	mul.f64 	%fd320, %fd319, %fd563;
	add.f64 	%fd93, %fd318, %fd320;
	sub.f64 	%fd94, %fd318, %fd320;
	fma.rn.f64 	%fd321, %fd41, %fd61, 0d0000000000000000;
	fma.rn.f64 	%fd322, %fd42, %fd62, 0d0000000000000000;
	fma.rn.f64 	%fd323, %fd43, %fd63, %fd321;
	fma.rn.f64 	%fd324, %fd44, %fd64, %fd322;
	fma.rn.f64 	%fd325, %fd45, %fd65, %fd323;
	fma.rn.f64 	%fd326, %fd46, %fd66, %fd324;
	fma.rn.f64 	%fd327, %fd47, %fd67, %fd325;
	fma.rn.f64 	%fd328, %fd48, %fd68, %fd326;
	fma.rn.f64 	%fd95, %fd49, %fd69, %fd327;
	fma.rn.f64 	%fd96, %fd50, %fd70, %fd328;
	mov.f64 	%fd564, 0d0000000000000000;
	mov.f64 	%fd565, %fd564;
	@%p8 bra 	$L__BB25_15;
	ld.global.nc.f64 	%fd564, [%rd1+24];
	ld.global.nc.f64 	%fd565, [%rd1+48];
$L__BB25_15:
	ld.param.u32 	%r76, [_Z32massMatrixMultiplyRegisterKernelILi10ELi10ELi1EEviPKiPKdS3_S3_S3_Pd_param_0];
	mov.u32 	%r57, %ctaid.x;
	mov.u32 	%r58, %tid.y;
	add.s32 	%r59, %r57, %r58;
	setp.ge.s32 	%p9, %r59, %r76;
	add.f64 	%fd330, %fd95, %fd96;
	mul.f64 	%fd331, %fd330, %fd564;
	sub.f64 	%fd332, %fd95, %fd96;
	mul.f64 	%fd333, %fd332, %fd565;
	add.f64 	%fd101, %fd331, %fd333;
	sub.f64 	%fd102, %fd331, %fd333;
	fma.rn.f64 	%fd334, %fd51, %fd61, 0d0000000000000000;
	fma.rn.f64 	%fd335, %fd52, %fd62, 0d0000000000000000;
	fma.rn.f64 	%fd336, %fd53, %fd63, %fd334;
	fma.rn.f64 	%fd337, %fd54, %fd64, %fd335;
	fma.rn.f64 	%fd338, %fd55, %fd65, %fd336;
	fma.rn.f64 	%fd339, %fd56, %fd66, %fd337;
	fma.rn.f64 	%fd340, %fd57, %fd67, %fd338;
	fma.rn.f64 	%fd341, %fd58, %fd68, %fd339;
	fma.rn.f64 	%fd103, %fd59, %fd69, %fd340;
	fma.rn.f64 	%fd104, %fd60, %fd70, %fd341;
	mov.f64 	%fd566, 0d0000000000000000;
	mov.f64 	%fd567, %fd566;
	@%p9 bra 	$L__BB25_17;
	ld.global.nc.f64 	%fd566, [%rd1+32];
	ld.global.nc.f64 	%fd567, [%rd1+40];
$L__BB25_17:
	add.f64 	%fd342, %fd103, %fd104;
	mul.f64 	%fd343, %fd342, %fd566;
	sub.f64 	%fd344, %fd103, %fd104;
	mul.f64 	%fd345, %fd344, %fd567;
	add.f64 	%fd346, %fd343, %fd345;
	sub.f64 	%fd347, %fd343, %fd345;
	fma.rn.f64 	%fd348, %fd11, %fd77, 0d0000000000000000;
	fma.rn.f64 	%fd349, %fd12, %fd78, 0d0000000000000000;
	fma.rn.f64 	%fd350, %fd21, %fd85, %fd348;
	fma.rn.f64 	%fd351, %fd22, %fd86, %fd349;
	fma.rn.f64 	%fd352, %fd31, %fd93, %fd350;
	fma.rn.f64 	%fd353, %fd32, %fd94, %fd351;
	fma.rn.f64 	%fd354, %fd41, %fd101, %fd352;
	fma.rn.f64 	%fd355, %fd42, %fd102, %fd353;
	fma.rn.f64 	%fd356, %fd51, %fd346, %fd354;
	fma.rn.f64 	%fd357, %fd52, %fd347, %fd355;
	add.f64 	%fd358, %fd356, %fd357;
	st.shared.f64 	[%r7], %fd358;
	sub.f64 	%fd359, %fd356, %fd357;
	st.shared.f64 	[%r7+72], %fd359;
	fma.rn.f64 	%fd360, %fd13, %fd77, 0d0000000000000000;
	fma.rn.f64 	%fd361, %fd14, %fd78, 0d0000000000000000;
	fma.rn.f64 	%fd362, %fd23, %fd85, %fd360;
	fma.rn.f64 	%fd363, %fd24, %fd86, %fd361;
	fma.rn.f64 	%fd364, %fd33, %fd93, %fd362;
	fma.rn.f64 	%fd365, %fd34, %fd94, %fd363;
	fma.rn.f64 	%fd366, %fd43, %fd101, %fd364;
	fma.rn.f64 	%fd367, %fd44, %fd102, %fd365;
	fma.rn.f64 	%fd368, %fd53, %fd346, %fd366;
	fma.rn.f64 	%fd369, %fd54, %fd347, %fd367;
	add.f64 	%fd370, %fd368, %fd369;
	st.shared.f64 	[%r7+8], %fd370;
	sub.f64 	%fd371, %fd368, %fd369;
	st.shared.f64 	[%r7+64], %fd371;
	fma.rn.f64 	%fd372, %fd15, %fd77, 0d0000000000000000;
	fma.rn.f64 	%fd373, %fd16, %fd78, 0d0000000000000000;
	fma.rn.f64 	%fd374, %fd25, %fd85, %fd372;
	fma.rn.f64 	%fd375, %fd26, %fd86, %fd373;
	fma.rn.f64 	%fd376, %fd35, %fd93, %fd374;
	fma.rn.f64 	%fd377, %fd36, %fd94, %fd375;
	fma.rn.f64 	%fd378, %fd45, %fd101, %fd376;
	fma.rn.f64 	%fd379, %fd46, %fd102, %fd377;
	fma.rn.f64 	%fd380, %fd55, %fd346, %fd378;
	fma.rn.f64 	%fd381, %fd56, %fd347, %fd379;
	add.f64 	%fd382, %fd380, %fd381;
	st.shared.f64 	[%r7+16], %fd382;
	sub.f64 	%fd383, %fd380, %fd381;
	st.shared.f64 	[%r7+56], %fd383;
	fma.rn.f64 	%fd384, %fd17, %fd77, 0d0000000000000000;
	fma.rn.f64 	%fd385, %fd18, %fd78, 0d0000000000000000;
	fma.rn.f64 	%fd386, %fd27, %fd85, %fd384;
	fma.rn.f64 	%fd387, %fd28, %fd86, %fd385;
	fma.rn.f64 	%fd388, %fd37, %fd93, %fd386;
	fma.rn.f64 	%fd389, %fd38, %fd94, %fd387;
	fma.rn.f64 	%fd390, %fd47, %fd101, %fd388;
	fma.rn.f64 	%fd391, %fd48, %fd102, %fd389;
	fma.rn.f64 	%fd392, %fd57, %fd346, %fd390;
	fma.rn.f64 	%fd393, %fd58, %fd347, %fd391;
	add.f64 	%fd394, %fd392, %fd393;
	st.shared.f64 	[%r7+24], %fd394;
	sub.f64 	%fd395, %fd392, %fd393;
	st.shared.f64 	[%r7+48], %fd395;
	fma.rn.f64 	%fd396, %fd19, %fd77, 0d0000000000000000;
	fma.rn.f64 	%fd397, %fd20, %fd78, 0d0000000000000000;
	fma.rn.f64 	%fd398, %fd29, %fd85, %fd396;
	fma.rn.f64 	%fd399, %fd30, %fd86, %fd397;
	fma.rn.f64 	%fd400, %fd39, %fd93, %fd398;
	fma.rn.f64 	%fd401, %fd40, %fd94, %fd399;
	fma.rn.f64 	%fd402, %fd49, %fd101, %fd400;
	fma.rn.f64 	%fd403, %fd50, %fd102, %fd401;
	fma.rn.f64 	%fd404, %fd59, %fd346, %fd402;
	fma.rn.f64 	%fd405, %fd60, %fd347, %fd403;
	add.f64 	%fd406, %fd404, %fd405;
	st.shared.f64 	[%r7+32], %fd406;
	sub.f64 	%fd407, %fd404, %fd405;
	st.shared.f64 	[%r7+40], %fd407;
$L__BB25_18:
	mov.u32 	%r60, %tid.x;
	setp.gt.u32 	%p10, %r60, 99;
	bar.sync 	0;
	@%p10 bra 	$L__BB25_20;
	mov.u32 	%r61, %tid.x;
	cvt.u16.u32 	%rs17, %r61;
	mul.lo.s16 	%rs18, %rs17, 205;
	shr.u16 	%rs19, %rs18, 11;
	mul.lo.s16 	%rs20, %rs19, 10;
	sub.s16 	%rs21, %rs17, %rs20;
	mov.u32 	%r62, %tid.y;
	mov.u32 	%r63, _ZZ32massMatrixMultiplyRegisterKernelILi10ELi10ELi1EEviPKiPKdS3_S3_S3_PdE6s_tmp1;
	mad.lo.s32 	%r64, %r62, 8000, %r63;
	mul.wide.u16 	%r65, %rs19, 800;
	add.s32 	%r66, %r64, %r65;
	and.b16  	%rs22, %rs21, 255;
	mul.wide.u16 	%r67, %rs22, 8;
	add.s32 	%r68, %r66, %r67;
	ld.shared.f64 	%fd408, [%r68];
	ld.shared.f64 	%fd409, [%r68+720];
	add.f64 	%fd410, %fd408, %fd409;
	sub.f64 	%fd411, %fd408, %fd409;
	ld.shared.f64 	%fd412, [%r68+80];
	ld.shared.f64 	%fd413, [%r68+640];
	add.f64 	%fd414, %fd412, %fd413;
	sub.f64 	%fd415, %fd412, %fd413;
	ld.shared.f64 	%fd416, [%r68+160];
	ld.shared.f64 	%fd417, [%r68+560];
	add.f64 	%fd418, %fd416, %fd417;
	sub.f64 	%fd419, %fd416, %fd417;
	ld.shared.f64 	%fd420, [%r68+240];
	ld.shared.f64 	%fd421, [%r68+480];
	add.f64 	%fd422, %fd420, %fd421;
	sub.f64 	%fd423, %fd420, %fd421;
	ld.shared.f64 	%fd424, [%r68+320];
	ld.shared.f64 	%fd425, [%r68+400];
	add.f64 	%fd426, %fd424, %fd425;
	sub.f64 	%fd427, %fd424, %fd425;
	fma.rn.f64 	%fd428, %fd11, %fd410, 0d0000000000000000;
	fma.rn.f64 	%fd429, %fd12, %fd411, 0d0000000000000000;
	fma.rn.f64 	%fd430, %fd21, %fd414, %fd428;
	fma.rn.f64 	%fd431, %fd22, %fd415, %fd429;
	fma.rn.f64 	%fd432, %fd31, %fd418, %fd430;
	fma.rn.f64 	%fd433, %fd32, %fd419, %fd431;
	fma.rn.f64 	%fd434, %fd41, %fd422, %fd432;
	fma.rn.f64 	%fd435, %fd42, %fd423, %fd433;
	fma.rn.f64 	%fd436, %fd51, %fd426, %fd434;
	fma.rn.f64 	%fd437, %fd52, %fd427, %fd435;
	add.f64 	%fd438, %fd436, %fd437;
	st.shared.f64 	[%r68], %fd438;
	sub.f64 	%fd439, %fd436, %fd437;
	st.shared.f64 	[%r68+720], %fd439;
	fma.rn.f64 	%fd440, %fd13, %fd410, 0d0000000000000000;
	fma.rn.f64 	%fd441, %fd14, %fd411, 0d0000000000000000;
	fma.rn.f64 	%fd442, %fd23, %fd414, %fd440;
	fma.rn.f64 	%fd443, %fd24, %fd415, %fd441;
	fma.rn.f64 	%fd444, %fd33, %fd418, %fd442;
	fma.rn.f64 	%fd445, %fd34, %fd419, %fd443;
	fma.rn.f64 	%fd446, %fd43, %fd422, %fd444;
	fma.rn.f64 	%fd447, %fd44, %fd423, %fd445;
	fma.rn.f64 	%fd448, %fd53, %fd426, %fd446;
	fma.rn.f64 	%fd449, %fd54, %fd427, %fd447;
	add.f64 	%fd450, %fd448, %fd449;
	st.shared.f64 	[%r68+80], %fd450;
	sub.f64 	%fd451, %fd448, %fd449;
	st.shared.f64 	[%r68+640], %fd451;
	fma.rn.f64 	%fd452, %fd15, %fd410, 0d0000000000000000;
	fma.rn.f64 	%fd453, %fd16, %fd411, 0d0000000000000000;
	fma.rn.f64 	%fd454, %fd25, %fd414, %fd452;
	fma.rn.f64 	%fd455, %fd26, %fd415, %fd453;
	fma.rn.f64 	%fd456, %fd35, %fd418, %fd454;
	fma.rn.f64 	%fd457, %fd36, %fd419, %fd455;
	fma.rn.f64 	%fd458, %fd45, %fd422, %fd456;
	fma.rn.f64 	%fd459, %fd46, %fd423, %fd457;
	fma.rn.f64 	%fd460, %fd55, %fd426, %fd458;
	fma.rn.f64 	%fd461, %fd56, %fd427, %fd459;
	add.f64 	%fd462, %fd460, %fd461;
	st.shared.f64 	[%r68+160], %fd462;
	sub.f64 	%fd463, %fd460, %fd461;
	st.shared.f64 	[%r68+560], %fd463;
	fma.rn.f64 	%fd464, %fd17, %fd410, 0d0000000000000000;
	fma.rn.f64 	%fd465, %fd18, %fd411, 0d0000000000000000;
	fma.rn.f64 	%fd466, %fd27, %fd414, %fd464;
	fma.rn.f64 	%fd467, %fd28, %fd415, %fd465;
	fma.rn.f64 	%fd468, %fd37, %fd418, %fd466;
	fma.rn.f64 	%fd469, %fd38, %fd419, %fd467;
	fma.rn.f64 	%fd470, %fd47, %fd422, %fd468;
	fma.rn.f64 	%fd471, %fd48, %fd423, %fd469;
	fma.rn.f64 	%fd472, %fd57, %fd426, %fd470;
	fma.rn.f64 	%fd473, %fd58, %fd427, %fd471;
	add.f64 	%fd474, %fd472, %fd473;
	st.shared.f64 	[%r68+240], %fd474;
	sub.f64 	%fd475, %fd472, %fd473;
	st.shared.f64 	[%r68+480], %fd475;
	fma.rn.f64 	%fd476, %fd19, %fd410, 0d0000000000000000;
	fma.rn.f64 	%fd477, %fd20, %fd411, 0d0000000000000000;
	fma.rn.f64 	%fd478, %fd29, %fd414, %fd476;
	fma.rn.f64 	%fd479, %fd30, %fd415, %fd477;
	fma.rn.f64 	%fd480, %fd39, %fd418, %fd478;
	fma.rn.f64 	%fd481, %fd40, %fd419, %fd479;
	fma.rn.f64 	%fd482, %fd49, %fd422, %fd480;
	fma.rn.f64 	%fd483, %fd50, %fd423, %fd481;
	fma.rn.f64 	%fd484, %fd59, %fd426, %fd482;
	fma.rn.f64 	%fd485, %fd60, %fd427, %fd483;
	add.f64 	%fd486, %fd484, %fd485;
	st.shared.f64 	[%r68+320], %fd486;
	sub.f64 	%fd487, %fd484, %fd485;
	st.shared.f64 	[%r68+400], %fd487;
$L__BB25_20:
	ld.param.u32 	%r77, [_Z32massMatrixMultiplyRegisterKernelILi10ELi10ELi1EEviPKiPKdS3_S3_S3_Pd_param_0];
	mov.u32 	%r69, %ctaid.x;
	mov.u32 	%r70, %tid.y;
	add.s32 	%r71, %r69, %r70;
	setp.ge.s32 	%p11, %r71, %r77;
	bar.sync 	0;
	ld.shared.f64 	%fd488, [%r6];
	ld.shared.f64 	%fd489, [%r6+7200];
	add.f64 	%fd490, %fd488, %fd489;
	sub.f64 	%fd491, %fd488, %fd489;
	ld.shared.f64 	%fd492, [%r6+800];
	ld.shared.f64 	%fd493, [%r6+6400];
	add.f64 	%fd494, %fd492, %fd493;
	sub.f64 	%fd495, %fd492, %fd493;
	ld.shared.f64 	%fd496, [%r6+1600];
	ld.shared.f64 	%fd497, [%r6+5600];
	add.f64 	%fd498, %fd496, %fd497;
	sub.f64 	%fd499, %fd496, %fd497;
	ld.shared.f64 	%fd500, [%r6+2400];
	ld.shared.f64 	%fd501, [%r6+4800];
	add.f64 	%fd502, %fd500, %fd501;
	sub.f64 	%fd503, %fd500, %fd501;
	ld.shared.f64 	%fd504, [%r6+3200];
	ld.shared.f64 	%fd505, [%r6+4000];
	add.f64 	%fd506, %fd504, %fd505;
	sub.f64 	%fd507, %fd504, %fd505;
	fma.rn.f64 	%fd508, %fd11, %fd490, 0d0000000000000000;
	fma.rn.f64 	%fd509, %fd12, %fd491, 0d0000000000000000;
	fma.rn.f64 	%fd510, %fd21, %fd494, %fd508;
	fma.rn.f64 	%fd511, %fd22, %fd495, %fd509;
	fma.rn.f64 	%fd512, %fd31, %fd498, %fd510;
	fma.rn.f64 	%fd513, %fd32, %fd499, %fd511;
	fma.rn.f64 	%fd514, %fd41, %fd502, %fd512;
	fma.rn.f64 	%fd515, %fd42, %fd503, %fd513;
	fma.rn.f64 	%fd109, %fd51, %fd506, %fd514;
	fma.rn.f64 	%fd110, %fd52, %fd507, %fd515;
	fma.rn.f64 	%fd516, %fd13, %fd490, 0d0000000000000000;
	fma.rn.f64 	%fd517, %fd14, %fd491, 0d0000000000000000;
	fma.rn.f64 	%fd518, %fd23, %fd494, %fd516;
	fma.rn.f64 	%fd519, %fd24, %fd495, %fd517;
	fma.rn.f64 	%fd520, %fd33, %fd498, %fd518;
	fma.rn.f64 	%fd521, %fd34, %fd499, %fd519;
	fma.rn.f64 	%fd522, %fd43, %fd502, %fd520;
	fma.rn.f64 	%fd523, %fd44, %fd503, %fd521;
	fma.rn.f64 	%fd111, %fd53, %fd506, %fd522;
	fma.rn.f64 	%fd112, %fd54, %fd507, %fd523;
	fma.rn.f64 	%fd524, %fd15, %fd490, 0d0000000000000000;
	fma.rn.f64 	%fd525, %fd16, %fd491, 0d0000000000000000;
	fma.rn.f64 	%fd526, %fd25, %fd494, %fd524;
	fma.rn.f64 	%fd527, %fd26, %fd495, %fd525;
	fma.rn.f64 	%fd528, %fd35, %fd498, %fd526;
	fma.rn.f64 	%fd529, %fd36, %fd499, %fd527;
	fma.rn.f64 	%fd530, %fd45, %fd502, %fd528;
	fma.rn.f64 	%fd531, %fd46, %fd503, %fd529;
	fma.rn.f64 	%fd113, %fd55, %fd506, %fd530;
	fma.rn.f64 	%fd114, %fd56, %fd507, %fd531;
	fma.rn.f64 	%fd532, %fd17, %fd490, 0d0000000000000000;
	fma.rn.f64 	%fd533, %fd18, %fd491, 0d0000000000000000;
	fma.rn.f64 	%fd534, %fd27, %fd494, %fd532;
	fma.rn.f64 	%fd535, %fd28, %fd495, %fd533;
	fma.rn.f64 	%fd536, %fd37, %fd498, %fd534;
	fma.rn.f64 	%fd537, %fd38, %fd499, %fd535;
	fma.rn.f64 	%fd538, %fd47, %fd502, %fd536;
	fma.rn.f64 	%fd539, %fd48, %fd503, %fd537;
	fma.rn.f64 	%fd115, %fd57, %fd506, %fd538;
	fma.rn.f64 	%fd116, %fd58, %fd507, %fd539;
	fma.rn.f64 	%fd540, %fd19, %fd490, 0d0000000000000000;
	fma.rn.f64 	%fd541, %fd20, %fd491, 0d0000000000000000;
	fma.rn.f64 	%fd542, %fd29, %fd494, %fd540;
	fma.rn.f64 	%fd543, %fd30, %fd495, %fd541;
	fma.rn.f64 	%fd544, %fd39, %fd498, %fd542;
	fma.rn.f64 	%fd545, %fd40, %fd499, %fd543;
	fma.rn.f64 	%fd546, %fd49, %fd502, %fd544;
	fma.rn.f64 	%fd547, %fd50, %fd503, %fd545;
	fma.rn.f64 	%fd117, %fd59, %fd506, %fd546;
	fma.rn.f64 	%fd118, %fd60, %fd507, %fd547;
	@%p11 bra 	$L__BB25_22;
	ld.param.u64 	%rd25, [_Z32massMatrixMultiplyRegisterKernelILi10ELi10ELi1EEviPKiPKdS3_S3_S3_Pd_param_6];
	cvta.to.global.u64 	%rd21, %rd25;
	mul.wide.s32 	%rd22, %r5, 8;
	add.s64 	%rd23, %rd21, %rd22;
	add.f64 	%fd548, %fd109, %fd110;
	st.global.f64 	[%rd23], %fd548;
	add.f64 	%fd549, %fd111, %fd112;
	st.global.f64 	[%rd23+800], %fd549;
	add.f64 	%fd550, %fd113, %fd114;
	st.global.f64 	[%rd23+1600], %fd550;
	add.f64 	%fd551, %fd115, %fd116;
	st.global.f64 	[%rd23+2400], %fd551;
	add.f64 	%fd552, %fd117, %fd118;
	st.global.f64 	[%rd23+3200], %fd552;
	sub.f64 	%fd553, %fd117, %fd118;
	st.global.f64 	[%rd23+4000], %fd553;
	sub.f64 	%fd554, %fd115, %fd116;
	st.global.f64 	[%rd23+4800], %fd554;
	sub.f64 	%fd555, %fd113, %fd114;
	st.global.f64 	[%rd23+5600], %fd555;
	sub.f64 	%fd556, %fd111, %fd112;
	st.global.f64 	[%rd23+6400], %fd556;
	sub.f64 	%fd557, %fd109, %fd110;
	st.global.f64 	[%rd23+7200], %fd557;
$L__BB25_22:
	ret;

}
	// .globl	_Z32massMatrixMultiplyConstantKernelILi10ELi10ELi1EEviPKiPKdS3_S3_S3_Pd
.visible .entry _Z32massMatrixMultiplyConstantKernelILi10ELi10ELi1EEviPKiPKdS3_S3_S3_Pd(
	.param .u32 _Z32massMatrixMultiplyConstantKernelILi10ELi10ELi1EEviPKiPKdS3_S3_S3_Pd_param_0,
	.param .u64 .ptr .align 1 _Z32massMatrixMultiplyConstantKernelILi10ELi10ELi1EEviPKiPKdS3_S3_S3_Pd_param_1,
	.param .u64 .ptr .align 1 _Z32massMatrixMultiplyConstantKernelILi10ELi10ELi1EEviPKiPKdS3_S3_S3_Pd_param_2,
	.param .u64 .ptr .align 1 _Z32massMatrixMultiplyConstantKernelILi10ELi10ELi1EEviPKiPKdS3_S3_S3_Pd_param_3,
	.param .u64 .ptr .align 1 _Z32massMatrixMultiplyConstantKernelILi10ELi10ELi1EEviPKiPKdS3_S3_S3_Pd_param_4,
	.param .u64 .ptr .align 1 _Z32massMatrixMultiplyConstantKernelILi10ELi10ELi1EEviPKiPKdS3_S3_S3_Pd_param_5,
	.param .u64 .ptr .align 1 _Z32massMatrixMultiplyConstantKernelILi10ELi10ELi1EEviPKiPKdS3_S3_S3_Pd_param_6
)
{
	.reg .pred 	%p<11>;
	.reg .b16 	%rs<23>;
	.reg .b32 	%r<49>;
	.reg .b64 	%rd<19>;
	.reg .b64 	%fd<625>;
	// demoted variable
	.shared .align 8 .b8 _ZZ32massMatrixMultiplyConstantKernelILi10ELi10ELi1EEviPKiPKdS3_S3_S3_PdE6s_tmp1[8000];
	ld.param.u32 	%r8, [_Z32massMatrixMultiplyConstantKernelILi10ELi10ELi1EEviPKiPKdS3_S3_S3_Pd_param_0];
	ld.param.u64 	%rd2, [_Z32massMatrixMultiplyConstantKernelILi10ELi10ELi1EEviPKiPKdS3_S3_S3_Pd_param_1];
	ld.param.u64 	%rd4, [_Z32massMatrixMultiplyConstantKernelILi10ELi10ELi1EEviPKiPKdS3_S3_S3_Pd_param_5];
	mov.u32 	%r1, %tid.y;
	mov.u32 	%r10, %ctaid.x;
	add.s32 	%r2, %r10, %r1;
	setp.ge.s32 	%p1, %r2, %r8;
	mov.b32 	%r48, 0;
	@%p1 bra 	$L__BB26_2;
	cvta.to.global.u64 	%rd6, %rd2;
	mul.wide.s32 	%rd7, %r2, 4;
	add.s64 	%rd8, %rd6, %rd7;
	ld.global.nc.u32 	%r11, [%rd8];
	mul.lo.s32 	%r48, %r11, 1000;
$L__BB26_2:
	mov.u32 	%r12, %tid.x;
	cvt.u16.u32 	%rs1, %r12;
	add.s32 	%r5, %r48, %r12;
	cvta.to.global.u64 	%rd9, %rd4;
	mul.wide.s32 	%rd10, %r5, 8;
	add.s64 	%rd11, %rd9, %rd10;
	ld.global.nc.f64 	%fd98, [%rd11];
	ld.global.nc.f64 	%fd99, [%rd11+800];
	ld.global.nc.f64 	%fd100, [%rd11+1600];
	ld.global.nc.f64 	%fd101, [%rd11+2400];
	ld.global.nc.f64 	%fd102, [%rd11+3200];
	ld.global.nc.f64 	%fd103, [%rd11+4000];
	ld.global.nc.f64 	%fd104, [%rd11+4800];
	ld.global.nc.f64 	%fd105, [%rd11+5600];
	ld.global.nc.f64 	%fd106, [%rd11+6400];
	ld.global.nc.f64 	%fd107, [%rd11+7200];
	bar.sync 	0;
	mul.hi.u16 	%rs2, %rs1, 6554;
	mul.lo.s16 	%rs3, %rs2, 10;
	sub.s16 	%rs4, %rs1, %rs3;
	add.f64 	%fd108, %fd98, %fd107;
	sub.f64 	%fd109, %fd98, %fd107;
	add.f64 	%fd110, %fd99, %fd106;
	sub.f64 	%fd111, %fd99, %fd106;
	add.f64 	%fd112, %fd100, %fd105;
	sub.f64 	%fd113, %fd100, %fd105;
	add.f64 	%fd114, %fd101, %fd104;
	sub.f64 	%fd115, %fd101, %fd104;
	add.f64 	%fd116, %fd102, %fd103;
	sub.f64 	%fd117, %fd102, %fd103;
	mov.u32 	%r13, _ZZ32massMatrixMultiplyConstantKernelILi10ELi10ELi1EEviPKiPKdS3_S3_S3_PdE6s_tmp1;
	mad.lo.s32 	%r14, %r1, 8000, %r13;
	mul.wide.u16 	%r15, %rs2, 80;
	add.s32 	%r16, %r14, %r15;
	mul.wide.u16 	%r17, %rs4, 8;
	add.s32 	%r6, %r16, %r17;
	ld.const.f64 	%fd118, [const_oddI];
	fma.rn.f64 	%fd119, %fd118, %fd108, 0d0000000000000000;
	ld.const.f64 	%fd120, [const_evenI];
	fma.rn.f64 	%fd121, %fd120, %fd109, 0d0000000000000000;
	ld.const.f64 	%fd1, [const_oddI+8];
	fma.rn.f64 	%fd122, %fd1, %fd110, %fd119;
	ld.const.f64 	%fd2, [const_evenI+8];
	fma.rn.f64 	%fd123, %fd2, %fd111, %fd121;
	ld.const.f64 	%fd3, [const_oddI+16];
	fma.rn.f64 	%fd124, %fd3, %fd112, %fd122;
	ld.const.f64 	%fd4, [const_evenI+16];
	fma.rn.f64 	%fd125, %fd4, %fd113, %fd123;
	ld.const.f64 	%fd126, [const_oddI+24];
	fma.rn.f64 	%fd127, %fd126, %fd114, %fd124;
	ld.const.f64 	%fd128, [const_evenI+24];
	fma.rn.f64 	%fd129, %fd128, %fd115, %fd125;
	ld.const.f64 	%fd130, [const_oddI+32];
	fma.rn.f64 	%fd131, %fd130, %fd116, %fd127;
	ld.const.f64 	%fd5, [const_evenI+32];
	fma.rn.f64 	%fd132, %fd5, %fd117, %fd129;
	add.f64 	%fd133, %fd132, %fd131;
	st.shared.f64 	[%r6], %fd133;
	sub.f64 	%fd134, %fd131, %fd132;
	st.shared.f64 	[%r6+7200], %fd134;
	ld.const.f64 	%fd6, [const_oddI+40];
	fma.rn.f64 	%fd135, %fd6, %fd108, 0d0000000000000000;
	ld.const.f64 	%fd7, [const_evenI+40];
	fma.rn.f64 	%fd136, %fd7, %fd109, 0d0000000000000000;
	ld.const.f64 	%fd8, [const_oddI+48];
	fma.rn.f64 	%fd137, %fd8, %fd110, %fd135;
	ld.const.f64 	%fd9, [const_evenI+48];
	fma.rn.f64 	%fd138, %fd9, %fd111, %fd136;
	ld.const.f64 	%fd10, [const_oddI+56];
	fma.rn.f64 	%fd139, %fd10, %fd112, %fd137;
	ld.const.f64 	%fd11, [const_evenI+56];
	fma.rn.f64 	%fd140, %fd11, %fd113, %fd138;
	ld.const.f64 	%fd12, [const_oddI+64];
	fma.rn.f64 	%fd141, %fd12, %fd114, %fd139;
	ld.const.f64 	%fd13, [const_evenI+64];
	fma.rn.f64 	%fd142, %fd13, %fd115, %fd140;
	ld.const.f64 	%fd14, [const_oddI+72];
	fma.rn.f64 	%fd143, %fd14, %fd116, %fd141;
	ld.const.f64 	%fd15, [const_evenI+72];
	fma.rn.f64 	%fd144, %fd15, %fd117, %fd142;
	add.f64 	%fd145, %fd144, %fd143;
	st.shared.f64 	[%r6+800], %fd145;
	sub.f64 	%fd146, %fd143, %fd144;
	st.shared.f64 	[%r6+6400], %fd146;
	ld.const.f64 	%fd147, [const_oddI+80];
	fma.rn.f64 	%fd148, %fd147, %fd108, 0d0000000000000000;
	ld.const.f64 	%fd149, [const_evenI+80];
	fma.rn.f64 	%fd150, %fd149, %fd109, 0d0000000000000000;
	ld.const.f64 	%fd151, [const_oddI+88];
	fma.rn.f64 	%fd152, %fd151, %fd110, %fd148;
	ld.const.f64 	%fd153, [const_evenI+88];
	fma.rn.f64 	%fd154, %fd153, %fd111, %fd150;
	ld.const.f64 	%fd155, [const_oddI+96];
	fma.rn.f64 	%fd156, %fd155, %fd112, %fd152;
	ld.const.f64 	%fd16, [const_evenI+96];
	fma.rn.f64 	%fd157, %fd16, %fd113, %fd154;
	ld.const.f64 	%fd17, [const_oddI+104];
	fma.rn.f64 	%fd158, %fd17, %fd114, %fd156;
	ld.const.f64 	%fd18, [const_evenI+104];
	fma.rn.f64 	%fd159, %fd18, %fd115, %fd157;
	ld.const.f64 	%fd19, [const_oddI+112];
	fma.rn.f64 	%fd160, %fd19, %fd116, %fd158;
	ld.const.f64 	%fd20, [const_evenI+112];
	fma.rn.f64 	%fd161, %fd20, %fd117, %fd159;
	add.f64 	%fd162, %fd161, %fd160;
	st.shared.f64 	[%r6+1600], %fd162;
	sub.f64 	%fd163, %fd160, %fd161;
	st.shared.f64 	[%r6+5600], %fd163;
	ld.const.f64 	%fd21, [const_oddI+120];
	fma.rn.f64 	%fd164, %fd21, %fd108, 0d0000000000000000;
	ld.const.f64 	%fd22, [const_evenI+120];
	fma.rn.f64 	%fd165, %fd22, %fd109, 0d0000000000000000;
	ld.const.f64 	%fd23, [const_oddI+128];
	fma.rn.f64 	%fd166, %fd23, %fd110, %fd164;
	ld.const.f64 	%fd24, [const_evenI+128];
	fma.rn.f64 	%fd167, %fd24, %fd111, %fd165;
	ld.const.f64 	%fd25, [const_oddI+136];
	fma.rn.f64 	%fd168, %fd25, %fd112, %fd166;
	ld.const.f64 	%fd169, [const_evenI+136];
	fma.rn.f64 	%fd170, %fd169, %fd113, %fd167;
	ld.const.f64 	%fd26, [const_oddI+144];
	fma.rn.f64 	%fd171, %fd26, %fd114, %fd168;
	ld.const.f64 	%fd27, [const_evenI+144];
	fma.rn.f64 	%fd172, %fd27, %fd115, %fd170;
	ld.const.f64 	%fd28, [const_oddI+152];
	fma.rn.f64 	%fd173, %fd28, %fd116, %fd171;
	ld.const.f64 	%fd29, [const_evenI+152];
	fma.rn.f64 	%fd174, %fd29, %fd117, %fd172;
	add.f64 	%fd175, %fd174, %fd173;
	st.shared.f64 	[%r6+2400], %fd175;
	sub.f64 	%fd176, %fd173, %fd174;
	st.shared.f64 	[%r6+4800], %fd176;
	ld.const.f64 	%fd30, [const_oddI+160];
	fma.rn.f64 	%fd177, %fd30, %fd108, 0d0000000000000000;
	ld.const.f64 	%fd31, [const_evenI+160];
	fma.rn.f64 	%fd178, %fd31, %fd109, 0d0000000000000000;
	ld.const.f64 	%fd32, [const_oddI+168];
	fma.rn.f64 	%fd179, %fd32, %fd110, %fd177;
	ld.const.f64 	%fd33, [const_evenI+168];
	fma.rn.f64 	%fd180, %fd33, %fd111, %fd178;
	ld.const.f64 	%fd34, [const_oddI+176];
	fma.rn.f64 	%fd181, %fd34, %fd112, %fd179;
	ld.const.f64 	%fd35, [const_evenI+176];
	fma.rn.f64 	%fd182, %fd35, %fd113, %fd180;
	ld.const.f64 	%fd36, [const_oddI+184];
	fma.rn.f64 	%fd183, %fd36, %fd114, %fd181;
	ld.const.f64 	%fd37, [const_evenI+184];
	fma.rn.f64 	%fd184, %fd37, %fd115, %fd182;
	ld.const.f64 	%fd38, [const_oddI+192];
	fma.rn.f64 	%fd185, %fd38, %fd116, %fd183;
	ld.const.f64 	%fd186, [const_evenI+192];
	fma.rn.f64 	%fd187, %fd186, %fd117, %fd184;
	add.f64 	%fd188, %fd187, %fd185;
	st.shared.f64 	[%r6+3200], %fd188;
	sub.f64 	%fd189, %fd185, %fd187;
	st.shared.f64 	[%r6+4000], %fd189;
	bar.sync 	0;
	setp.gt.u32 	%p2, %r12, 99;
	@%p2 bra 	$L__BB26_4;
	mov.u32 	%r18, %tid.x;
	cvt.u16.u32 	%rs5, %r18;
	mul.lo.s16 	%rs6, %rs5, 205;
	shr.u16 	%rs7, %rs6, 11;
	mul.lo.s16 	%rs8, %rs7, 10;
	sub.s16 	%rs9, %rs5, %rs8;
	mov.u32 	%r19, %tid.y;
	mov.u32 	%r20, _ZZ32massMatrixMultiplyConstantKernelILi10ELi10ELi1EEviPKiPKdS3_S3_S3_PdE6s_tmp1;
	mad.lo.s32 	%r21, %r19, 8000, %r20;
	mul.wide.u16 	%r22, %rs7, 800;
	add.s32 	%r23, %r21, %r22;
	and.b16  	%rs10, %rs9, 255;
	mul.wide.u16 	%r24, %rs10, 8;
	add.s32 	%r25, %r23, %r24;
	ld.shared.f64 	%fd190, [%r25];
	ld.shared.f64 	%fd191, [%r25+720];
	add.f64 	%fd192, %fd190, %fd191;
	sub.f64 	%fd193, %fd190, %fd191;
	ld.shared.f64 	%fd194, [%r25+80];
	ld.shared.f64 	%fd195, [%r25+640];
	add.f64 	%fd196, %fd194, %fd195;
	sub.f64 	%fd197, %fd194, %fd195;
	ld.shared.f64 	%fd198, [%r25+160];
	ld.shared.f64 	%fd199, [%r25+560];
	add.f64 	%fd200, %fd198, %fd199;
	sub.f64 	%fd201, %fd198, %fd199;
	ld.shared.f64 	%fd202, [%r25+240];
	ld.shared.f64 	%fd203, [%r25+480];
	add.f64 	%fd204, %fd202, %fd203;
	sub.f64 	%fd205, %fd202, %fd203;
	ld.shared.f64 	%fd206, [%r25+320];
	ld.shared.f64 	%fd207, [%r25+400];
	add.f64 	%fd208, %fd206, %fd207;
	sub.f64 	%fd209, %fd206, %fd207;
	ld.const.f64 	%fd210, [const_oddI];
	fma.rn.f64 	%fd211, %fd210, %fd192, 0d0000000000000000;
	ld.const.f64 	%fd212, [const_evenI];
	fma.rn.f64 	%fd213, %fd212, %fd193, 0d0000000000000000;
	fma.rn.f64 	%fd214, %fd1, %fd196, %fd211;
	fma.rn.f64 	%fd215, %fd2, %fd197, %fd213;
	fma.rn.f64 	%fd216, %fd3, %fd200, %fd214;
	fma.rn.f64 	%fd217, %fd4, %fd201, %fd215;
	ld.const.f64 	%fd218, [const_oddI+24];
	fma.rn.f64 	%fd219, %fd218, %fd204, %fd216;
	ld.const.f64 	%fd220, [const_evenI+24];
	fma.rn.f64 	%fd221, %fd220, %fd205, %fd217;
	ld.const.f64 	%fd222, [const_oddI+32];
	fma.rn.f64 	%fd223, %fd222, %fd208, %fd219;
	fma.rn.f64 	%fd224, %fd5, %fd209, %fd221;
	add.f64 	%fd225, %fd224, %fd223;
	st.shared.f64 	[%r25], %fd225;
	sub.f64 	%fd226, %fd223, %fd224;
	st.shared.f64 	[%r25+720], %fd226;
	fma.rn.f64 	%fd227, %fd6, %fd192, 0d0000000000000000;
	fma.rn.f64 	%fd228, %fd7, %fd193, 0d0000000000000000;
	fma.rn.f64 	%fd229, %fd8, %fd196, %fd227;
	fma.rn.f64 	%fd230, %fd9, %fd197, %fd228;
	fma.rn.f64 	%fd231, %fd10, %fd200, %fd229;
	fma.rn.f64 	%fd232, %fd11, %fd201, %fd230;
	fma.rn.f64 	%fd233, %fd12, %fd204, %fd231;
	fma.rn.f64 	%fd234, %fd13, %fd205, %fd232;
	fma.rn.f64 	%fd235, %fd14, %fd208, %fd233;
	fma.rn.f64 	%fd236, %fd15, %fd209, %fd234;
	add.f64 	%fd237, %fd236, %fd235;
	st.shared.f64 	[%r25+80], %fd237;
	sub.f64 	%fd238, %fd235, %fd236;
	st.shared.f64 	[%r25+640], %fd238;
	ld.const.f64 	%fd239, [const_oddI+80];
	fma.rn.f64 	%fd240, %fd239, %fd192, 0d0000000000000000;
	ld.const.f64 	%fd241, [const_evenI+80];
	fma.rn.f64 	%fd242, %fd241, %fd193, 0d0000000000000000;
	ld.const.f64 	%fd243, [const_oddI+88];
	fma.rn.f64 	%fd244, %fd243, %fd196, %fd240;
	ld.const.f64 	%fd245, [const_evenI+88];
	fma.rn.f64 	%fd246, %fd245, %fd197, %fd242;
	ld.const.f64 	%fd247, [const_oddI+96];
	fma.rn.f64 	%fd248, %fd247, %fd200, %fd244;
	fma.rn.f64 	%fd249, %fd16, %fd201, %fd246;
	fma.rn.f64 	%fd250, %fd17, %fd204, %fd248;
	fma.rn.f64 	%fd251, %fd18, %fd205, %fd249;
	fma.rn.f64 	%fd252, %fd19, %fd208, %fd250;
	fma.rn.f64 	%fd253, %fd20, %fd209, %fd251;
	add.f64 	%fd254, %fd253, %fd252;
	st.shared.f64 	[%r25+160], %fd254;
	sub.f64 	%fd255, %fd252, %fd253;
	st.shared.f64 	[%r25+560], %fd255;
	fma.rn.f64 	%fd256, %fd21, %fd192, 0d0000000000000000;
	fma.rn.f64 	%fd257, %fd22, %fd193, 0d0000000000000000;
	fma.rn.f64 	%fd258, %fd23, %fd196, %fd256;
	fma.rn.f64 	%fd259, %fd24, %fd197, %fd257;
	fma.rn.f64 	%fd260, %fd25, %fd200, %fd258;
	ld.const.f64 	%fd261, [const_evenI+136];
	fma.rn.f64 	%fd262, %fd261, %fd201, %fd259;
	fma.rn.f64 	%fd263, %fd26, %fd204, %fd260;
	fma.rn.f64 	%fd264, %fd27, %fd205, %fd262;
	fma.rn.f64 	%fd265, %fd28, %fd208, %fd263;
	fma.rn.f64 	%fd266, %fd29, %fd209, %fd264;
	add.f64 	%fd267, %fd266, %fd265;
	st.shared.f64 	[%r25+240], %fd267;
	sub.f64 	%fd268, %fd265, %fd266;
	st.shared.f64 	[%r25+480], %fd268;
	fma.rn.f64 	%fd269, %fd30, %fd192, 0d0000000000000000;
	fma.rn.f64 	%fd270, %fd31, %fd193, 0d0000000000000000;
	fma.rn.f64 	%fd271, %fd32, %fd196, %fd269;
	fma.rn.f64 	%fd272, %fd33, %fd197, %fd270;
	fma.rn.f64 	%fd273, %fd34, %fd200, %fd271;
	fma.rn.f64 	%fd274, %fd35, %fd201, %fd272;
	fma.rn.f64 	%fd275, %fd36, %fd204, %fd273;
	fma.rn.f64 	%fd276, %fd37, %fd205, %fd274;
	fma.rn.f64 	%fd277, %fd38, %fd208, %fd275;
	ld.const.f64 	%fd278, [const_evenI+192];
	fma.rn.f64 	%fd279, %fd278, %fd209, %fd276;
	add.f64 	%fd280, %fd279, %fd277;
	st.shared.f64 	[%r25+320], %fd280;
	sub.f64 	%fd281, %fd277, %fd279;
	st.shared.f64 	[%r25+400], %fd281;
$L__BB26_4:
	mov.u32 	%r26, %tid.x;
	setp.gt.u32 	%p3, %r26, 99;
	bar.sync 	0;
	@%p3 bra 	$L__BB26_16;
	ld.param.u64 	%rd17, [_Z32massMatrixMultiplyConstantKernelILi10ELi10ELi1EEviPKiPKdS3_S3_S3_Pd_param_2];
	setp.ge.s32 	%p4, %r2, %r8;
	mov.u32 	%r27, %tid.x;
	cvt.u16.u32 	%rs11, %r27;
	mul.lo.s16 	%rs12, %rs11, 205;
	shr.u16 	%rs13, %rs12, 11;
	mul.lo.s16 	%rs14, %rs13, 10;
	sub.s16 	%rs15, %rs11, %rs14;
	mov.u32 	%r28, %tid.y;
	mov.u32 	%r29, _ZZ32massMatrixMultiplyConstantKernelILi10ELi10ELi1EEviPKiPKdS3_S3_S3_PdE6s_tmp1;
	mad.lo.s32 	%r30, %r28, 8000, %r29;
	mul.wide.u16 	%r31, %rs13, 800;
	add.s32 	%r32, %r30, %r31;
	and.b16  	%rs16, %rs15, 255;
	mul.wide.u16 	%r33, %rs16, 80;
	add.s32 	%r7, %r32, %r33;
	ld.shared.f64 	%fd283, [%r7];
	ld.shared.f64 	%fd284, [%r7+72];
	add.f64 	%fd39, %fd283, %fd284;
	sub.f64 	%fd40, %fd283, %fd284;
	ld.shared.f64 	%fd285, [%r7+8];
	ld.shared.f64 	%fd286, [%r7+64];
	add.f64 	%fd41, %fd285, %fd286;
	sub.f64 	%fd42, %fd285, %fd286;
	ld.shared.f64 	%fd287, [%r7+16];
	ld.shared.f64 	%fd288, [%r7+56];
	add.f64 	%fd43, %fd287, %fd288;
	sub.f64 	%fd44, %fd287, %fd288;
	ld.shared.f64 	%fd289, [%r7+24];
	ld.shared.f64 	%fd290, [%r7+48];
	add.f64 	%fd45, %fd289, %fd290;
	sub.f64 	%fd46, %fd289, %fd290;
	ld.shared.f64 	%fd291, [%r7+32];
	ld.shared.f64 	%fd292, [%r7+40];
	add.f64 	%fd47, %fd291, %fd292;
	sub.f64 	%fd48, %fd291, %fd292;
	mov.b32 	%r34, {%rs13, %rs16};
	mov.b32 	%r35, 0;
	mov.b32 	%r36, 2660;
	dp2a.lo.u32.u32 	%r37, %r34, %r36, %r35;
	add.s32 	%r38, %r37, %r48;
	ld.const.f64 	%fd293, [const_oddI];
	fma.rn.f64 	%fd294, %fd293, %fd39, 0d0000000000000000;
	ld.const.f64 	%fd295, [const_evenI];
	fma.rn.f64 	%fd296, %fd295, %fd40, 0d0000000000000000;
	fma.rn.f64 	%fd297, %fd1, %fd41, %fd294;
	fma.rn.f64 	%fd298, %fd2, %fd42, %fd296;
	fma.rn.f64 	%fd299, %fd3, %fd43, %fd297;
	fma.rn.f64 	%fd300, %fd4, %fd44, %fd298;
	ld.const.f64 	%fd301, [const_oddI+24];
	fma.rn.f64 	%fd302, %fd301, %fd45, %fd299;
	ld.const.f64 	%fd303, [const_evenI+24];
	fma.rn.f64 	%fd304, %fd303, %fd46, %fd300;
	ld.const.f64 	%fd305, [const_oddI+32];
	fma.rn.f64 	%fd49, %fd305, %fd47, %fd302;
	fma.rn.f64 	%fd50, %fd5, %fd48, %fd304;
	cvta.to.global.u64 	%rd12, %rd17;
	mul.wide.s32 	%rd13, %r38, 8;
	add.s64 	%rd1, %rd12, %rd13;
	mov.f64 	%fd615, 0d0000000000000000;
	mov.f64 	%fd616, %fd615;
	@%p4 bra 	$L__BB26_7;
	ld.global.nc.f64 	%fd615, [%rd1];
	ld.global.nc.f64 	%fd616, [%rd1+72];
$L__BB26_7:
	add.f64 	%fd307, %fd49, %fd50;
	mul.f64 	%fd308, %fd307, %fd615;
	sub.f64 	%fd309, %fd49, %fd50;
	mul.f64 	%fd310, %fd309, %fd616;
	add.f64 	%fd55, %fd308, %fd310;
	sub.f64 	%fd56, %fd308, %fd310;
	fma.rn.f64 	%fd311, %fd6, %fd39, 0d0000000000000000;
	fma.rn.f64 	%fd312, %fd7, %fd40, 0d0000000000000000;
	fma.rn.f64 	%fd313, %fd8, %fd41, %fd311;
	fma.rn.f64 	%fd314, %fd9, %fd42, %fd312;
	fma.rn.f64 	%fd315, %fd10, %fd43, %fd313;
	fma.rn.f64 	%fd316, %fd11, %fd44, %fd314;
	fma.rn.f64 	%fd317, %fd12, %fd45, %fd315;
	fma.rn.f64 	%fd318, %fd13, %fd46, %fd316;
	fma.rn.f64 	%fd57, %fd14, %fd47, %fd317;
	fma.rn.f64 	%fd58, %fd15, %fd48, %fd318;
	mov.f64 	%fd617, 0d0000000000000000;
	mov.f64 	%fd618, %fd617;
	@%p4 bra 	$L__BB26_9;
	ld.global.nc.f64 	%fd617, [%rd1+8];
	ld.global.nc.f64 	%fd618, [%rd1+64];
$L__BB26_9:
	add.f64 	%fd320, %fd57, %fd58;
	mul.f64 	%fd321, %fd320, %fd617;
	sub.f64 	%fd322, %fd57, %fd58;
	mul.f64 	%fd323, %fd322, %fd618;
	add.f64 	%fd63, %fd321, %fd323;
	sub.f64 	%fd64, %fd321, %fd323;
	ld.const.f64 	%fd324, [const_oddI+80];
	fma.rn.f64 	%fd325, %fd324, %fd39, 0d0000000000000000;
	ld.const.f64 	%fd326, [const_evenI+80];
	fma.rn.f64 	%fd327, %fd326, %fd40, 0d0000000000000000;
	ld.const.f64 	%fd328, [const_oddI+88];
	fma.rn.f64 	%fd329, %fd328, %fd41, %fd325;
	ld.const.f64 	%fd330, [const_evenI+88];
	fma.rn.f64 	%fd331, %fd330, %fd42, %fd327;
	ld.const.f64 	%fd332, [const_oddI+96];
	fma.rn.f64 	%fd333, %fd332, %fd43, %fd329;
	fma.rn.f64 	%fd334, %fd16, %fd44, %fd331;
	fma.rn.f64 	%fd335, %fd17, %fd45, %fd333;
	fma.rn.f64 	%fd336, %fd18, %fd46, %fd334;
	fma.rn.f64 	%fd65, %fd19, %fd47, %fd335;
	fma.rn.f64 	%fd66, %fd20, %fd48, %fd336;
	mov.f64 	%fd619, 0d0000000000000000;
	mov.f64 	%fd620, %fd619;
	@%p4 bra 	$L__BB26_11;
	ld.global.nc.f64 	%fd619, [%rd1+16];
	ld.global.nc.f64 	%fd620, [%rd1+56];
$L__BB26_11:
	add.f64 	%fd338, %fd65, %fd66;
	mul.f64 	%fd339, %fd338, %fd619;
	sub.f64 	%fd340, %fd65, %fd66;
	mul.f64 	%fd341, %fd340, %fd620;
	add.f64 	%fd71, %fd339, %fd341;
	sub.f64 	%fd72, %fd339, %fd341;
	fma.rn.f64 	%fd342, %fd21, %fd39, 0d0000000000000000;
	fma.rn.f64 	%fd343, %fd22, %fd40, 0d0000000000000000;
	fma.rn.f64 	%fd344, %fd23, %fd41, %fd342;
	fma.rn.f64 	%fd345, %fd24, %fd42, %fd343;
	fma.rn.f64 	%fd346, %fd25, %fd43, %fd344;
	ld.const.f64 	%fd347, [const_evenI+136];
	fma.rn.f64 	%fd348, %fd347, %fd44, %fd345;
	fma.rn.f64 	%fd349, %fd26, %fd45, %fd346;
	fma.rn.f64 	%fd350, %fd27, %fd46, %fd348;
	fma.rn.f64 	%fd73, %fd28, %fd47, %fd349;
	fma.rn.f64 	%fd74, %fd29, %fd48, %fd350;
	mov.f64 	%fd621, 0d0000000000000000;
	mov.f64 	%fd622, %fd621;
	@%p4 bra 	$L__BB26_13;
	ld.global.nc.f64 	%fd621, [%rd1+24];
	ld.global.nc.f64 	%fd622, [%rd1+48];
$L__BB26_13:
	add.f64 	%fd352, %fd73, %fd74;
	mul.f64 	%fd353, %fd352, %fd621;
	sub.f64 	%fd354, %fd73, %fd74;
	mul.f64 	%fd355, %fd354, %fd622;
	add.f64 	%fd79, %fd353, %fd355;
	sub.f64 	%fd80, %fd353, %fd355;
	fma.rn.f64 	%fd356, %fd30, %fd39, 0d0000000000000000;
	fma.rn.f64 	%fd357, %fd31, %fd40, 0d0000000000000000;
	fma.rn.f64 	%fd358, %fd32, %fd41, %fd356;
	fma.rn.f64 	%fd359, %fd33, %fd42, %fd357;
	fma.rn.f64 	%fd360, %fd34, %fd43, %fd358;
	fma.rn.f64 	%fd361, %fd35, %fd44, %fd359;
	fma.rn.f64 	%fd362, %fd36, %fd45, %fd360;
	fma.rn.f64 	%fd363, %fd37, %fd46, %fd361;
	fma.rn.f64 	%fd81, %fd38, %fd47, %fd362;
	ld.const.f64 	%fd82, [const_evenI+192];
	fma.rn.f64 	%fd83, %fd82, %fd48, %fd363;
	mov.f64 	%fd623, 0d0000000000000000;
	mov.f64 	%fd624, %fd623;
	@%p4 bra 	$L__BB26_15;
	ld.global.nc.f64 	%fd623, [%rd1+32];
	ld.global.nc.f64 	%fd624, [%rd1+40];
$L__BB26_15:
	add.f64 	%fd364, %fd81, %fd83;
	mul.f64 	%fd365, %fd364, %fd623;
	sub.f64 	%fd366, %fd81, %fd83;
	mul.f64 	%fd367, %fd366, %fd624;
	add.f64 	%fd368, %fd365, %fd367;
	sub.f64 	%fd369, %fd365, %fd367;
	ld.const.f64 	%fd370, [const_oddI];
	fma.rn.f64 	%fd371, %fd370, %fd55, 0d0000000000000000;
	ld.const.f64 	%fd372, [const_evenI];
	fma.rn.f64 	%fd373, %fd372, %fd56, 0d0000000000000000;
	fma.rn.f64 	%fd374, %fd6, %fd63, %fd371;
	fma.rn.f64 	%fd375, %fd7, %fd64, %fd373;
	ld.const.f64 	%fd376, [const_oddI+80];
	fma.rn.f64 	%fd377, %fd376, %fd71, %fd374;
	ld.const.f64 	%fd378, [const_evenI+80];
	fma.rn.f64 	%fd379, %fd378, %fd72, %fd375;
	fma.rn.f64 	%fd380, %fd21, %fd79, %fd377;
	fma.rn.f64 	%fd381, %fd22, %fd80, %fd379;
	fma.rn.f64 	%fd382, %fd30, %fd368, %fd380;
	fma.rn.f64 	%fd383, %fd31, %fd369, %fd381;
	add.f64 	%fd384, %fd382, %fd383;
	st.shared.f64 	[%r7], %fd384;
	sub.f64 	%fd385, %fd382, %fd383;
	st.shared.f64 	[%r7+72], %fd385;
	fma.rn.f64 	%fd386, %fd1, %fd55, 0d0000000000000000;
	fma.rn.f64 	%fd387, %fd2, %fd56, 0d0000000000000000;
	fma.rn.f64 	%fd388, %fd8, %fd63, %fd386;
	fma.rn.f64 	%fd389, %fd9, %fd64, %fd387;
	ld.const.f64 	%fd390, [const_oddI+88];
	fma.rn.f64 	%fd391, %fd390, %fd71, %fd388;
	ld.const.f64 	%fd392, [const_evenI+88];
	fma.rn.f64 	%fd393, %fd392, %fd72, %fd389;
	fma.rn.f64 	%fd394, %fd23, %fd79, %fd391;
	fma.rn.f64 	%fd395, %fd24, %fd80, %fd393;
	fma.rn.f64 	%fd396, %fd32, %fd368, %fd394;
	fma.rn.f64 	%fd397, %fd33, %fd369, %fd395;
	add.f64 	%fd398, %fd396, %fd397;
	st.shared.f64 	[%r7+8], %fd398;
	sub.f64 	%fd399, %fd396, %fd397;
	st.shared.f64 	[%r7+64], %fd399;
	fma.rn.f64 	%fd400, %fd3, %fd55, 0d0000000000000000;
	fma.rn.f64 	%fd401, %fd4, %fd56, 0d0000000000000000;
	fma.rn.f64 	%fd402, %fd10, %fd63, %fd400;
	fma.rn.f64 	%fd403, %fd11, %fd64, %fd401;
	ld.const.f64 	%fd404, [const_oddI+96];
	fma.rn.f64 	%fd405, %fd404, %fd71, %fd402;
	fma.rn.f64 	%fd406, %fd16, %fd72, %fd403;
	fma.rn.f64 	%fd407, %fd25, %fd79, %fd405;
	ld.const.f64 	%fd408, [const_evenI+136];
	fma.rn.f64 	%fd409, %fd408, %fd80, %fd406;
	fma.rn.f64 	%fd410, %fd34, %fd368, %fd407;
	fma.rn.f64 	%fd411, %fd35, %fd369, %fd409;
	add.f64 	%fd412, %fd410, %fd411;
	st.shared.f64 	[%r7+16], %fd412;
	sub.f64 	%fd413, %fd410, %fd411;
	st.shared.f64 	[%r7+56], %fd413;
	ld.const.f64 	%fd414, [const_oddI+24];
	fma.rn.f64 	%fd415, %fd414, %fd55, 0d0000000000000000;
	ld.const.f64 	%fd416, [const_evenI+24];
	fma.rn.f64 	%fd417, %fd416, %fd56, 0d0000000000000000;
	fma.rn.f64 	%fd418, %fd12, %fd63, %fd415;
	fma.rn.f64 	%fd419, %fd13, %fd64, %fd417;
	fma.rn.f64 	%fd420, %fd17, %fd71, %fd418;
	fma.rn.f64 	%fd421, %fd18, %fd72, %fd419;
	fma.rn.f64 	%fd422, %fd26, %fd79, %fd420;
	fma.rn.f64 	%fd423, %fd27, %fd80, %fd421;
	fma.rn.f64 	%fd424, %fd36, %fd368, %fd422;
	fma.rn.f64 	%fd425, %fd37, %fd369, %fd423;
	add.f64 	%fd426, %fd424, %fd425;
	st.shared.f64 	[%r7+24], %fd426;
	sub.f64 	%fd427, %fd424, %fd425;
	st.shared.f64 	[%r7+48], %fd427;
	ld.const.f64 	%fd428, [const_oddI+32];
	fma.rn.f64 	%fd429, %fd428, %fd55, 0d0000000000000000;
	fma.rn.f64 	%fd430, %fd5, %fd56, 0d0000000000000000;
	fma.rn.f64 	%fd431, %fd14, %fd63, %fd429;
	fma.rn.f64 	%fd432, %fd15, %fd64, %fd430;
	fma.rn.f64 	%fd433, %fd19, %fd71, %fd431;
	fma.rn.f64 	%fd434, %fd20, %fd72, %fd432;
	fma.rn.f64 	%fd435, %fd28, %fd79, %fd433;
	fma.rn.f64 	%fd436, %fd29, %fd80, %fd434;
	fma.rn.f64 	%fd437, %fd38, %fd368, %fd435;
	fma.rn.f64 	%fd438, %fd82, %fd369, %fd436;
	add.f64 	%fd439, %fd437, %fd438;
	st.shared.f64 	[%r7+32], %fd439;
	sub.f64 	%fd440, %fd437, %fd438;
	st.shared.f64 	[%r7+40], %fd440;
$L__BB26_16:
	mov.u32 	%r39, %tid.x;
	setp.gt.u32 	%p9, %r39, 99;
	bar.sync 	0;
	@%p9 bra 	$L__BB26_18;
	mov.u32 	%r40, %tid.x;
	cvt.u16.u32 	%rs17, %r40;
	mul.lo.s16 	%rs18, %rs17, 205;
	shr.u16 	%rs19, %rs18, 11;
	mul.lo.s16 	%rs20, %rs19, 10;
	sub.s16 	%rs21, %rs17, %rs20;
	mov.u32 	%r41, %tid.y;
	mov.u32 	%r42, _ZZ32massMatrixMultiplyConstantKernelILi10ELi10ELi1EEviPKiPKdS3_S3_S3_PdE6s_tmp1;
	mad.lo.s32 	%r43, %r41, 8000, %r42;
	mul.wide.u16 	%r44, %rs19, 800;
	add.s32 	%r45, %r43, %r44;
	and.b16  	%rs22, %rs21, 255;
	mul.wide.u16 	%r46, %rs22, 8;
	add.s32 	%r47, %r45, %r46;
	ld.shared.f64 	%fd441, [%r47];
	ld.shared.f64 	%fd442, [%r47+720];
	add.f64 	%fd443, %fd441, %fd442;
	sub.f64 	%fd444, %fd441, %fd442;
	ld.shared.f64 	%fd445, [%r47+80];
	ld.shared.f64 	%fd446, [%r47+640];
	add.f64 	%fd447, %fd445, %fd446;
	sub.f64 	%fd448, %fd445, %fd446;
	ld.shared.f64 	%fd449, [%r47+160];
	ld.shared.f64 	%fd450, [%r47+560];
	add.f64 	%fd451, %fd449, %fd450;
	sub.f64 	%fd452, %fd449, %fd450;
	ld.shared.f64 	%fd453, [%r47+240];
	ld.shared.f64 	%fd454, [%r47+480];
	add.f64 	%fd455, %fd453, %fd454;
	sub.f64 	%fd456, %fd453, %fd454;
	ld.shared.f64 	%fd457, [%r47+320];
	ld.shared.f64 	%fd458, [%r47+400];
	add.f64 	%fd459, %fd457, %fd458;
	sub.f64 	%fd460, %fd457, %fd458;
	ld.const.f64 	%fd461, [const_oddI];
	fma.rn.f64 	%fd462, %fd461, %fd443, 0d0000000000000000;
	ld.const.f64 	%fd463, [const_evenI];
	fma.rn.f64 	%fd464, %fd463, %fd444, 0d0000000000000000;
	fma.rn.f64 	%fd465, %fd6, %fd447, %fd462;
	fma.rn.f64 	%fd466, %fd7, %fd448, %fd464;
	ld.const.f64 	%fd467, [const_oddI+80];
	fma.rn.f64 	%fd468, %fd467, %fd451, %fd465;
	ld.const.f64 	%fd469, [const_evenI+80];
	fma.rn.f64 	%fd470, %fd469, %fd452, %fd466;
	fma.rn.f64 	%fd471, %fd21, %fd455, %fd468;
	fma.rn.f64 	%fd472, %fd22, %fd456, %fd470;
	fma.rn.f64 	%fd473, %fd30, %fd459, %fd471;
	fma.rn.f64 	%fd474, %fd31, %fd460, %fd472;
	add.f64 	%fd475, %fd473, %fd474;
	st.shared.f64 	[%r47], %fd475;
	sub.f64 	%fd476, %fd473, %fd474;
	st.shared.f64 	[%r47+720], %fd476;
	fma.rn.f64 	%fd477, %fd1, %fd443, 0d0000000000000000;
	fma.rn.f64 	%fd478, %fd2, %fd444, 0d0000000000000000;
	fma.rn.f64 	%fd479, %fd8, %fd447, %fd477;
	fma.rn.f64 	%fd480, %fd9, %fd448, %fd478;
	ld.const.f64 	%fd481, [const_oddI+88];
	fma.rn.f64 	%fd482, %fd481, %fd451, %fd479;
	ld.const.f64 	%fd483, [const_evenI+88];
	fma.rn.f64 	%fd484, %fd483, %fd452, %fd480;
	fma.rn.f64 	%fd485, %fd23, %fd455, %fd482;
	fma.rn.f64 	%fd486, %fd24, %fd456, %fd484;
	fma.rn.f64 	%fd487, %fd32, %fd459, %fd485;
	fma.rn.f64 	%fd488, %fd33, %fd460, %fd486;
	add.f64 	%fd489, %fd487, %fd488;
	st.shared.f64 	[%r47+80], %fd489;
	sub.f64 	%fd490, %fd487, %fd488;
	st.shared.f64 	[%r47+640], %fd490;
	fma.rn.f64 	%fd491, %fd3, %fd443, 0d0000000000000000;
	fma.rn.f64 	%fd492, %fd4, %fd444, 0d0000000000000000;
	fma.rn.f64 	%fd493, %fd10, %fd447, %fd491;
	fma.rn.f64 	%fd494, %fd11, %fd448, %fd492;
	ld.const.f64 	%fd495, [const_oddI+96];
	fma.rn.f64 	%fd496, %fd495, %fd451, %fd493;
	fma.rn.f64 	%fd497, %fd16, %fd452, %fd494;
	fma.rn.f64 	%fd498, %fd25, %fd455, %fd496;
	ld.const.f64 	%fd499, [const_evenI+136];
	fma.rn.f64 	%fd500, %fd499, %fd456, %fd497;
	fma.rn.f64 	%fd501, %fd34, %fd459, %fd498;
	fma.rn.f64 	%fd502, %fd35, %fd460, %fd500;
	add.f64 	%fd503, %fd501, %fd502;
	st.shared.f64 	[%r47+160], %fd503;
	sub.f64 	%fd504, %fd501, %fd502;
	st.shared.f64 	[%r47+560], %fd504;
	ld.const.f64 	%fd505, [const_oddI+24];
	fma.rn.f64 	%fd506, %fd505, %fd443, 0d0000000000000000;
	ld.const.f64 	%fd507, [const_evenI+24];
	fma.rn.f64 	%fd508, %fd507, %fd444, 0d0000000000000000;
	fma.rn.f64 	%fd509, %fd12, %fd447, %fd506;
	fma.rn.f64 	%fd510, %fd13, %fd448, %fd508;
	fma.rn.f64 	%fd511, %fd17, %fd451, %fd509;
	fma.rn.f64 	%fd512, %fd18, %fd452, %fd510;
	fma.rn.f64 	%fd513, %fd26, %fd455, %fd511;
	fma.rn.f64 	%fd514, %fd27, %fd456, %fd512;
	fma.rn.f64 	%fd515, %fd36, %fd459, %fd513;
	fma.rn.f64 	%fd516, %fd37, %fd460, %fd514;
	add.f64 	%fd517, %fd515, %fd516;
	st.shared.f64 	[%r47+240], %fd517;
	sub.f64 	%fd518, %fd515, %fd516;
	st.shared.f64 	[%r47+480], %fd518;
	ld.const.f64 	%fd519, [const_oddI+32];
	fma.rn.f64 	%fd520, %fd519, %fd443, 0d0000000000000000;
	fma.rn.f64 	%fd521, %fd5, %fd444, 0d0000000000000000;
	fma.rn.f64 	%fd522, %fd14, %fd447, %fd520;
	fma.rn.f64 	%fd523, %fd15, %fd448, %fd521;
	fma.rn.f64 	%fd524, %fd19, %fd451, %fd522;
	fma.rn.f64 	%fd525, %fd20, %fd452, %fd523;
	fma.rn.f64 	%fd526, %fd28, %fd455, %fd524;
	fma.rn.f64 	%fd527, %fd29, %fd456, %fd525;
	fma.rn.f64 	%fd528, %fd38, %fd459, %fd526;
	ld.const.f64 	%fd529, [const_evenI+192];
	fma.rn.f64 	%fd530, %fd529, %fd460, %fd527;
	add.f64 	%fd531, %fd528, %fd530;
	st.shared.f64 	[%r47+320], %fd531;
	sub.f64 	%fd532, %fd528, %fd530;
	st.shared.f64 	[%r47+400], %fd532;
$L__BB26_18:
	setp.ge.s32 	%p10, %r2, %r8;
	bar.sync 	0;
	ld.shared.f64 	%fd533, [%r6];
	ld.shared.f64 	%fd534, [%r6+7200];
	add.f64 	%fd535, %fd533, %fd534;
	sub.f64 	%fd536, %fd533, %fd534;
	ld.shared.f64 	%fd537, [%r6+800];
	ld.shared.f64 	%fd538, [%r6+6400];
	add.f64 	%fd539, %fd537, %fd538;
	sub.f64 	%fd540, %fd537, %fd538;
	ld.shared.f64 	%fd541, [%r6+1600];
	ld.shared.f64 	%fd542, [%r6+5600];
	add.f64 	%fd543, %fd541, %fd542;
	sub.f64 	%fd544, %fd541, %fd542;
	ld.shared.f64 	%fd545, [%r6+2400];
	ld.shared.f64 	%fd546, [%r6+4800];
	add.f64 	%fd547, %fd545, %fd546;
	sub.f64 	%fd548, %fd545, %fd546;
	ld.shared.f64 	%fd549, [%r6+3200];
	ld.shared.f64 	%fd550, [%r6+4000];
	add.f64 	%fd551, %fd549, %fd550;
	sub.f64 	%fd552, %fd549, %fd550;
	ld.const.f64 	%fd553, [const_oddI];
	fma.rn.f64 	%fd554, %fd553, %fd535, 0d0000000000000000;
	ld.const.f64 	%fd555, [const_evenI];
	fma.rn.f64 	%fd556, %fd555, %fd536, 0d0000000000000000;
	fma.rn.f64 	%fd557, %fd6, %fd539, %fd554;
	fma.rn.f64 	%fd558, %fd7, %fd540, %fd556;
	ld.const.f64 	%fd559, [const_oddI+80];
	fma.rn.f64 	%fd560, %fd559, %fd543, %fd557;
	ld.const.f64 	%fd561, [const_evenI+80];
	fma.rn.f64 	%fd562, %fd561, %fd544, %fd558;
	fma.rn.f64 	%fd563, %fd21, %fd547, %fd560;
	fma.rn.f64 	%fd564, %fd22, %fd548, %fd562;
	fma.rn.f64 	%fd88, %fd30, %fd551, %fd563;
	fma.rn.f64 	%fd89, %fd31, %fd552, %fd564;
	fma.rn.f64 	%fd565, %fd1, %fd535, 0d0000000000000000;
	fma.rn.f64 	%fd566, %fd2, %fd536, 0d0000000000000000;
	fma.rn.f64 	%fd567, %fd8, %fd539, %fd565;
	fma.rn.f64 	%fd568, %fd9, %fd540, %fd566;
	ld.const.f64 	%fd569, [const_oddI+88];
	fma.rn.f64 	%fd570, %fd569, %fd543, %fd567;
	ld.const.f64 	%fd571, [const_evenI+88];
	fma.rn.f64 	%fd572, %fd571, %fd544, %fd568;
	fma.rn.f64 	%fd573, %fd23, %fd547, %fd570;
	fma.rn.f64 	%fd574, %fd24, %fd548, %fd572;
	fma.rn.f64 	%fd90, %fd32, %fd551, %fd573;
	fma.rn.f64 	%fd91, %fd33, %fd552, %fd574;
	fma.rn.f64 	%fd575, %fd3, %fd535, 0d0000000000000000;
	fma.rn.f64 	%fd576, %fd4, %fd536, 0d0000000000000000;
	fma.rn.f64 	%fd577, %fd10, %fd539, %fd575;
	fma.rn.f64 	%fd578, %fd11, %fd540, %fd576;
	ld.const.f64 	%fd579, [const_oddI+96];
	fma.rn.f64 	%fd580, %fd579, %fd543, %fd577;
	fma.rn.f64 	%fd581, %fd16, %fd544, %fd578;
	fma.rn.f64 	%fd582, %fd25, %fd547, %fd580;
	ld.const.f64 	%fd583, [const_evenI+136];
	fma.rn.f64 	%fd584, %fd583, %fd548, %fd581;
	fma.rn.f64 	%fd92, %fd34, %fd551, %fd582;
	fma.rn.f64 	%fd93, %fd35, %fd552, %fd584;
	ld.const.f64 	%fd585, [const_oddI+24];
	fma.rn.f64 	%fd586, %fd585, %fd535, 0d0000000000000000;
	ld.const.f64 	%fd587, [const_evenI+24];
	fma.rn.f64 	%fd588, %fd587, %fd536, 0d0000000000000000;
	fma.rn.f64 	%fd589, %fd12, %fd539, %fd586;
	fma.rn.f64 	%fd590, %fd13, %fd540, %fd588;
	fma.rn.f64 	%fd591, %fd17, %fd543, %fd589;
	fma.rn.f64 	%fd592, %fd18, %fd544, %fd590;
	fma.rn.f64 	%fd593, %fd26, %fd547, %fd591;
	fma.rn.f64 	%fd594, %fd27, %fd548, %fd592;
	fma.rn.f64 	%fd94, %fd36, %fd551, %fd593;
	fma.rn.f64 	%fd95, %fd37, %fd552, %fd594;
	ld.const.f64 	%fd595, [const_oddI+32];
	fma.rn.f64 	%fd596, %fd595, %fd535, 0d0000000000000000;
	fma.rn.f64 	%fd597, %fd5, %fd536, 0d0000000000000000;
	fma.rn.f64 	%fd598, %fd14, %fd539, %fd596;
	fma.rn.f64 	%fd599, %fd15, %fd540, %fd597;
	fma.rn.f64 	%fd600, %fd19, %fd543, %fd598;
	fma.rn.f64 	%fd601, %fd20, %fd544, %fd599;
	fma.rn.f64 	%fd602, %fd28, %fd547, %fd600;
	fma.rn.f64 	%fd603, %fd29, %fd548, %fd601;
	fma.rn.f64 	%fd96, %fd38, %fd551, %fd602;
	ld.const.f64 	%fd604, [const_evenI+192];
	fma.rn.f64 	%fd97, %fd604, %fd552, %fd603;
	@%p10 bra 	$L__BB26_20;
	ld.param.u64 	%rd18, [_Z32massMatrixMultiplyConstantKernelILi10ELi10ELi1EEviPKiPKdS3_S3_S3_Pd_param_6];
	cvta.to.global.u64 	%rd14, %rd18;
	mul.wide.s32 	%rd15, %r5, 8;
	add.s64 	%rd16, %rd14, %rd15;
	add.f64 	%fd605, %fd88, %fd89;
	st.global.f64 	[%rd16], %fd605;
	add.f64 	%fd606, %fd90, %fd91;
	st.global.f64 	[%rd16+800], %fd606;
	add.f64 	%fd607, %fd92, %fd93;
	st.global.f64 	[%rd16+1600], %fd607;
	add.f64 	%fd608, %fd94, %fd95;
	st.global.f64 	[%rd16+2400], %fd608;
	add.f64 	%fd609, %fd96, %fd97;
	st.global.f64 	[%rd16+3200], %fd609;
	sub.f64 	%fd610, %fd96, %fd97;
	st.global.f64 	[%rd16+4000], %fd610;
	sub.f64 	%fd611, %fd94, %fd95;
	st.global.f64 	[%rd16+4800], %fd611;
	sub.f64 	%fd612, %fd92, %fd93;
	st.global.f64 	[%rd16+5600], %fd612;
	sub.f64 	%fd613, %fd90, %fd91;
	st.global.f64 	[%rd16+6400], %fd613;
	sub.f64 	%fd614, %fd88, %fd89;
	st.global.f64 	[%rd16+7200], %fd614;
$L__BB26_20:
	ret;

}
	// .globl	_Z32massMatrixMultiplyRegisterKernelILi10ELi12ELi1EEviPKiPKdS3_S3_S3_Pd
.visible .entry _Z32massMatrixMultiplyRegisterKernelILi10ELi12ELi1EEviPKiPKdS3_S3_S3_Pd(
	.param .u32 _Z32massMatrixMultiplyRegisterKernelILi10ELi12ELi1EEviPKiPKdS3_S3_S3_Pd_param_0,
	.param .u64 .ptr .align 1 _Z32massMatrixMultiplyRegisterKernelILi10ELi12ELi1EEviPKiPKdS3_S3_S3_Pd_param_1,
	.param .u64 .ptr .align 1 _Z32massMatrixMultiplyRegisterKernelILi10ELi12ELi1EEviPKiPKdS3_S3_S3_Pd_param_2,
	.param .u64 .ptr .align 1 _Z32massMatrixMultiplyRegisterKernelILi10ELi12ELi1EEviPKiPKdS3_S3_S3_Pd_param_3,
	.param .u64 .ptr .align 1 _Z32massMatrixMultiplyRegisterKernelILi10ELi12ELi1EEviPKiPKdS3_S3_S3_Pd_param_4,
	.param .u64 .ptr .align 1 _Z32massMatrixMultiplyRegisterKernelILi10ELi12ELi1EEviPKiPKdS3_S3_S3_Pd_param_5,
	.param .u64 .ptr .align 1 _Z32massMatrixMultiplyRegisterKernelILi10ELi12ELi1EEviPKiPKdS3_S3_S3_Pd_param_6
)
{
	.reg .pred 	%p<16>;
	.reg .b16 	%rs<23>;
	.reg .b32 	%r<97>;
	.reg .b64 	%rd<46>;
	.reg .b64 	%fd<663>;
	// demoted variable
	.shared .align 8 .b8 _ZZ32massMatrixMultiplyRegisterKernelILi10ELi12ELi1EEviPKiPKdS3_S3_S3_PdE6s_tmp1[14976];
	// demoted variable
	.shared .align 8 .b8 _ZZ32massMatrixMultiplyRegisterKernelILi10ELi12ELi1EEviPKiPKdS3_S3_S3_PdE6s_oddI[240];
	// demoted variable
	.shared .align 8 .b8 _ZZ32massMatrixMultiplyRegisterKernelILi10ELi12ELi1EEviPKiPKdS3_S3_S3_PdE7s_evenI[240];
	ld.param.u32 	%r19, [_Z32massMatrixMultiplyRegisterKernelILi10ELi12ELi1EEviPKiPKdS3_S3_S3_Pd_param_0];
	ld.param.u64 	%rd1, [_Z32massMatrixMultiplyRegisterKernelILi10ELi12ELi1EEviPKiPKdS3_S3_S3_Pd_param_1];
	ld.param.u64 	%rd3, [_Z32massMatrixMultiplyRegisterKernelILi10ELi12ELi1EEviPKiPKdS3_S3_S3_Pd_param_3];
	ld.param.u64 	%rd4, [_Z32massMatrixMultiplyRegisterKernelILi10ELi12ELi1EEviPKiPKdS3_S3_S3_Pd_param_4];
	ld.param.u64 	%rd5, [_Z32massMatrixMultiplyRegisterKernelILi10ELi12ELi1EEviPKiPKdS3_S3_S3_Pd_param_5];
	mov.u32 	%r1, %tid.x;
	mov.u32 	%r21, %tid.y;
	mov.u32 	%r22, %ctaid.x;
	add.s32 	%r2, %r22, %r21;
	setp.ge.s32 	%p1, %r2, %r19;
	mov.b32 	%r93, 0;
	@%p1 bra 	$L__BB27_2;
	cvta.to.global.u64 	%rd7, %rd1;
	mul.wide.s32 	%rd8, %r2, 4;
	add.s64 	%rd9, %rd7, %rd8;
	ld.global.nc.u32 	%r93, [%rd9];
$L__BB27_2:
	mad.lo.s32 	%r5, %r93, 1000, %r1;
	cvta.to.global.u64 	%rd10, %rd5;
	mul.wide.s32 	%rd11, %r5, 8;
	add.s64 	%rd12, %rd10, %rd11;
	ld.global.nc.f64 	%fd1, [%rd12];
	ld.global.nc.f64 	%fd2, [%rd12+800];
	ld.global.nc.f64 	%fd3, [%rd12+1600];
	ld.global.nc.f64 	%fd4, [%rd12+2400];
	ld.global.nc.f64 	%fd5, [%rd12+3200];
	ld.global.nc.f64 	%fd6, [%rd12+4000];
	ld.global.nc.f64 	%fd7, [%rd12+4800];
	ld.global.nc.f64 	%fd8, [%rd12+5600];
	ld.global.nc.f64 	%fd9, [%rd12+6400];
	ld.global.nc.f64 	%fd10, [%rd12+7200];
	setp.gt.u32 	%p2, %r1, 29;
	@%p2 bra 	$L__BB27_4;
	cvta.to.global.u64 	%rd13, %rd3;
	mul.wide.u32 	%rd14, %r1, 8;
	add.s64 	%rd15, %rd13, %rd14;
	ld.global.nc.f64 	%fd137, [%rd15];
	shl.b32 	%r23, %r1, 3;
	mov.u32 	%r24, _ZZ32massMatrixMultiplyRegisterKernelILi10ELi12ELi1EEviPKiPKdS3_S3_S3_PdE6s_oddI;
	add.s32 	%r25, %r24, %r23;
	st.shared.f64 	[%r25], %fd137;
	cvta.to.global.u64 	%rd16, %rd4;
	add.s64 	%rd17, %rd16, %rd14;
	ld.global.nc.f64 	%fd138, [%rd17];
	mov.u32 	%r26, _ZZ32massMatrixMultiplyRegisterKernelILi10ELi12ELi1EEviPKiPKdS3_S3_S3_PdE7s_evenI;
	add.s32 	%r27, %r26, %r23;
	st.shared.f64 	[%r27], %fd138;
$L__BB27_4:
	mov.u32 	%r94, %tid.x;
	cvt.u16.u32 	%rs1, %r94;
	bar.sync 	0;
	ld.shared.f64 	%fd11, [_ZZ32massMatrixMultiplyRegisterKernelILi10ELi12ELi1EEviPKiPKdS3_S3_S3_PdE6s_oddI];
	ld.shared.f64 	%fd12, [_ZZ32massMatrixMultiplyRegisterKernelILi10ELi12ELi1EEviPKiPKdS3_S3_S3_PdE7s_evenI];
	ld.shared.f64 	%fd13, [_ZZ32massMatrixMultiplyRegisterKernelILi10ELi12ELi1EEviPKiPKdS3_S3_S3_PdE6s_oddI+8];
	ld.shared.f64 	%fd14, [_ZZ32massMatrixMultiplyRegisterKernelILi10ELi12ELi1EEviPKiPKdS3_S3_S3_PdE7s_evenI+8];
	ld.shared.f64 	%fd15, [_ZZ32massMatrixMultiplyRegisterKernelILi10ELi12ELi1EEviPKiPKdS3_S3_S3_PdE6s_oddI+16];
	ld.shared.f64 	%fd16, [_ZZ32massMatrixMultiplyRegisterKernelILi10ELi12ELi1EEviPKiPKdS3_S3_S3_PdE7s_evenI+16];
	ld.shared.f64 	%fd17, [_ZZ32massMatrixMultiplyRegisterKernelILi10ELi12ELi1EEviPKiPKdS3_S3_S3_PdE6s_oddI+24];
	ld.shared.f64 	%fd18, [_ZZ32massMatrixMultiplyRegisterKernelILi10ELi12ELi1EEviPKiPKdS3_S3_S3_PdE7s_evenI+24];
	ld.shared.f64 	%fd19, [_ZZ32massMatrixMultiplyRegisterKernelILi10ELi12ELi1EEviPKiPKdS3_S3_S3_PdE6s_oddI+32];
	ld.shared.f64 	%fd20, [_ZZ32massMatrixMultiplyRegisterKernelILi10ELi12ELi1EEviPKiPKdS3_S3_S3_PdE7s_evenI+32];
	ld.shared.f64 	%fd21, [_ZZ32massMatrixMultiplyRegisterKernelILi10ELi12ELi1EEviPKiPKdS3_S3_S3_PdE6s_oddI+40];
	ld.shared.f64 	%fd22, [_ZZ32massMatrixMultiplyRegisterKernelILi10ELi12ELi1EEviPKiPKdS3_S3_S3_PdE7s_evenI+40];
	ld.shared.f64 	%fd23, [_ZZ32massMatrixMultiplyRegisterKernelILi10ELi12ELi1EEviPKiPKdS3_S3_S3_PdE6s_oddI+48];
	ld.shared.f64 	%fd24, [_ZZ32massMatrixMultiplyRegisterKernelILi10ELi12ELi1EEviPKiPKdS3_S3_S3_PdE7s_evenI+48];
	ld.shared.f64 	%fd25, [_ZZ32massMatrixMultiplyRegisterKernelILi10ELi12ELi1EEviPKiPKdS3_S3_S3_PdE6s_oddI+56];
	ld.shared.f64 	%fd26, [_ZZ32massMatrixMultiplyRegisterKernelILi10ELi12ELi1EEviPKiPKdS3_S3_S3_PdE7s_evenI+56];
	ld.shared.f64 	%fd27, [_ZZ32massMatrixMultiplyRegisterKernelILi10ELi12ELi1EEviPKiPKdS3_S3_S3_PdE6s_oddI+64];
	ld.shared.f64 	%fd28, [_ZZ32massMatrixMultiplyRegisterKernelILi10ELi12ELi1EEviPKiPKdS3_S3_S3_PdE7s_evenI+64];
	ld.shared.f64 	%fd29, [_ZZ32massMatrixMultiplyRegisterKernelILi10ELi12ELi1EEviPKiPKdS3_S3_S3_PdE6s_oddI+72];
	ld.shared.f64 	%fd30, [_ZZ32massMatrixMultiplyRegisterKernelILi10ELi12ELi1EEviPKiPKdS3_S3_S3_PdE7s_evenI+72];
	ld.shared.f64 	%fd31, [_ZZ32massMatrixMultiplyRegisterKernelILi10ELi12ELi1EEviPKiPKdS3_S3_S3_PdE6s_oddI+80];
	ld.shared.f64 	%fd32, [_ZZ32massMatrixMultiplyRegisterKernelILi10ELi12ELi1EEviPKiPKdS3_S3_S3_PdE7s_evenI+80];
	ld.shared.f64 	%fd33, [_ZZ32massMatrixMultiplyRegisterKernelILi10ELi12ELi1EEviPKiPKdS3_S3_S3_PdE6s_oddI+88];
	ld.shared.f64 	%fd34, [_ZZ32massMatrixMultiplyRegisterKernelILi10ELi12ELi1EEviPKiPKdS3_S3_S3_PdE7s_evenI+88];
	ld.shared.f64 	%fd35, [_ZZ32massMatrixMultiplyRegisterKernelILi10ELi12ELi1EEviPKiPKdS3_S3_S3_PdE6s_oddI+96];
	ld.shared.f64 	%fd36, [_ZZ32massMatrixMultiplyRegisterKernelILi10ELi12ELi1EEviPKiPKdS3_S3_S3_PdE7s_evenI+96];
	ld.shared.f64 	%fd37, [_ZZ32massMatrixMultiplyRegisterKernelILi10ELi12ELi1EEviPKiPKdS3_S3_S3_PdE6s_oddI+104];
	ld.shared.f64 	%fd38, [_ZZ32massMatrixMultiplyRegisterKernelILi10ELi12ELi1EEviPKiPKdS3_S3_S3_PdE7s_evenI+104];
	ld.shared.f64 	%fd39, [_ZZ32massMatrixMultiplyRegisterKernelILi10ELi12ELi1EEviPKiPKdS3_S3_S3_PdE6s_oddI+112];
	ld.shared.f64 	%fd40, [_ZZ32massMatrixMultiplyRegisterKernelILi10ELi12ELi1EEviPKiPKdS3_S3_S3_PdE7s_evenI+112];
	ld.shared.f64 	%fd41, [_ZZ32massMatrixMultiplyRegisterKernelILi10ELi12ELi1EEviPKiPKdS3_S3_S3_PdE6s_oddI+120];
	ld.shared.f64 	%fd42, [_ZZ32massMatrixMultiplyRegisterKernelILi10ELi12ELi1EEviPKiPKdS3_S3_S3_PdE7s_evenI+120];
	ld.shared.f64 	%fd43, [_ZZ32massMatrixMultiplyRegisterKernelILi10ELi12ELi1EEviPKiPKdS3_S3_S3_PdE6s_oddI+128];
	ld.shared.f64 	%fd44, [_ZZ32massMatrixMultiplyRegisterKernelILi10ELi12ELi1EEviPKiPKdS3_S3_S3_PdE7s_evenI+128];
	ld.shared.f64 	%fd45, [_ZZ32massMatrixMultiplyRegisterKernelILi10ELi12ELi1EEviPKiPKdS3_S3_S3_PdE6s_oddI+136];
	ld.shared.f64 	%fd46, [_ZZ32massMatrixMultiplyRegisterKernelILi10ELi12ELi1EEviPKiPKdS3_S3_S3_PdE7s_evenI+136];
	ld.shared.f64 	%fd47, [_ZZ32massMatrixMultiplyRegisterKernelILi10ELi12ELi1EEviPKiPKdS3_S3_S3_PdE6s_oddI+144];
	ld.shared.f64 	%fd48, [_ZZ32massMatrixMultiplyRegisterKernelILi10ELi12ELi1EEviPKiPKdS3_S3_S3_PdE7s_evenI+144];
	ld.shared.f64 	%fd49, [_ZZ32massMatrixMultiplyRegisterKernelILi10ELi12ELi1EEviPKiPKdS3_S3_S3_PdE6s_oddI+152];
	ld.shared.f64 	%fd50, [_ZZ32massMatrixMultiplyRegisterKernelILi10ELi12ELi1EEviPKiPKdS3_S3_S3_PdE7s_evenI+152];
	ld.shared.f64 	%fd51, [_ZZ32massMatrixMultiplyRegisterKernelILi10ELi12ELi1EEviPKiPKdS3_S3_S3_PdE6s_oddI+160];
	ld.shared.f64 	%fd52, [_ZZ32massMatrixMultiplyRegisterKernelILi10ELi12ELi1EEviPKiPKdS3_S3_S3_PdE7s_evenI+160];
	ld.shared.f64 	%fd53, [_ZZ32massMatrixMultiplyRegisterKernelILi10ELi12ELi1EEviPKiPKdS3_S3_S3_PdE6s_oddI+168];
	ld.shared.f64 	%fd54, [_ZZ32massMatrixMultiplyRegisterKernelILi10ELi12ELi1EEviPKiPKdS3_S3_S3_PdE7s_evenI+168];
	ld.shared.f64 	%fd55, [_ZZ32massMatrixMultiplyRegisterKernelILi10ELi12ELi1EEviPKiPKdS3_S3_S3_PdE6s_oddI+176];
	ld.shared.f64 	%fd56, [_ZZ32massMatrixMultiplyRegisterKernelILi10ELi12ELi1EEviPKiPKdS3_S3_S3_PdE7s_evenI+176];
	ld.shared.f64 	%fd57, [_ZZ32massMatrixMultiplyRegisterKernelILi10ELi12ELi1EEviPKiPKdS3_S3_S3_PdE6s_oddI+184];
	ld.shared.f64 	%fd58, [_ZZ32massMatrixMultiplyRegisterKernelILi10ELi12ELi1EEviPKiPKdS3_S3_S3_PdE7s_evenI+184];
	ld.shared.f64 	%fd59, [_ZZ32massMatrixMultiplyRegisterKernelILi10ELi12ELi1EEviPKiPKdS3_S3_S3_PdE6s_oddI+192];
	ld.shared.f64 	%fd60, [_ZZ32massMatrixMultiplyRegisterKernelILi10ELi12ELi1EEviPKiPKdS3_S3_S3_PdE7s_evenI+192];
	ld.shared.f64 	%fd61, [_ZZ32massMatrixMultiplyRegisterKernelILi10ELi12ELi1EEviPKiPKdS3_S3_S3_PdE6s_oddI+200];
	ld.shared.f64 	%fd62, [_ZZ32massMatrixMultiplyRegisterKernelILi10ELi12ELi1EEviPKiPKdS3_S3_S3_PdE7s_evenI+200];
	ld.shared.f64 	%fd63, [_ZZ32massMatrixMultiplyRegisterKernelILi10ELi12ELi1EEviPKiPKdS3_S3_S3_PdE6s_oddI+208];
	ld.shared.f64 	%fd64, [_ZZ32massMatrixMultiplyRegisterKernelILi10ELi12ELi1EEviPKiPKdS3_S3_S3_PdE7s_evenI+208];
	ld.shared.f64 	%fd65, [_ZZ32massMatrixMultiplyRegisterKernelILi10ELi12ELi1EEviPKiPKdS3_S3_S3_PdE6s_oddI+216];
	ld.shared.f64 	%fd66, [_ZZ32massMatrixMultiplyRegisterKernelILi10ELi12ELi1EEviPKiPKdS3_S3_S3_PdE7s_evenI+216];
	ld.shared.f64 	%fd67, [_ZZ32massMatrixMultiplyRegisterKernelILi10ELi12ELi1EEviPKiPKdS3_S3_S3_PdE6s_oddI+224];
	ld.shared.f64 	%fd68, [_ZZ32massMatrixMultiplyRegisterKernelILi10ELi12ELi1EEviPKiPKdS3_S3_S3_PdE7s_evenI+224];
	ld.shared.f64 	%fd69, [_ZZ32massMatrixMultiplyRegisterKernelILi10ELi12ELi1EEviPKiPKdS3_S3_S3_PdE6s_oddI+232];
	ld.shared.f64 	%fd70, [_ZZ32massMatrixMultiplyRegisterKernelILi10ELi12ELi1EEviPKiPKdS3_S3_S3_PdE7s_evenI+232];
	mul.hi.u16 	%rs2, %rs1, 6554;
	mul.lo.s16 	%rs3, %rs2, 10;
	sub.s16 	%rs4, %rs1, %rs3;
	add.f64 	%fd139, %fd1, %fd10;
	sub.f64 	%fd140, %fd1, %fd10;
	add.f64 	%fd141, %fd2, %fd9;
	sub.f64 	%fd142, %fd2, %fd9;
	add.f64 	%fd143, %fd3, %fd8;
	sub.f64 	%fd144, %fd3, %fd8;
	add.f64 	%fd145, %fd4, %fd7;
	sub.f64 	%fd146, %fd4, %fd7;
	add.f64 	%fd147, %fd5, %fd6;
	sub.f64 	%fd148, %fd5, %fd6;
	mov.u32 	%r29, %tid.y;
	mov.u32 	%r30, _ZZ32massMatrixMultiplyRegisterKernelILi10ELi12ELi1EEviPKiPKdS3_S3_S3_PdE6s_tmp1;
	mad.lo.s32 	%r31, %r29, 14976, %r30;
	mul.wide.u16 	%r32, %rs2, 104;
	add.s32 	%r33, %r31, %r32;
	mul.wide.u16 	%r34, %rs4, 8;
	add.s32 	%r6, %r33, %r34;
	fma.rn.f64 	%fd149, %fd11, %fd139, 0d0000000000000000;
	fma.rn.f64 	%fd150, %fd12, %fd140, 0d0000000000000000;
	fma.rn.f64 	%fd151, %fd13, %fd141, %fd149;
	fma.rn.f64 	%fd152, %fd14, %fd142, %fd150;
	fma.rn.f64 	%fd153, %fd15, %fd143, %fd151;
	fma.rn.f64 	%fd154, %fd16, %fd144, %fd152;
	fma.rn.f64 	%fd155, %fd17, %fd145, %fd153;
	fma.rn.f64 	%fd156, %fd18, %fd146, %fd154;
	fma.rn.f64 	%fd157, %fd19, %fd147, %fd155;
	fma.rn.f64 	%fd158, %fd20, %fd148, %fd156;
	add.f64 	%fd159, %fd158, %fd157;
	st.shared.f64 	[%r6], %fd159;
	sub.f64 	%fd160, %fd157, %fd158;
	st.shared.f64 	[%r6+13728], %fd160;
	fma.rn.f64 	%fd161, %fd21, %fd139, 0d0000000000000000;
	fma.rn.f64 	%fd162, %fd22, %fd140, 0d0000000000000000;
	fma.rn.f64 	%fd163, %fd23, %fd141, %fd161;
	fma.rn.f64 	%fd164, %fd24, %fd142, %fd162;
	fma.rn.f64 	%fd165, %fd25, %fd143, %fd163;
	fma.rn.f64 	%fd166, %fd26, %fd144, %fd164;
	fma.rn.f64 	%fd167, %fd27, %fd145, %fd165;
	fma.rn.f64 	%fd168, %fd28, %fd146, %fd166;
	fma.rn.f64 	%fd169, %fd29, %fd147, %fd167;
	fma.rn.f64 	%fd170, %fd30, %fd148, %fd168;
	add.f64 	%fd171, %fd170, %fd169;
	st.shared.f64 	[%r6+1248], %fd171;
	sub.f64 	%fd172, %fd169, %fd170;
	st.shared.f64 	[%r6+12480], %fd172;
	fma.rn.f64 	%fd173, %fd31, %fd139, 0d0000000000000000;
	fma.rn.f64 	%fd174, %fd32, %fd140, 0d0000000000000000;
	fma.rn.f64 	%fd175, %fd33, %fd141, %fd173;
	fma.rn.f64 	%fd176, %fd34, %fd142, %fd174;
	fma.rn.f64 	%fd177, %fd35, %fd143, %fd175;
	fma.rn.f64 	%fd178, %fd36, %fd144, %fd176;
	fma.rn.f64 	%fd179, %fd37, %fd145, %fd177;
	fma.rn.f64 	%fd180, %fd38, %fd146, %fd178;
	fma.rn.f64 	%fd181, %fd39, %fd147, %fd179;
	fma.rn.f64 	%fd182, %fd40, %fd148, %fd180;
	add.f64 	%fd183, %fd182, %fd181;
	st.shared.f64 	[%r6+2496], %fd183;
	sub.f64 	%fd184, %fd181, %fd182;
	st.shared.f64 	[%r6+11232], %fd184;
	fma.rn.f64 	%fd185, %fd41, %fd139, 0d0000000000000000;
	fma.rn.f64 	%fd186, %fd42, %fd140, 0d0000000000000000;
	fma.rn.f64 	%fd187, %fd43, %fd141, %fd185;
	fma.rn.f64 	%fd188, %fd44, %fd142, %fd186;
	fma.rn.f64 	%fd189, %fd45, %fd143, %fd187;
	fma.rn.f64 	%fd190, %fd46, %fd144, %fd188;
	fma.rn.f64 	%fd191, %fd47, %fd145, %fd189;
	fma.rn.f64 	%fd192, %fd48, %fd146, %fd190;
	fma.rn.f64 	%fd193, %fd49, %fd147, %fd191;
	fma.rn.f64 	%fd194, %fd50, %fd148, %fd192;
	add.f64 	%fd195, %fd194, %fd193;
	st.shared.f64 	[%r6+3744], %fd195;
	sub.f64 	%fd196, %fd193, %fd194;
	st.shared.f64 	[%r6+9984], %fd196;
	fma.rn.f64 	%fd197, %fd51, %fd139, 0d0000000000000000;
	fma.rn.f64 	%fd198, %fd52, %fd140, 0d0000000000000000;
	fma.rn.f64 	%fd199, %fd53, %fd141, %fd197;
	fma.rn.f64 	%fd200, %fd54, %fd142, %fd198;
	fma.rn.f64 	%fd201, %fd55, %fd143, %fd199;
	fma.rn.f64 	%fd202, %fd56, %fd144, %fd200;
	fma.rn.f64 	%fd203, %fd57, %fd145, %fd201;
	fma.rn.f64 	%fd204, %fd58, %fd146, %fd202;
	fma.rn.f64 	%fd205, %fd59, %fd147, %fd203;
	fma.rn.f64 	%fd206, %fd60, %fd148, %fd204;
	add.f64 	%fd207, %fd206, %fd205;
	st.shared.f64 	[%r6+4992], %fd207;
	sub.f64 	%fd208, %fd205, %fd206;
	st.shared.f64 	[%r6+8736], %fd208;
	fma.rn.f64 	%fd209, %fd61, %fd139, 0d0000000000000000;
	fma.rn.f64 	%fd210, %fd62, %fd140, 0d0000000000000000;
	fma.rn.f64 	%fd211, %fd63, %fd141, %fd209;
	fma.rn.f64 	%fd212, %fd64, %fd142, %fd210;
	fma.rn.f64 	%fd213, %fd65, %fd143, %fd211;
	fma.rn.f64 	%fd214, %fd66, %fd144, %fd212;
	fma.rn.f64 	%fd215, %fd67, %fd145, %fd213;
	fma.rn.f64 	%fd216, %fd68, %fd146, %fd214;
	fma.rn.f64 	%fd217, %fd69, %fd147, %fd215;
	fma.rn.f64 	%fd218, %fd70, %fd148, %fd216;
	add.f64 	%fd219, %fd218, %fd217;
	st.shared.f64 	[%r6+6240], %fd219;
	sub.f64 	%fd220, %fd217, %fd218;
	st.shared.f64 	[%r6+7488], %fd220;
	bar.sync 	0;
	setp.gt.u32 	%p3, %r94, 119;
	@%p3 bra 	$L__BB27_7;
	mov.u32 	%r35, %tid.y;
	mov.u32 	%r36, _ZZ32massMatrixMultiplyRegisterKernelILi10ELi12ELi1EEviPKiPKdS3_S3_S3_PdE6s_tmp1;
	mad.lo.s32 	%r37, %r35, 14976, %r36;
$L__BB27_6:
	cvt.u16.u32 	%rs5, %r94;
	mul.lo.s16 	%rs6, %rs5, 205;
	shr.u16 	%rs7, %rs6, 11;
	mul.lo.s16 	%rs8, %rs7, 10;
	sub.s16 	%rs9, %rs5, %rs8;
	mul.wide.u16 	%r38, %rs7, 1248;
	add.s32 	%r39, %r37, %r38;
	and.b16  	%rs10, %rs9, 255;
	mul.wide.u16 	%r40, %rs10, 8;
	add.s32 	%r41, %r39, %r40;
	ld.shared.f64 	%fd221, [%r41];
	ld.shared.f64 	%fd222, [%r41+936];
	add.f64 	%fd223, %fd221, %fd222;
	sub.f64 	%fd224, %fd221, %fd222;
	ld.shared.f64 	%fd225, [%r41+104];
	ld.shared.f64 	%fd226, [%r41+832];
	add.f64 	%fd227, %fd225, %fd226;
	sub.f64 	%fd228, %fd225, %fd226;
	ld.shared.f64 	%fd229, [%r41+208];
	ld.shared.f64 	%fd230, [%r41+728];
	add.f64 	%fd231, %fd229, %fd230;
	sub.f64 	%fd232, %fd229, %fd230;
	ld.shared.f64 	%fd233, [%r41+312];
	ld.shared.f64 	%fd234, [%r41+624];
	add.f64 	%fd235, %fd233, %fd234;
	sub.f64 	%fd236, %fd233, %fd234;
	ld.shared.f64 	%fd237, [%r41+416];
	ld.shared.f64 	%fd238, [%r41+520];
	add.f64 	%fd239, %fd237, %fd238;
	sub.f64 	%fd240, %fd237, %fd238;
	fma.rn.f64 	%fd241, %fd11, %fd223, 0d0000000000000000;
	fma.rn.f64 	%fd242, %fd12, %fd224, 0d0000000000000000;
	fma.rn.f64 	%fd243, %fd13, %fd227, %fd241;
	fma.rn.f64 	%fd244, %fd14, %fd228, %fd242;
	fma.rn.f64 	%fd245, %fd15, %fd231, %fd243;
	fma.rn.f64 	%fd246, %fd16, %fd232, %fd244;
	fma.rn.f64 	%fd247, %fd17, %fd235, %fd245;
	fma.rn.f64 	%fd248, %fd18, %fd236, %fd246;
	fma.rn.f64 	%fd249, %fd19, %fd239, %fd247;
	fma.rn.f64 	%fd250, %fd20, %fd240, %fd248;
	add.f64 	%fd251, %fd250, %fd249;
	st.shared.f64 	[%r41], %fd251;
	sub.f64 	%fd252, %fd249, %fd250;
	st.shared.f64 	[%r41+1144], %fd252;
	fma.rn.f64 	%fd253, %fd21, %fd223, 0d0000000000000000;
	fma.rn.f64 	%fd254, %fd22, %fd224, 0d0000000000000000;
	fma.rn.f64 	%fd255, %fd23, %fd227, %fd253;
	fma.rn.f64 	%fd256, %fd24, %fd228, %fd254;
	fma.rn.f64 	%fd257, %fd25, %fd231, %fd255;
	fma.rn.f64 	%fd258, %fd26, %fd232, %fd256;
	fma.rn.f64 	%fd259, %fd27, %fd235, %fd257;
	fma.rn.f64 	%fd260, %fd28, %fd236, %fd258;
	fma.rn.f64 	%fd261, %fd29, %fd239, %fd259;
	fma.rn.f64 	%fd262, %fd30, %fd240, %fd260;
	add.f64 	%fd263, %fd262, %fd261;
	st.shared.f64 	[%r41+104], %fd263;
	sub.f64 	%fd264, %fd261, %fd262;
	st.shared.f64 	[%r41+1040], %fd264;
	fma.rn.f64 	%fd265, %fd31, %fd223, 0d0000000000000000;
	fma.rn.f64 	%fd266, %fd32, %fd224, 0d0000000000000000;
	fma.rn.f64 	%fd267, %fd33, %fd227, %fd265;
	fma.rn.f64 	%fd268, %fd34, %fd228, %fd266;
	fma.rn.f64 	%fd269, %fd35, %fd231, %fd267;
	fma.rn.f64 	%fd270, %fd36, %fd232, %fd268;
	fma.rn.f64 	%fd271, %fd37, %fd235, %fd269;
	fma.rn.f64 	%fd272, %fd38, %fd236, %fd270;
	fma.rn.f64 	%fd273, %fd39, %fd239, %fd271;
	fma.rn.f64 	%fd274, %fd40, %fd240, %fd272;
	add.f64 	%fd275, %fd274, %fd273;
	st.shared.f64 	[%r41+208], %fd275;
	sub.f64 	%fd276, %fd273, %fd274;
	st.shared.f64 	[%r41+936], %fd276;
	fma.rn.f64 	%fd277, %fd41, %fd223, 0d0000000000000000;
	fma.rn.f64 	%fd278, %fd42, %fd224, 0d0000000000000000;
	fma.rn.f64 	%fd279, %fd43, %fd227, %fd277;
	fma.rn.f64 	%fd280, %fd44, %fd228, %fd278;
	fma.rn.f64 	%fd281, %fd45, %fd231, %fd279;
	fma.rn.f64 	%fd282, %fd46, %fd232, %fd280;
	fma.rn.f64 	%fd283, %fd47, %fd235, %fd281;
	fma.rn.f64 	%fd284, %fd48, %fd236, %fd282;
	fma.rn.f64 	%fd285, %fd49, %fd239, %fd283;
	fma.rn.f64 	%fd286, %fd50, %fd240, %fd284;
	add.f64 	%fd287, %fd286, %fd285;
	st.shared.f64 	[%r41+312], %fd287;
	sub.f64 	%fd288, %fd285, %fd286;
	st.shared.f64 	[%r41+832], %fd288;
	fma.rn.f64 	%fd289, %fd51, %fd223, 0d0000000000000000;
	fma.rn.f64 	%fd290, %fd52, %fd224, 0d0000000000000000;
	fma.rn.f64 	%fd291, %fd53, %fd227, %fd289;
	fma.rn.f64 	%fd292, %fd54, %fd228, %fd290;
	fma.rn.f64 	%fd293, %fd55, %fd231, %fd291;
	fma.rn.f64 	%fd294, %fd56, %fd232, %fd292;
	fma.rn.f64 	%fd295, %fd57, %fd235, %fd293;
	fma.rn.f64 	%fd296, %fd58, %fd236, %fd294;
	fma.rn.f64 	%fd297, %fd59, %fd239, %fd295;
	fma.rn.f64 	%fd298, %fd60, %fd240, %fd296;
	add.f64 	%fd299, %fd298, %fd297;
	st.shared.f64 	[%r41+416], %fd299;
	sub.f64 	%fd300, %fd297, %fd298;
	st.shared.f64 	[%r41+728], %fd300;
	fma.rn.f64 	%fd301, %fd61, %fd223, 0d0000000000000000;
	fma.rn.f64 	%fd302, %fd62, %fd224, 0d0000000000000000;
	fma.rn.f64 	%fd303, %fd63, %fd227, %fd301;
	fma.rn.f64 	%fd304, %fd64, %fd228, %fd302;
	fma.rn.f64 	%fd305, %fd65, %fd231, %fd303;
	fma.rn.f64 	%fd306, %fd66, %fd232, %fd304;
	fma.rn.f64 	%fd307, %fd67, %fd235, %fd305;
	fma.rn.f64 	%fd308, %fd68, %fd236, %fd306;
	fma.rn.f64 	%fd309, %fd69, %fd239, %fd307;
	fma.rn.f64 	%fd310, %fd70, %fd240, %fd308;
	add.f64 	%fd311, %fd310, %fd309;
	st.shared.f64 	[%r41+520], %fd311;
	sub.f64 	%fd312, %fd309, %fd310;
	st.shared.f64 	[%r41+624], %fd312;
	add.s32 	%r9, %r94, 100;
	setp.lt.u32 	%p4, %r94, 20;
	mov.u32 	%r94, %r9;
	@%p4 bra 	$L__BB27_6;
$L__BB27_7:
	bar.sync 	0;
	mov.u32 	%r42, %tid.x;
	setp.gt.u32 	%p5, %r42, 143;
	@%p5 bra 	$L__BB27_22;
	mov.u32 	%r95, %tid.x;
	mul.lo.s32 	%r11, %r93, 1728;
	mov.u32 	%r43, %ctaid.x;
	mov.u32 	%r44, %tid.y;
	add.s32 	%r45, %r43, %r44;
	mov.u32 	%r46, _ZZ32massMatrixMultiplyRegisterKernelILi10ELi12ELi1EEviPKiPKdS3_S3_S3_PdE6s_tmp1;
	mad.lo.s32 	%r47, %r44, 14976, %r46;
$L__BB27_9:
	ld.param.u32 	%r86, [_Z32massMatrixMultiplyRegisterKernelILi10ELi12ELi1EEviPKiPKdS3_S3_S3_Pd_param_0];
	setp.ge.s32 	%p6, %r45, %r86;
	cvt.u16.u32 	%rs11, %r95;
	mul.lo.s16 	%rs12, %rs11, 171;
	shr.u16 	%rs13, %rs12, 11;
	mul.lo.s16 	%rs14, %rs13, 12;
	sub.s16 	%rs15, %rs11, %rs14;
	mul.wide.u16 	%r48, %rs13, 1248;
	add.s32 	%r49, %r47, %r48;
	and.b16  	%rs16, %rs15, 255;
	mul.wide.u16 	%r50, %rs16, 104;
	add.s32 	%r13, %r49, %r50;
	ld.shared.f64 	%fd314, [%r13];
	ld.shared.f64 	%fd315, [%r13+72];
	add.f64 	%fd71, %fd314, %fd315;
	sub.f64 	%fd72, %fd314, %fd315;
	ld.shared.f64 	%fd316, [%r13+8];
	ld.shared.f64 	%fd317, [%r13+64];
	add.f64 	%fd73, %fd316, %fd317;
	sub.f64 	%fd74, %fd316, %fd317;
	ld.shared.f64 	%fd318, [%r13+16];
	ld.shared.f64 	%fd319, [%r13+56];
	add.f64 	%fd75, %fd318, %fd319;
	sub.f64 	%fd76, %fd318, %fd319;
	ld.shared.f64 	%fd320, [%r13+24];
	ld.shared.f64 	%fd321, [%r13+48];
	add.f64 	%fd77, %fd320, %fd321;
	sub.f64 	%fd78, %fd320, %fd321;
	ld.shared.f64 	%fd322, [%r13+32];
	ld.shared.f64 	%fd323, [%r13+40];
	add.f64 	%fd79, %fd322, %fd323;
	sub.f64 	%fd80, %fd322, %fd323;
	mov.b32 	%r51, {%rs13, %rs16};
	mov.b32 	%r52, 0;
	mov.b32 	%r53, 3216;
	dp2a.lo.u32.u32 	%r14, %r51, %r53, %r52;
	fma.rn.f64 	%fd324, %fd11, %fd71, 0d0000000000000000;
	fma.rn.f64 	%fd325, %fd12, %fd72, 0d0000000000000000;
	fma.rn.f64 	%fd326, %fd13, %fd73, %fd324;
	fma.rn.f64 	%fd327, %fd14, %fd74, %fd325;
	fma.rn.f64 	%fd328, %fd15, %fd75, %fd326;
	fma.rn.f64 	%fd329, %fd16, %fd76, %fd327;
	fma.rn.f64 	%fd330, %fd17, %fd77, %fd328;
	fma.rn.f64 	%fd331, %fd18, %fd78, %fd329;
	fma.rn.f64 	%fd81, %fd19, %fd79, %fd330;
	fma.rn.f64 	%fd82, %fd20, %fd80, %fd331;
	mov.f64 	%fd651, 0d0000000000000000;
	mov.f64 	%fd652, %fd651;
	@%p6 bra 	$L__BB27_11;
	ld.param.u64 	%rd39, [_Z32massMatrixMultiplyRegisterKernelILi10ELi12ELi1EEviPKiPKdS3_S3_S3_Pd_param_2];
	cvta.to.global.u64 	%rd18, %rd39;
	add.s32 	%r54, %r14, %r11;
	mul.wide.s32 	%rd19, %r54, 8;
	add.s64 	%rd20, %rd18, %rd19;
	ld.global.nc.f64 	%fd651, [%rd20];
	ld.global.nc.f64 	%fd652, [%rd20+88];
$L__BB27_11:
	ld.param.u32 	%r87, [_Z32massMatrixMultiplyRegisterKernelILi10ELi12ELi1EEviPKiPKdS3_S3_S3_Pd_param_0];
	mov.u32 	%r55, %ctaid.x;
	mov.u32 	%r56, %tid.y;
	add.s32 	%r57, %r55, %r56;
	setp.ge.s32 	%p7, %r57, %r87;
	add.f64 	%fd333, %fd81, %fd82;
	mul.f64 	%fd334, %fd333, %fd651;
	sub.f64 	%fd335, %fd81, %fd82;
	mul.f64 	%fd336, %fd335, %fd652;
	add.f64 	%fd87, %fd334, %fd336;
	sub.f64 	%fd88, %fd334, %fd336;
	fma.rn.f64 	%fd337, %fd21, %fd71, 0d0000000000000000;
	fma.rn.f64 	%fd338, %fd22, %fd72, 0d0000000000000000;
	fma.rn.f64 	%fd339, %fd23, %fd73, %fd337;
	fma.rn.f64 	%fd340, %fd24, %fd74, %fd338;
	fma.rn.f64 	%fd341, %fd25, %fd75, %fd339;
	fma.rn.f64 	%fd342, %fd26, %fd76, %fd340;
	fma.rn.f64 	%fd343, %fd27, %fd77, %fd341;
	fma.rn.f64 	%fd344, %fd28, %fd78, %fd342;
	fma.rn.f64 	%fd89, %fd29, %fd79, %fd343;
	fma.rn.f64 	%fd90, %fd30, %fd80, %fd344;
	mov.f64 	%fd653, 0d0000000000000000;
	mov.f64 	%fd654, %fd653;
	@%p7 bra 	$L__BB27_13;
	ld.param.u64 	%rd40, [_Z32massMatrixMultiplyRegisterKernelILi10ELi12ELi1EEviPKiPKdS3_S3_S3_Pd_param_2];
	cvta.to.global.u64 	%rd21, %rd40;
	add.s32 	%r58, %r14, %r11;
	mul.wide.s32 	%rd22, %r58, 8;
	add.s64 	%rd23, %rd21, %rd22;
	ld.global.nc.f64 	%fd653, [%rd23+8];
	ld.global.nc.f64 	%fd654, [%rd23+80];
$L__BB27_13:
	ld.param.u32 	%r88, [_Z32massMatrixMultiplyRegisterKernelILi10ELi12ELi1EEviPKiPKdS3_S3_S3_Pd_param_0];
	mov.u32 	%r59, %ctaid.x;
	mov.u32 	%r60, %tid.y;
	add.s32 	%r61, %r59, %r60;
	setp.ge.s32 	%p8, %r61, %r88;
	add.f64 	%fd346, %fd89, %fd90;
	mul.f64 	%fd347, %fd346, %fd653;
	sub.f64 	%fd348, %fd89, %fd90;
	mul.f64 	%fd349, %fd348, %fd654;
	add.f64 	%fd95, %fd347, %fd349;
	sub.f64 	%fd96, %fd347, %fd349;
	fma.rn.f64 	%fd350, %fd31, %fd71, 0d0000000000000000;
	fma.rn.f64 	%fd351, %fd32, %fd72, 0d0000000000000000;
	fma.rn.f64 	%fd352, %fd33, %fd73, %fd350;
	fma.rn.f64 	%fd353, %fd34, %fd74, %fd351;
	fma.rn.f64 	%fd354, %fd35, %fd75, %fd352;
	fma.rn.f64 	%fd355, %fd36, %fd76, %fd353;
	fma.rn.f64 	%fd356, %fd37, %fd77, %fd354;
	fma.rn.f64 	%fd357, %fd38, %fd78, %fd355;
	fma.rn.f64 	%fd97, %fd39, %fd79, %fd356;
	fma.rn.f64 	%fd98, %fd40, %fd80, %fd357;
	mov.f64 	%fd655, 0d0000000000000000;
	mov.f64 	%fd656, %fd655;
	@%p8 bra 	$L__BB27_15;
	ld.param.u64 	%rd41, [_Z32massMatrixMultiplyRegisterKernelILi10ELi12ELi1EEviPKiPKdS3_S3_S3_Pd_param_2];
	cvta.to.global.u64 	%rd24, %rd41;
	add.s32 	%r62, %r14, %r11;
	mul.wide.s32 	%rd25, %r62, 8;
	add.s64 	%rd26, %rd24, %rd25;
	ld.global.nc.f64 	%fd655, [%rd26+16];
	ld.global.nc.f64 	%fd656, [%rd26+72];
$L__BB27_15:
	ld.param.u32 	%r89, [_Z32massMatrixMultiplyRegisterKernelILi10ELi12ELi1EEviPKiPKdS3_S3_S3_Pd_param_0];
	mov.u32 	%r63, %ctaid.x;
	mov.u32 	%r64, %tid.y;
	add.s32 	%r65, %r63, %r64;
	setp.ge.s32 	%p9, %r65, %r89;
	add.f64 	%fd359, %fd97, %fd98;
	mul.f64 	%fd360, %fd359, %fd655;
	sub.f64 	%fd361, %fd97, %fd98;
	mul.f64 	%fd362, %fd361, %fd656;
	add.f64 	%fd103, %fd360, %fd362;
	sub.f64 	%fd104, %fd360, %fd362;
	fma.rn.f64 	%fd363, %fd41, %fd71, 0d0000000000000000;
	fma.rn.f64 	%fd364, %fd42, %fd72, 0d0000000000000000;
	fma.rn.f64 	%fd365, %fd43, %fd73, %fd363;
	fma.rn.f64 	%fd366, %fd44, %fd74, %fd364;
	fma.rn.f64 	%fd367, %fd45, %fd75, %fd365;
	fma.rn.f64 	%fd368, %fd46, %fd76, %fd366;
	fma.rn.f64 	%fd369, %fd47, %fd77, %fd367;
	fma.rn.f64 	%fd370, %fd48, %fd78, %fd368;
	fma.rn.f64 	%fd105, %fd49, %fd79, %fd369;
	fma.rn.f64 	%fd106, %fd50, %fd80, %fd370;
	mov.f64 	%fd657, 0d0000000000000000;
	mov.f64 	%fd658, %fd657;
	@%p9 bra 	$L__BB27_17;
	ld.param.u64 	%rd42, [_Z32massMatrixMultiplyRegisterKernelILi10ELi12ELi1EEviPKiPKdS3_S3_S3_Pd_param_2];
	cvta.to.global.u64 	%rd27, %rd42;
	add.s32 	%r66, %r14, %r11;
	mul.wide.s32 	%rd28, %r66, 8;
	add.s64 	%rd29, %rd27, %rd28;
	ld.global.nc.f64 	%fd657, [%rd29+24];
	ld.global.nc.f64 	%fd658, [%rd29+64];
$L__BB27_17:
	ld.param.u32 	%r90, [_Z32massMatrixMultiplyRegisterKernelILi10ELi12ELi1EEviPKiPKdS3_S3_S3_Pd_param_0];
	mov.u32 	%r67, %ctaid.x;
	mov.u32 	%r68, %tid.y;
	add.s32 	%r69, %r67, %r68;
	setp.ge.s32 	%p10, %r69, %r90;
	add.f64 	%fd372, %fd105, %fd106;
	mul.f64 	%fd373, %fd372, %fd657;
	sub.f64 	%fd374, %fd105, %fd106;
	mul.f64 	%fd375, %fd374, %fd658;
	add.f64 	%fd111, %fd373, %fd375;
	sub.f64 	%fd112, %fd373, %fd375;
	fma.rn.f64 	%fd376, %fd51, %fd71, 0d0000000000000000;
	fma.rn.f64 	%fd377, %fd52, %fd72, 0d0000000000000000;
	fma.rn.f64 	%fd378, %fd53, %fd73, %fd376;
	fma.rn.f64 	%fd379, %fd54, %fd74, %fd377;
	fma.rn.f64 	%fd380, %fd55, %fd75, %fd378;
	fma.rn.f64 	%fd381, %fd56, %fd76, %fd379;
	fma.rn.f64 	%fd382, %fd57, %fd77, %fd380;
	fma.rn.f64 	%fd383, %fd58, %fd78, %fd381;
	fma.rn.f64 	%fd113, %fd59, %fd79, %fd382;
	fma.rn.f64 	%fd114, %fd60, %fd80, %fd383;
	mov.f64 	%fd659, 0d0000000000000000;
	mov.f64 	%fd660, %fd659;
	@%p10 bra 	$L__BB27_19;
	ld.param.u64 	%rd43, [_Z32massMatrixMultiplyRegisterKernelILi10ELi12ELi1EEviPKiPKdS3_S3_S3_Pd_param_2];
	cvta.to.global.u64 	%rd30, %rd43;
	add.s32 	%r70, %r14, %r11;
	mul.wide.s32 	%rd31, %r70, 8;
	add.s64 	%rd32, %rd30, %rd31;
	ld.global.nc.f64 	%fd659, [%rd32+32];
	ld.global.nc.f64 	%fd660, [%rd32+56];
$L__BB27_19:
	ld.param.u32 	%r91, [_Z32massMatrixMultiplyRegisterKernelILi10ELi12ELi1EEviPKiPKdS3_S3_S3_Pd_param_0];
	mov.u32 	%r71, %ctaid.x;
	mov.u32 	%r72, %tid.y;
	add.s32 	%r73, %r71, %r72;
	setp.ge.s32 	%p11, %r73, %r91;
	add.f64 	%fd385, %fd113, %fd114;
	mul.f64 	%fd386, %fd385, %fd659;
	sub.f64 	%fd387, %fd113, %fd114;
	mul.f64 	%fd388, %fd387, %fd660;
	add.f64 	%fd119, %fd386, %fd388;
	sub.f64 	%fd120, %fd386, %fd388;
	fma.rn.f64 	%fd389, %fd61, %fd71, 0d0000000000000000;
	fma.rn.f64 	%fd390, %fd62, %fd72, 0d0000000000000000;
	fma.rn.f64 	%fd391, %fd63, %fd73, %fd389;
	fma.rn.f64 	%fd392, %fd64, %fd74, %fd390;
	fma.rn.f64 	%fd393, %fd65, %fd75, %fd391;
	fma.rn.f64 	%fd394, %fd66, %fd76, %fd392;
	fma.rn.f64 	%fd395, %fd67, %fd77, %fd393;
	fma.rn.f64 	%fd396, %fd68, %fd78, %fd394;
	fma.rn.f64 	%fd121, %fd69, %fd79, %fd395;
	fma.rn.f64 	%fd122, %fd70, %fd80, %fd396;
	mov.f64 	%fd661, 0d0000000000000000;
	mov.f64 	%fd662, %fd661;
	@%p11 bra 	$L__BB27_21;
	ld.param.u64 	%rd44, [_Z32massMatrixMultiplyRegisterKernelILi10ELi12ELi1EEviPKiPKdS3_S3_S3_Pd_param_2];
	cvta.to.global.u64 	%rd33, %rd44;
	add.s32 	%r74, %r14, %r11;
	mul.wide.s32 	%rd34, %r74, 8;
	add.s64 	%rd35, %rd33, %rd34;
	ld.global.nc.f64 	%fd661, [%rd35+40];
	ld.global.nc.f64 	%fd662, [%rd35+48];
$L__BB27_21:
	add.f64 	%fd397, %fd121, %fd122;
	mul.f64 	%fd398, %fd397, %fd661;
	sub.f64 	%fd399, %fd121, %fd122;
	mul.f64 	%fd400, %fd399, %fd662;
	add.f64 	%fd401, %fd398, %fd400;
	sub.f64 	%fd402, %fd398, %fd400;
	fma.rn.f64 	%fd403, %fd11, %fd87, 0d0000000000000000;
	fma.rn.f64 	%fd404, %fd12, %fd88, 0d0000000000000000;
	fma.rn.f64 	%fd405, %fd21, %fd95, %fd403;
	fma.rn.f64 	%fd406, %fd22, %fd96, %fd404;
	fma.rn.f64 	%fd407, %fd31, %fd103, %fd405;
	fma.rn.f64 	%fd408, %fd32, %fd104, %fd406;
	fma.rn.f64 	%fd409, %fd41, %fd111, %fd407;
	fma.rn.f64 	%fd410, %fd42, %fd112, %fd408;
	fma.rn.f64 	%fd411, %fd51, %fd119, %fd409;
	fma.rn.f64 	%fd412, %fd52, %fd120, %fd410;
	fma.rn.f64 	%fd413, %fd61, %fd401, %fd411;
	fma.rn.f64 	%fd414, %fd62, %fd402, %fd412;
	add.f64 	%fd415, %fd413, %fd414;
	st.shared.f64 	[%r13], %fd415;
	sub.f64 	%fd416, %fd413, %fd414;
	st.shared.f64 	[%r13+72], %fd416;
	fma.rn.f64 	%fd417, %fd13, %fd87, 0d0000000000000000;
	fma.rn.f64 	%fd418, %fd14, %fd88, 0d0000000000000000;
	fma.rn.f64 	%fd419, %fd23, %fd95, %fd417;
	fma.rn.f64 	%fd420, %fd24, %fd96, %fd418;
	fma.rn.f64 	%fd421, %fd33, %fd103, %fd419;
	fma.rn.f64 	%fd422, %fd34, %fd104, %fd420;
	fma.rn.f64 	%fd423, %fd43, %fd111, %fd421;
	fma.rn.f64 	%fd424, %fd44, %fd112, %fd422;
	fma.rn.f64 	%fd425, %fd53, %fd119, %fd423;
	fma.rn.f64 	%fd426, %fd54, %fd120, %fd424;
	fma.rn.f64 	%fd427, %fd63, %fd401, %fd425;
	fma.rn.f64 	%fd428, %fd64, %fd402, %fd426;
	add.f64 	%fd429, %fd427, %fd428;
	st.shared.f64 	[%r13+8], %fd429;
	sub.f64 	%fd430, %fd427, %fd428;
	st.shared.f64 	[%r13+64], %fd430;
	fma.rn.f64 	%fd431, %fd15, %fd87, 0d0000000000000000;
	fma.rn.f64 	%fd432, %fd16, %fd88, 0d0000000000000000;
	fma.rn.f64 	%fd433, %fd25, %fd95, %fd431;
	fma.rn.f64 	%fd434, %fd26, %fd96, %fd432;
	fma.rn.f64 	%fd435, %fd35, %fd103, %fd433;
	fma.rn.f64 	%fd436, %fd36, %fd104, %fd434;
	fma.rn.f64 	%fd437, %fd45, %fd111, %fd435;
	fma.rn.f64 	%fd438, %fd46, %fd112, %fd436;
	fma.rn.f64 	%fd439, %fd55, %fd119, %fd437;
	fma.rn.f64 	%fd440, %fd56, %fd120, %fd438;
	fma.rn.f64 	%fd441, %fd65, %fd401, %fd439;
	fma.rn.f64 	%fd442, %fd66, %fd402, %fd440;
	add.f64 	%fd443, %fd441, %fd442;
	st.shared.f64 	[%r13+16], %fd443;
	sub.f64 	%fd444, %fd441, %fd442;
	st.shared.f64 	[%r13+56], %fd444;
	fma.rn.f64 	%fd445, %fd17, %fd87, 0d0000000000000000;
	fma.rn.f64 	%fd446, %fd18, %fd88, 0d0000000000000000;
	fma.rn.f64 	%fd447, %fd27, %fd95, %fd445;
	fma.rn.f64 	%fd448, %fd28, %fd96, %fd446;
	fma.rn.f64 	%fd449, %fd37, %fd103, %fd447;
	fma.rn.f64 	%fd450, %fd38, %fd104, %fd448;
	fma.rn.f64 	%fd451, %fd47, %fd111, %fd449;
	fma.rn.f64 	%fd452, %fd48, %fd112, %fd450;
	fma.rn.f64 	%fd453, %fd57, %fd119, %fd451;
	fma.rn.f64 	%fd454, %fd58, %fd120, %fd452;
	fma.rn.f64 	%fd455, %fd67, %fd401, %fd453;
	fma.rn.f64 	%fd456, %fd68, %fd402, %fd454;
	add.f64 	%fd457, %fd455, %fd456;
	st.shared.f64 	[%r13+24], %fd457;
	sub.f64 	%fd458, %fd455, %fd456;
	st.shared.f64 	[%r13+48], %fd458;
	fma.rn.f64 	%fd459, %fd19, %fd87, 0d0000000000000000;
	fma.rn.f64 	%fd460, %fd20, %fd88, 0d0000000000000000;
	fma.rn.f64 	%fd461, %fd29, %fd95, %fd459;
	fma.rn.f64 	%fd462, %fd30, %fd96, %fd460;
	fma.rn.f64 	%fd463, %fd39, %fd103, %fd461;
	fma.rn.f64 	%fd464, %fd40, %fd104, %fd462;
	fma.rn.f64 	%fd465, %fd49, %fd111, %fd463;
	fma.rn.f64 	%fd466, %fd50, %fd112, %fd464;
	fma.rn.f64 	%fd467, %fd59, %fd119, %fd465;
	fma.rn.f64 	%fd468, %fd60, %fd120, %fd466;
	fma.rn.f64 	%fd469, %fd69, %fd401, %fd467;
	fma.rn.f64 	%fd470, %fd70, %fd402, %fd468;
	add.f64 	%fd471, %fd469, %fd470;
	st.shared.f64 	[%r13+32], %fd471;
	sub.f64 	%fd472, %fd469, %fd470;
	st.shared.f64 	[%r13+40], %fd472;
	add.s32 	%r15, %r95, 100;
	setp.lt.u32 	%p12, %r95, 44;
	mov.u32 	%r95, %r15;
	@%p12 bra 	$L__BB27_9;
$L__BB27_22:
	mov.u32 	%r96, %tid.x;
	setp.gt.u32 	%p13, %r96, 119;
	bar.sync 	0;
	@%p13 bra 	$L__BB27_25;
	mov.u32 	%r76, %tid.y;
	mov.u32 	%r77, _ZZ32massMatrixMultiplyRegisterKernelILi10ELi12ELi1EEviPKiPKdS3_S3_S3_PdE6s_tmp1;
	mad.lo.s32 	%r78, %r76, 14976, %r77;
$L__BB27_24:
	cvt.u16.u32 	%rs17, %r96;
	mul.lo.s16 	%rs18, %rs17, 205;
	shr.u16 	%rs19, %rs18, 11;
	mul.lo.s16 	%rs20, %rs19, 10;
	sub.s16 	%rs21, %rs17, %rs20;
	mul.wide.u16 	%r79, %rs19, 1248;
	add.s32 	%r80, %r78, %r79;
	and.b16  	%rs22, %rs21, 255;
	mul.wide.u16 	%r81, %rs22, 8;
	add.s32 	%r82, %r80, %r81;
	ld.shared.f64 	%fd473, [%r82];
	ld.shared.f64 	%fd474, [%r82+1144];
	add.f64 	%fd475, %fd473, %fd474;
	sub.f64 	%fd476, %fd473, %fd474;
	ld.shared.f64 	%fd477, [%r82+104];
	ld.shared.f64 	%fd478, [%r82+1040];
	add.f64 	%fd479, %fd477, %fd478;
	sub.f64 	%fd480, %fd477, %fd478;
	ld.shared.f64 	%fd481, [%r82+208];
	ld.shared.f64 	%fd482, [%r82+936];
	add.f64 	%fd483, %fd481, %fd482;
	sub.f64 	%fd484, %fd481, %fd482;
	ld.shared.f64 	%fd485, [%r82+312];
	ld.shared.f64 	%fd486, [%r82+832];
	add.f64 	%fd487, %fd485, %fd486;
	sub.f64 	%fd488, %fd485, %fd486;
	ld.shared.f64 	%fd489, [%r82+416];
	ld.shared.f64 	%fd490, [%r82+728];
	add.f64 	%fd491, %fd489, %fd490;
	sub.f64 	%fd492, %fd489, %fd490;
	ld.shared.f64 	%fd493, [%r82+520];
	ld.shared.f64 	%fd494, [%r82+624];
	add.f64 	%fd495, %fd493, %fd494;
	sub.f64 	%fd496, %fd493, %fd494;
	fma.rn.f64 	%fd497, %fd11, %fd475, 0d0000000000000000;
	fma.rn.f64 	%fd498, %fd12, %fd476, 0d0000000000000000;
	fma.rn.f64 	%fd499, %fd21, %fd479, %fd497;
	fma.rn.f64 	%fd500, %fd22, %fd480, %fd498;
	fma.rn.f64 	%fd501, %fd31, %fd483, %fd499;
	fma.rn.f64 	%fd502, %fd32, %fd484, %fd500;
	fma.rn.f64 	%fd503, %fd41, %fd487, %fd501;
	fma.rn.f64 	%fd504, %fd42, %fd488, %fd502;
	fma.rn.f64 	%fd505, %fd51, %fd491, %fd503;
	fma.rn.f64 	%fd506, %fd52, %fd492, %fd504;
	fma.rn.f64 	%fd507, %fd61, %fd495, %fd505;
	fma.rn.f64 	%fd508, %fd62, %fd496, %fd506;
	add.f64 	%fd509, %fd507, %fd508;
	st.shared.f64 	[%r82], %fd509;
	sub.f64 	%fd510, %fd507, %fd508;
	st.shared.f64 	[%r82+936], %fd510;
	fma.rn.f64 	%fd511, %fd13, %fd475, 0d0000000000000000;
	fma.rn.f64 	%fd512, %fd14, %fd476, 0d0000000000000000;
	fma.rn.f64 	%fd513, %fd23, %fd479, %fd511;
	fma.rn.f64 	%fd514, %fd24, %fd480, %fd512;
	fma.rn.f64 	%fd515, %fd33, %fd483, %fd513;
	fma.rn.f64 	%fd516, %fd34, %fd484, %fd514;
	fma.rn.f64 	%fd517, %fd43, %fd487, %fd515;
	fma.rn.f64 	%fd518, %fd44, %fd488, %fd516;
	fma.rn.f64 	%fd519, %fd53, %fd491, %fd517;
	fma.rn.f64 	%fd520, %fd54, %fd492, %fd518;
	fma.rn.f64 	%fd521, %fd63, %fd495, %fd519;
	fma.rn.f64 	%fd522, %fd64, %fd496, %fd520;
	add.f64 	%fd523, %fd521, %fd522;
	st.shared.f64 	[%r82+104], %fd523;
	sub.f64 	%fd524, %fd521, %fd522;
	st.shared.f64 	[%r82+832], %fd524;
	fma.rn.f64 	%fd525, %fd15, %fd475, 0d0000000000000000;
	fma.rn.f64 	%fd526, %fd16, %fd476, 0d0000000000000000;
	fma.rn.f64 	%fd527, %fd25, %fd479, %fd525;
	fma.rn.f64 	%fd528, %fd26, %fd480, %fd526;
	fma.rn.f64 	%fd529, %fd35, %fd483, %fd527;
	fma.rn.f64 	%fd530, %fd36, %fd484, %fd528;
	fma.rn.f64 	%fd531, %fd45, %fd487, %fd529;
	fma.rn.f64 	%fd532, %fd46, %fd488, %fd530;
	fma.rn.f64 	%fd533, %fd55, %fd491, %fd531;
	fma.rn.f64 	%fd534, %fd56, %fd492, %fd532;
	fma.rn.f64 	%fd535, %fd65, %fd495, %fd533;
	fma.rn.f64 	%fd536, %fd66, %fd496, %fd534;
	add.f64 	%fd537, %fd535, %fd536;
	st.shared.f64 	[%r82+208], %fd537;
	sub.f64 	%fd538, %fd535, %fd536;
	st.shared.f64 	[%r82+728], %fd538;
	fma.rn.f64 	%fd539, %fd17, %fd475, 0d0000000000000000;
	fma.rn.f64 	%fd540, %fd18, %fd476, 0d0000000000000000;
	fma.rn.f64 	%fd541, %fd27, %fd479, %fd539;
	fma.rn.f64 	%fd542, %fd28, %fd480, %fd540;
	fma.rn.f64 	%fd543, %fd37, %fd483, %fd541;
	fma.rn.f64 	%fd544, %fd38, %fd484, %fd542;
	fma.rn.f64 	%fd545, %fd47, %fd487, %fd543;
	fma.rn.f64 	%fd546, %fd48, %fd488, %fd544;
	fma.rn.f64 	%fd547, %fd57, %fd491, %fd545;
	fma.rn.f64 	%fd548, %fd58, %fd492, %fd546;
	fma.rn.f64 	%fd549, %fd67, %fd495, %fd547;
	fma.rn.f64 	%fd550, %fd68, %fd496, %fd548;
	add.f64 	%fd551, %fd549, %fd550;
	st.shared.f64 	[%r82+312], %fd551;
	sub.f64 	%fd552, %fd549, %fd550;
	st.shared.f64 	[%r82+624], %fd552;
	fma.rn.f64 	%fd553, %fd19, %fd475, 0d0000000000000000;
	fma.rn.f64 	%fd554, %fd20, %fd476, 0d0000000000000000;
	fma.rn.f64 	%fd555, %fd29, %fd479, %fd553;
	fma.rn.f64 	%fd556, %fd30, %fd480, %fd554;
	fma.rn.f64 	%fd557, %fd39, %fd483, %fd555;
	fma.rn.f64 	%fd558, %fd40, %fd484, %fd556;
	fma.rn.f64 	%fd559, %fd49, %fd487, %fd557;
	fma.rn.f64 	%fd560, %fd50, %fd488, %fd558;
	fma.rn.f64 	%fd561, %fd59, %fd491, %fd559;
	fma.rn.f64 	%fd562, %fd60, %fd492, %fd560;
	fma.rn.f64 	%fd563, %fd69, %fd495, %fd561;
	fma.rn.f64 	%fd564, %fd70, %fd496, %fd562;
	add.f64 	%fd565, %fd563, %fd564;
	st.shared.f64 	[%r82+416], %fd565;
	sub.f64 	%fd566, %fd563, %fd564;
	st.shared.f64 	[%r82+520], %fd566;
	add.s32 	%r18, %r96, 100;
	setp.lt.u32 	%p14, %r96, 20;
	mov.u32 	%r96, %r18;
	@%p14 bra 	$L__BB27_24;
$L__BB27_25:
	ld.param.u32 	%r92, [_Z32massMatrixMultiplyRegisterKernelILi10ELi12ELi1EEviPKiPKdS3_S3_S3_Pd_param_0];
	mov.u32 	%r83, %ctaid.x;
	mov.u32 	%r84, %tid.y;
	add.s32 	%r85, %r83, %r84;
	setp.ge.s32 	%p15, %r85, %r92;
	bar.sync 	0;
	ld.shared.f64 	%fd567, [%r6];
	ld.shared.f64 	%fd568, [%r6+13728];
	add.f64 	%fd569, %fd567, %fd568;
	sub.f64 	%fd570, %fd567, %fd568;
	ld.shared.f64 	%fd571, [%r6+1248];
	ld.shared.f64 	%fd572, [%r6+12480];
	add.f64 	%fd573, %fd571, %fd572;
	sub.f64 	%fd574, %fd571, %fd572;
	ld.shared.f64 	%fd575, [%r6+2496];
	ld.shared.f64 	%fd576, [%r6+11232];
	add.f64 	%fd577, %fd575, %fd576;
	sub.f64 	%fd578, %fd575, %fd576;
	ld.shared.f64 	%fd579, [%r6+3744];
	ld.shared.f64 	%fd580, [%r6+9984];
	add.f64 	%fd581, %fd579, %fd580;
	sub.f64 	%fd582, %fd579, %fd580;
	ld.shared.f64 	%fd583, [%r6+4992];
	ld.shared.f64 	%fd584, [%r6+8736];
	add.f64 	%fd585, %fd583, %fd584;
	sub.f64 	%fd586, %fd583, %fd584;
	ld.shared.f64 	%fd587, [%r6+6240];
	ld.shared.f64 	%fd588, [%r6+7488];
	add.f64 	%fd589, %fd587, %fd588;
	sub.f64 	%fd590, %fd587, %fd588;
	fma.rn.f64 	%fd591, %fd11, %fd569, 0d0000000000000000;
	fma.rn.f64 	%fd592, %fd12, %fd570, 0d0000000000000000;
	fma.rn.f64 	%fd593, %fd21, %fd573, %fd591;
	fma.rn.f64 	%fd594, %fd22, %fd574, %fd592;
	fma.rn.f64 	%fd595, %fd31, %fd577, %fd593;
	fma.rn.f64 	%fd596, %fd32, %fd578, %fd594;
	fma.rn.f64 	%fd597, %fd41, %fd581, %fd595;
	fma.rn.f64 	%fd598, %fd42, %fd582, %fd596;
	fma.rn.f64 	%fd599, %fd51, %fd585, %fd597;
	fma.rn.f64 	%fd600, %fd52, %fd586, %fd598;
	fma.rn.f64 	%fd127, %fd61, %fd589, %fd599;
	fma.rn.f64 	%fd128, %fd62, %fd590, %fd600;
	fma.rn.f64 	%fd601, %fd13, %fd569, 0d0000000000000000;
	fma.rn.f64 	%fd602, %fd14, %fd570, 0d0000000000000000;
	fma.rn.f64 	%fd603, %fd23, %fd573, %fd601;
	fma.rn.f64 	%fd604, %fd24, %fd574, %fd602;
	fma.rn.f64 	%fd605, %fd33, %fd577, %fd603;
	fma.rn.f64 	%fd606, %fd34, %fd578, %fd604;
	fma.rn.f64 	%fd607, %fd43, %fd581, %fd605;
	fma.rn.f64 	%fd608, %fd44, %fd582, %fd606;
	fma.rn.f64 	%fd609, %fd53, %fd585, %fd607;
	fma.rn.f64 	%fd610, %fd54, %fd586, %fd608;
	fma.rn.f64 	%fd129, %fd63, %fd589, %fd609;
	fma.rn.f64 	%fd130, %fd64, %fd590, %fd610;
	fma.rn.f64 	%fd611, %fd15, %fd569, 0d0000000000000000;
	fma.rn.f64 	%fd612, %fd16, %fd570, 0d0000000000000000;
	fma.rn.f64 	%fd613, %fd25, %fd573, %fd611;
	fma.rn.f64 	%fd614, %fd26, %fd574, %fd612;
	fma.rn.f64 	%fd615, %fd35, %fd577, %fd613;
	fma.rn.f64 	%fd616, %fd36, %fd578, %fd614;
	fma.rn.f64 	%fd617, %fd45, %fd581, %fd615;
	fma.rn.f64 	%fd618, %fd46, %fd582, %fd616;
	fma.rn.f64 	%fd619, %fd55, %fd585, %fd617;
	fma.rn.f64 	%fd620, %fd56, %fd586, %fd618;
	fma.rn.f64 	%fd131, %fd65, %fd589, %fd619;
	fma.rn.f64 	%fd132, %fd66, %fd590, %fd620;
	fma.rn.f64 	%fd621, %fd17, %fd569, 0d0000000000000000;
	fma.rn.f64 	%fd622, %fd18, %fd570, 0d0000000000000000;
	fma.rn.f64 	%fd623, %fd27, %fd573, %fd621;
	fma.rn.f64 	%fd624, %fd28, %fd574, %fd622;
	fma.rn.f64 	%fd625, %fd37, %fd577, %fd623;
	fma.rn.f64 	%fd626, %fd38, %fd578, %fd624;
	fma.rn.f64 	%fd627, %fd47, %fd581, %fd625;
	fma.rn.f64 	%fd628, %fd48, %fd582, %fd626;
	fma.rn.f64 	%fd629, %fd57, %fd585, %fd627;
	fma.rn.f64 	%fd630, %fd58, %fd586, %fd628;
	fma.rn.f64 	%fd133, %fd67, %fd589, %fd629;
	fma.rn.f64 	%fd134, %fd68, %fd590, %fd630;
	fma.rn.f64 	%fd631, %fd19, %fd569, 0d0000000000000000;
	fma.rn.f64 	%fd632, %fd20, %fd570, 0d0000000000000000;
	fma.rn.f64 	%fd633, %fd29, %fd573, %fd631;
	fma.rn.f64 	%fd634, %fd30, %fd574, %fd632;
	fma.rn.f64 	%fd635, %fd39, %fd577, %fd633;
	fma.rn.f64 	%fd636, %fd40, %fd578, %fd634;
	fma.rn.f64 	%fd637, %fd49, %fd581, %fd635;
	fma.rn.f64 	%fd638, %fd50, %fd582, %fd636;
	fma.rn.f64 	%fd639, %fd59, %fd585, %fd637;
	fma.rn.f64 	%fd640, %fd60, %fd586, %fd638;
	fma.rn.f64 	%fd135, %fd69, %fd589, %fd639;
	fma.rn.f64 	%fd136, %fd70, %fd590, %fd640;
	@%p15 bra 	$L__BB27_27;
	ld.param.u64 	%rd45, [_Z32massMatrixMultiplyRegisterKernelILi10ELi12ELi1EEviPKiPKdS3_S3_S3_Pd_param_6];
	cvta.to.global.u64 	%rd36, %rd45;
	mul.wide.s32 	%rd37, %r5, 8;
	add.s64 	%rd38, %rd36, %rd37;
	add.f64 	%fd641, %fd127, %fd128;
	st.global.f64 	[%rd38], %fd641;
	add.f64 	%fd642, %fd129, %fd130;
	st.global.f64 	[%rd38+800], %fd642;
	add.f64 	%fd643, %fd131, %fd132;
	st.global.f64 	[%rd38+1600], %fd643;
	add.f64 	%fd644, %fd133, %fd134;
	st.global.f64 	[%rd38+2400], %fd644;
	add.f64 	%fd645, %fd135, %fd136;
	st.global.f64 	[%rd38+3200], %fd645;
	sub.f64 	%fd646, %fd135, %fd136;
	st.global.f64 	[%rd38+4000], %fd646;
	sub.f64 	%fd647, %fd133, %fd134;
	st.global.f64 	[%rd38+4800], %fd647;
	sub.f64 	%fd648, %fd131, %fd132;
	st.global.f64 	[%rd38+5600], %fd648;
	sub.f64 	%fd649, %fd129, %fd130;
	st.global.f64 	[%rd38+6400], %fd649;
	sub.f64 	%fd650, %fd127, %fd128;
	st.global.f64 	[%rd38+7200], %fd650;
$L__BB27_27:
	ret;

}
	// .globl	_Z32massMatrixMultiplyConstantKernelILi10ELi12ELi1EEviPKiPKdS3_S3_S3_Pd
.visible .entry _Z32massMatrixMultiplyConstantKernelILi10ELi12ELi1EEviPKiPKdS3_S3_S3_Pd(
	.param .u32 _Z32massMatrixMultiplyConstantKernelILi10ELi12ELi1EEviPKiPKdS3_S3_S3_Pd_param_0,
	.param .u64 .ptr .align 1 _Z32massMatrixMultiplyConstantKernelILi10ELi12ELi1EEviPKiPKdS3_S3_S3_Pd_param_1,
	.param .u64 .ptr .align 1 _Z32massMatrixMultiplyConstantKernelILi10ELi12ELi1EEviPKiPKdS3_S3_S3_Pd_param_2,
	.param .u64 .ptr .align 1 _Z32massMatrixMultiplyConstantKernelILi10ELi12ELi1EEviPKiPKdS3_S3_S3_Pd_param_3,
	.param .u64 .ptr .align 1 _Z32massMatrixMultiplyConstantKernelILi10ELi12ELi1EEviPKiPKdS3_S3_S3_Pd_param_4,
	.param .u64 .ptr .align 1 _Z32massMatrixMultiplyConstantKernelILi10ELi12ELi1EEviPKiPKdS3_S3_S3_Pd_param_5,
	.param .u64 .ptr .align 1 _Z32massMatrixMultiplyConstantKernelILi10ELi12ELi1EEviPKiPKdS3_S3_S3_Pd_param_6
)
{
	.reg .pred 	%p<15>;
	.reg .b16 	%rs<23>;
	.reg .b32 	%r<74>;
	.reg .b64 	%rd<40>;
	.reg .b64 	%fd<803>;
	// demoted variable
	.shared .align 8 .b8 _ZZ32massMatrixMultiplyConstantKernelILi10ELi12ELi1EEviPKiPKdS3_S3_S3_PdE6s_tmp1[14976];
	ld.param.u32 	%r19, [_Z32massMatrixMultiplyConstantKernelILi10ELi12ELi1EEviPKiPKdS3_S3_S3_Pd_param_0];
	ld.param.u64 	%rd1, [_Z32massMatrixMultiplyConstantKernelILi10ELi12ELi1EEviPKiPKdS3_S3_S3_Pd_param_1];
	mov.u32 	%r21, %tid.y;
	mov.u32 	%r22, %ctaid.x;
	add.s32 	%r1, %r22, %r21;
	setp.ge.s32 	%p1, %r1, %r19;
	mov.b32 	%r70, 0;
	@%p1 bra 	$L__BB28_2;
	cvta.to.global.u64 	%rd5, %rd1;
	mul.wide.s32 	%rd6, %r1, 4;
	add.s64 	%rd7, %rd5, %rd6;
	ld.global.nc.u32 	%r70, [%rd7];
$L__BB28_2:
	ld.param.u64 	%rd38, [_Z32massMatrixMultiplyConstantKernelILi10ELi12ELi1EEviPKiPKdS3_S3_S3_Pd_param_5];
	mov.u32 	%r71, %tid.x;
	cvt.u16.u32 	%rs1, %r71;
	mad.lo.s32 	%r4, %r70, 1000, %r71;
	cvta.to.global.u64 	%rd8, %rd38;
	mul.wide.s32 	%rd9, %r4, 8;
	add.s64 	%rd10, %rd8, %rd9;
	ld.global.nc.f64 	%fd109, [%rd10];
	ld.global.nc.f64 	%fd110, [%rd10+800];
	ld.global.nc.f64 	%fd111, [%rd10+1600];
	ld.global.nc.f64 	%fd112, [%rd10+2400];
	ld.global.nc.f64 	%fd113, [%rd10+3200];
	ld.global.nc.f64 	%fd114, [%rd10+4000];
	ld.global.nc.f64 	%fd115, [%rd10+4800];
	ld.global.nc.f64 	%fd116, [%rd10+5600];
	ld.global.nc.f64 	%fd117, [%rd10+6400];
	ld.global.nc.f64 	%fd118, [%rd10+7200];
	bar.sync 	0;
	mul.hi.u16 	%rs2, %rs1, 6554;
	mul.lo.s16 	%rs3, %rs2, 10;
	sub.s16 	%rs4, %rs1, %rs3;
	add.f64 	%fd119, %fd109, %fd118;
	sub.f64 	%fd120, %fd109, %fd118;
	add.f64 	%fd121, %fd110, %fd117;
	sub.f64 	%fd122, %fd110, %fd117;
	add.f64 	%fd123, %fd111, %fd116;
	sub.f64 	%fd124, %fd111, %fd116;
	add.f64 	%fd125, %fd112, %fd115;
	sub.f64 	%fd126, %fd112, %fd115;
	add.f64 	%fd127, %fd113, %fd114;
	sub.f64 	%fd128, %fd113, %fd114;
	mov.u32 	%r25, _ZZ32massMatrixMultiplyConstantKernelILi10ELi12ELi1EEviPKiPKdS3_S3_S3_PdE6s_tmp1;
	mad.lo.s32 	%r26, %r21, 14976, %r25;
	mul.wide.u16 	%r27, %rs2, 104;
	add.s32 	%r28, %r26, %r27;
	mul.wide.u16 	%r29, %rs4, 8;
	add.s32 	%r5, %r28, %r29;
	ld.const.f64 	%fd129, [const_oddI];
	fma.rn.f64 	%fd130, %fd129, %fd119, 0d0000000000000000;
	ld.const.f64 	%fd131, [const_evenI];
	fma.rn.f64 	%fd132, %fd131, %fd120, 0d0000000000000000;
	ld.const.f64 	%fd1, [const_oddI+8];
	fma.rn.f64 	%fd133, %fd1, %fd121, %fd130;
	ld.const.f64 	%fd2, [const_evenI+8];
	fma.rn.f64 	%fd134, %fd2, %fd122, %fd132;
	ld.const.f64 	%fd3, [const_oddI+16];
	fma.rn.f64 	%fd135, %fd3, %fd123, %fd133;
	ld.const.f64 	%fd136, [const_evenI+16];
	fma.rn.f64 	%fd137, %fd136, %fd124, %fd134;
	ld.const.f64 	%fd138, [const_oddI+24];
	fma.rn.f64 	%fd139, %fd138, %fd125, %fd135;
	ld.const.f64 	%fd4, [const_evenI+24];
	fma.rn.f64 	%fd140, %fd4, %fd126, %fd137;
	ld.const.f64 	%fd5, [const_oddI+32];
	fma.rn.f64 	%fd141, %fd5, %fd127, %fd139;
	ld.const.f64 	%fd6, [const_evenI+32];
	fma.rn.f64 	%fd142, %fd6, %fd128, %fd140;
	add.f64 	%fd143, %fd142, %fd141;
	st.shared.f64 	[%r5], %fd143;
	sub.f64 	%fd144, %fd141, %fd142;
	st.shared.f64 	[%r5+13728], %fd144;
	ld.const.f64 	%fd7, [const_oddI+40];
	fma.rn.f64 	%fd145, %fd7, %fd119, 0d0000000000000000;
	ld.const.f64 	%fd8, [const_evenI+40];
	fma.rn.f64 	%fd146, %fd8, %fd120, 0d0000000000000000;
	ld.const.f64 	%fd9, [const_oddI+48];
	fma.rn.f64 	%fd147, %fd9, %fd121, %fd145;
	ld.const.f64 	%fd10, [const_evenI+48];
	fma.rn.f64 	%fd148, %fd10, %fd122, %fd146;
	ld.const.f64 	%fd11, [const_oddI+56];
	fma.rn.f64 	%fd149, %fd11, %fd123, %fd147;
	ld.const.f64 	%fd12, [const_evenI+56];
	fma.rn.f64 	%fd150, %fd12, %fd124, %fd148;
	ld.const.f64 	%fd13, [const_oddI+64];
	fma.rn.f64 	%fd151, %fd13, %fd125, %fd149;
	ld.const.f64 	%fd14, [const_evenI+64];
	fma.rn.f64 	%fd152, %fd14, %fd126, %fd150;
	ld.const.f64 	%fd153, [const_oddI+72];
	fma.rn.f64 	%fd154, %fd153, %fd127, %fd151;
	ld.const.f64 	%fd155, [const_evenI+72];
	fma.rn.f64 	%fd156, %fd155, %fd128, %fd152;
	add.f64 	%fd157, %fd156, %fd154;
	st.shared.f64 	[%r5+1248], %fd157;
	sub.f64 	%fd158, %fd154, %fd156;
	st.shared.f64 	[%r5+12480], %fd158;
	ld.const.f64 	%fd159, [const_oddI+80];
	fma.rn.f64 	%fd160, %fd159, %fd119, 0d0000000000000000;
	ld.const.f64 	%fd161, [const_evenI+80];
	fma.rn.f64 	%fd162, %fd161, %fd120, 0d0000000000000000;
	ld.const.f64 	%fd163, [const_oddI+88];
	fma.rn.f64 	%fd164, %fd163, %fd121, %fd160;
	ld.const.f64 	%fd15, [const_evenI+88];
	fma.rn.f64 	%fd165, %fd15, %fd122, %fd162;
	ld.const.f64 	%fd16, [const_oddI+96];
	fma.rn.f64 	%fd166, %fd16, %fd123, %fd164;
	ld.const.f64 	%fd167, [const_evenI+96];
	fma.rn.f64 	%fd168, %fd167, %fd124, %fd165;
	ld.const.f64 	%fd17, [const_oddI+104];
	fma.rn.f64 	%fd169, %fd17, %fd125, %fd166;
	ld.const.f64 	%fd170, [const_evenI+104];
	fma.rn.f64 	%fd171, %fd170, %fd126, %fd168;
	ld.const.f64 	%fd18, [const_oddI+112];
	fma.rn.f64 	%fd172, %fd18, %fd127, %fd169;
	ld.const.f64 	%fd19, [const_evenI+112];
	fma.rn.f64 	%fd173, %fd19, %fd128, %fd171;
	add.f64 	%fd174, %fd173, %fd172;
	st.shared.f64 	[%r5+2496], %fd174;
	sub.f64 	%fd175, %fd172, %fd173;
	st.shared.f64 	[%r5+11232], %fd175;
	ld.const.f64 	%fd20, [const_oddI+120];
	fma.rn.f64 	%fd176, %fd20, %fd119, 0d0000000000000000;
	ld.const.f64 	%fd21, [const_evenI+120];
	fma.rn.f64 	%fd177, %fd21, %fd120, 0d0000000000000000;
	ld.const.f64 	%fd22, [const_oddI+128];
	fma.rn.f64 	%fd178, %fd22, %fd121, %fd176;
	ld.const.f64 	%fd23, [const_evenI+128];
	fma.rn.f64 	%fd179, %fd23, %fd122, %fd177;
	ld.const.f64 	%fd24, [const_oddI+136];
	fma.rn.f64 	%fd180, %fd24, %fd123, %fd178;
	ld.const.f64 	%fd181, [const_evenI+136];
	fma.rn.f64 	%fd182, %fd181, %fd124, %fd179;
	ld.const.f64 	%fd25, [const_oddI+144];
	fma.rn.f64 	%fd183, %fd25, %fd125, %fd180;
	ld.const.f64 	%fd26, [const_evenI+144];
	fma.rn.f64 	%fd184, %fd26, %fd126, %fd182;
	ld.const.f64 	%fd27, [const_oddI+152];
	fma.rn.f64 	%fd185, %fd27, %fd127, %fd183;
	ld.const.f64 	%fd28, [const_evenI+152];
	fma.rn.f64 	%fd186, %fd28, %fd128, %fd184;
	add.f64 	%fd187, %fd186, %fd185;
	st.shared.f64 	[%r5+3744], %fd187;
	sub.f64 	%fd188, %fd185, %fd186;
	st.shared.f64 	[%r5+9984], %fd188;
	ld.const.f64 	%fd29, [const_oddI+160];
	fma.rn.f64 	%fd189, %fd29, %fd119, 0d0000000000000000;
	ld.const.f64 	%fd30, [const_evenI+160];
	fma.rn.f64 	%fd190, %fd30, %fd120, 0d0000000000000000;
	ld.const.f64 	%fd31, [const_oddI+168];
	fma.rn.f64 	%fd191, %fd31, %fd121, %fd189;
	ld.const.f64 	%fd192, [const_evenI+168];
	fma.rn.f64 	%fd193, %fd192, %fd122, %fd190;
	ld.const.f64 	%fd32, [const_oddI+176];
	fma.rn.f64 	%fd194, %fd32, %fd123, %fd191;
	ld.const.f64 	%fd33, [const_evenI+176];
	fma.rn.f64 	%fd195, %fd33, %fd124, %fd193;
	ld.const.f64 	%fd34, [const_oddI+184];
	fma.rn.f64 	%fd196, %fd34, %fd125, %fd194;
	ld.const.f64 	%fd197, [const_evenI+184];
	fma.rn.f64 	%fd198, %fd197, %fd126, %fd195;
	ld.const.f64 	%fd199, [const_oddI+192];
	fma.rn.f64 	%fd200, %fd199, %fd127, %fd196;
	ld.const.f64 	%fd201, [const_evenI+192];
	fma.rn.f64 	%fd202, %fd201, %fd128, %fd198;
	add.f64 	%fd203, %fd202, %fd200;
	st.shared.f64 	[%r5+4992], %fd203;
	sub.f64 	%fd204, %fd200, %fd202;
	st.shared.f64 	[%r5+8736], %fd204;
	ld.const.f64 	%fd205, [const_oddI+200];
	fma.rn.f64 	%fd206, %fd205, %fd119, 0d0000000000000000;
	ld.const.f64 	%fd207, [const_evenI+200];
	fma.rn.f64 	%fd208, %fd207, %fd120, 0d0000000000000000;
	ld.const.f64 	%fd209, [const_oddI+208];
	fma.rn.f64 	%fd210, %fd209, %fd121, %fd206;
	ld.const.f64 	%fd211, [const_evenI+208];
	fma.rn.f64 	%fd212, %fd211, %fd122, %fd208;
	ld.const.f64 	%fd213, [const_oddI+216];
	fma.rn.f64 	%fd214, %fd213, %fd123, %fd210;
	ld.const.f64 	%fd35, [const_evenI+216];
	fma.rn.f64 	%fd215, %fd35, %fd124, %fd212;
	ld.const.f64 	%fd216, [const_oddI+224];
	fma.rn.f64 	%fd217, %fd216, %fd125, %fd214;
	ld.const.f64 	%fd218, [const_evenI+224];
	fma.rn.f64 	%fd219, %fd218, %fd126, %fd215;
	ld.const.f64 	%fd220, [const_oddI+232];
	fma.rn.f64 	%fd221, %fd220, %fd127, %fd217;
	ld.const.f64 	%fd222, [const_evenI+232];
	fma.rn.f64 	%fd223, %fd222, %fd128, %fd219;
	add.f64 	%fd224, %fd223, %fd221;
	st.shared.f64 	[%r5+6240], %fd224;
	sub.f64 	%fd225, %fd221, %fd223;
	st.shared.f64 	[%r5+7488], %fd225;
	bar.sync 	0;
	setp.gt.u32 	%p2, %r71, 119;
	@%p2 bra 	$L__BB28_5;
	ld.const.f64 	%fd246, [const_oddI];
	ld.const.f64 	%fd248, [const_evenI];
	ld.const.f64 	%fd253, [const_evenI+16];
	ld.const.f64 	%fd255, [const_oddI+24];
	ld.const.f64 	%fd270, [const_oddI+72];
	ld.const.f64 	%fd272, [const_evenI+72];
	ld.const.f64 	%fd276, [const_oddI+80];
	ld.const.f64 	%fd278, [const_evenI+80];
	ld.const.f64 	%fd280, [const_oddI+88];
	ld.const.f64 	%fd284, [const_evenI+96];
	ld.const.f64 	%fd287, [const_evenI+104];
	ld.const.f64 	%fd298, [const_evenI+136];
	ld.const.f64 	%fd309, [const_evenI+168];
	ld.const.f64 	%fd314, [const_evenI+184];
	ld.const.f64 	%fd316, [const_oddI+192];
	ld.const.f64 	%fd318, [const_evenI+192];
	ld.const.f64 	%fd322, [const_oddI+200];
	ld.const.f64 	%fd324, [const_evenI+200];
	ld.const.f64 	%fd326, [const_oddI+208];
	ld.const.f64 	%fd328, [const_evenI+208];
	ld.const.f64 	%fd330, [const_oddI+216];
	ld.const.f64 	%fd333, [const_oddI+224];
	ld.const.f64 	%fd335, [const_evenI+224];
	ld.const.f64 	%fd337, [const_oddI+232];
	ld.const.f64 	%fd339, [const_evenI+232];
$L__BB28_4:
	cvt.u16.u32 	%rs5, %r71;
	mul.lo.s16 	%rs6, %rs5, 205;
	shr.u16 	%rs7, %rs6, 11;
	mul.lo.s16 	%rs8, %rs7, 10;
	sub.s16 	%rs9, %rs5, %rs8;
	mov.u32 	%r31, _ZZ32massMatrixMultiplyConstantKernelILi10ELi12ELi1EEviPKiPKdS3_S3_S3_PdE6s_tmp1;
	mad.lo.s32 	%r32, %r21, 14976, %r31;
	mul.wide.u16 	%r33, %rs7, 1248;
	add.s32 	%r34, %r32, %r33;
	and.b16  	%rs10, %rs9, 255;
	mul.wide.u16 	%r35, %rs10, 8;
	add.s32 	%r36, %r34, %r35;
	ld.shared.f64 	%fd226, [%r36];
	ld.shared.f64 	%fd227, [%r36+936];
	add.f64 	%fd228, %fd226, %fd227;
	sub.f64 	%fd229, %fd226, %fd227;
	ld.shared.f64 	%fd230, [%r36+104];
	ld.shared.f64 	%fd231, [%r36+832];
	add.f64 	%fd232, %fd230, %fd231;
	sub.f64 	%fd233, %fd230, %fd231;
	ld.shared.f64 	%fd234, [%r36+208];
	ld.shared.f64 	%fd235, [%r36+728];
	add.f64 	%fd236, %fd234, %fd235;
	sub.f64 	%fd237, %fd234, %fd235;
	ld.shared.f64 	%fd238, [%r36+312];
	ld.shared.f64 	%fd239, [%r36+624];
	add.f64 	%fd240, %fd238, %fd239;
	sub.f64 	%fd241, %fd238, %fd239;
	ld.shared.f64 	%fd242, [%r36+416];
	ld.shared.f64 	%fd243, [%r36+520];
	add.f64 	%fd244, %fd242, %fd243;
	sub.f64 	%fd245, %fd242, %fd243;
	fma.rn.f64 	%fd247, %fd246, %fd228, 0d0000000000000000;
	fma.rn.f64 	%fd249, %fd248, %fd229, 0d0000000000000000;
	fma.rn.f64 	%fd250, %fd1, %fd232, %fd247;
	fma.rn.f64 	%fd251, %fd2, %fd233, %fd249;
	fma.rn.f64 	%fd252, %fd3, %fd236, %fd250;
	fma.rn.f64 	%fd254, %fd253, %fd237, %fd251;
	fma.rn.f64 	%fd256, %fd255, %fd240, %fd252;
	fma.rn.f64 	%fd257, %fd4, %fd241, %fd254;
	fma.rn.f64 	%fd258, %fd5, %fd244, %fd256;
	fma.rn.f64 	%fd259, %fd6, %fd245, %fd257;
	add.f64 	%fd260, %fd259, %fd258;
	st.shared.f64 	[%r36], %fd260;
	sub.f64 	%fd261, %fd258, %fd259;
	st.shared.f64 	[%r36+1144], %fd261;
	fma.rn.f64 	%fd262, %fd7, %fd228, 0d0000000000000000;
	fma.rn.f64 	%fd263, %fd8, %fd229, 0d0000000000000000;
	fma.rn.f64 	%fd264, %fd9, %fd232, %fd262;
	fma.rn.f64 	%fd265, %fd10, %fd233, %fd263;
	fma.rn.f64 	%fd266, %fd11, %fd236, %fd264;
	fma.rn.f64 	%fd267, %fd12, %fd237, %fd265;
	fma.rn.f64 	%fd268, %fd13, %fd240, %fd266;
	fma.rn.f64 	%fd269, %fd14, %fd241, %fd267;
	fma.rn.f64 	%fd271, %fd270, %fd244, %fd268;
	fma.rn.f64 	%fd273, %fd272, %fd245, %fd269;
	add.f64 	%fd274, %fd273, %fd271;
	st.shared.f64 	[%r36+104], %fd274;
	sub.f64 	%fd275, %fd271, %fd273;
	st.shared.f64 	[%r36+1040], %fd275;
	fma.rn.f64 	%fd277, %fd276, %fd228, 0d0000000000000000;
	fma.rn.f64 	%fd279, %fd278, %fd229, 0d0000000000000000;
	fma.rn.f64 	%fd281, %fd280, %fd232, %fd277;
	fma.rn.f64 	%fd282, %fd15, %fd233, %fd279;
	fma.rn.f64 	%fd283, %fd16, %fd236, %fd281;
	fma.rn.f64 	%fd285, %fd284, %fd237, %fd282;
	fma.rn.f64 	%fd286, %fd17, %fd240, %fd283;
	fma.rn.f64 	%fd288, %fd287, %fd241, %fd285;
	fma.rn.f64 	%fd289, %fd18, %fd244, %fd286;
	fma.rn.f64 	%fd290, %fd19, %fd245, %fd288;
	add.f64 	%fd291, %fd290, %fd289;
	st.shared.f64 	[%r36+208], %fd291;
	sub.f64 	%fd292, %fd289, %fd290;
	st.shared.f64 	[%r36+936], %fd292;
	fma.rn.f64 	%fd293, %fd20, %fd228, 0d0000000000000000;
	fma.rn.f64 	%fd294, %fd21, %fd229, 0d0000000000000000;
	fma.rn.f64 	%fd295, %fd22, %fd232, %fd293;
	fma.rn.f64 	%fd296, %fd23, %fd233, %fd294;
	fma.rn.f64 	%fd297, %fd24, %fd236, %fd295;
	fma.rn.f64 	%fd299, %fd298, %fd237, %fd296;
	fma.rn.f64 	%fd300, %fd25, %fd240, %fd297;
	fma.rn.f64 	%fd301, %fd26, %fd241, %fd299;
	fma.rn.f64 	%fd302, %fd27, %fd244, %fd300;
	fma.rn.f64 	%fd303, %fd28, %fd245, %fd301;
	add.f64 	%fd304, %fd303, %fd302;
	st.shared.f64 	[%r36+312], %fd304;
	sub.f64 	%fd305, %fd302, %fd303;
	st.shared.f64 	[%r36+832], %fd305;
	fma.rn.f64 	%fd306, %fd29, %fd228, 0d0000000000000000;
	fma.rn.f64 	%fd307, %fd30, %fd229, 0d0000000000000000;
	fma.rn.f64 	%fd308, %fd31, %fd232, %fd306;
	fma.rn.f64 	%fd310, %fd309, %fd233, %fd307;
	fma.rn.f64 	%fd311, %fd32, %fd236, %fd308;
	fma.rn.f64 	%fd312, %fd33, %fd237, %fd310;
	fma.rn.f64 	%fd313, %fd34, %fd240, %fd311;
	fma.rn.f64 	%fd315, %fd314, %fd241, %fd312;
	fma.rn.f64 	%fd317, %fd316, %fd244, %fd313;
	fma.rn.f64 	%fd319, %fd318, %fd245, %fd315;
	add.f64 	%fd320, %fd319, %fd317;
	st.shared.f64 	[%r36+416], %fd320;
	sub.f64 	%fd321, %fd317, %fd319;
	st.shared.f64 	[%r36+728], %fd321;
	fma.rn.f64 	%fd323, %fd322, %fd228, 0d0000000000000000;
	fma.rn.f64 	%fd325, %fd324, %fd229, 0d0000000000000000;
	fma.rn.f64 	%fd327, %fd326, %fd232, %fd323;
	fma.rn.f64 	%fd329, %fd328, %fd233, %fd325;
	fma.rn.f64 	%fd331, %fd330, %fd236, %fd327;
	fma.rn.f64 	%fd332, %fd35, %fd237, %fd329;
	fma.rn.f64 	%fd334, %fd333, %fd240, %fd331;
	fma.rn.f64 	%fd336, %fd335, %fd241, %fd332;
	fma.rn.f64 	%fd338, %fd337, %fd244, %fd334;
	fma.rn.f64 	%fd340, %fd339, %fd245, %fd336;
	add.f64 	%fd341, %fd340, %fd338;
	st.shared.f64 	[%r36+520], %fd341;
	sub.f64 	%fd342, %fd338, %fd340;
	st.shared.f64 	[%r36+624], %fd342;
	add.s32 	%r8, %r71, 100;
	setp.lt.u32 	%p3, %r71, 20;
	mov.u32 	%r71, %r8;
	@%p3 bra 	$L__BB28_4;
$L__BB28_5:
	mov.u32 	%r37, %ctaid.x;
	mov.u32 	%r38, %tid.y;
	add.s32 	%r9, %r37, %r38;
	bar.sync 	0;
	mov.u32 	%r72, %tid.x;
	setp.gt.u32 	%p4, %r72, 143;
	@%p4 bra 	$L__BB28_20;
	mul.lo.s32 	%r11, %r70, 1728;
	mov.u32 	%r41, _ZZ32massMatrixMultiplyConstantKernelILi10ELi12ELi1EEviPKiPKdS3_S3_S3_PdE6s_tmp1;
	mad.lo.s32 	%r42, %r38, 14976, %r41;
	ld.const.f64 	%fd354, [const_oddI];
	ld.const.f64 	%fd356, [const_evenI];
	ld.const.f64 	%fd360, [const_oddI+16];
	ld.const.f64 	%fd362, [const_evenI+16];
	ld.const.f64 	%fd364, [const_oddI+24];
	ld.const.f64 	%fd379, [const_evenI+64];
	ld.const.f64 	%fd381, [const_oddI+72];
	ld.const.f64 	%fd382, [const_evenI+72];
	ld.const.f64 	%fd388, [const_oddI+80];
	ld.const.f64 	%fd390, [const_evenI+80];
	ld.const.f64 	%fd392, [const_oddI+88];
	ld.const.f64 	%fd396, [const_evenI+96];
	ld.const.f64 	%fd399, [const_evenI+104];
	ld.const.f64 	%fd411, [const_evenI+136];
	ld.const.f64 	%fd422, [const_oddI+168];
	ld.const.f64 	%fd424, [const_evenI+168];
	ld.const.f64 	%fd426, [const_oddI+176];
	ld.const.f64 	%fd428, [const_evenI+176];
	ld.const.f64 	%fd430, [const_oddI+184];
	ld.const.f64 	%fd432, [const_evenI+184];
	ld.const.f64 	%fd434, [const_oddI+192];
	ld.const.f64 	%fd435, [const_evenI+192];
	ld.const.f64 	%fd441, [const_oddI+200];
	ld.const.f64 	%fd443, [const_evenI+200];
	ld.const.f64 	%fd445, [const_oddI+208];
	ld.const.f64 	%fd447, [const_evenI+208];
	ld.const.f64 	%fd449, [const_oddI+216];
	ld.const.f64 	%fd86, [const_oddI+224];
	ld.const.f64 	%fd87, [const_evenI+224];
	ld.const.f64 	%fd454, [const_oddI+232];
	ld.const.f64 	%fd455, [const_evenI+232];
$L__BB28_7:
	ld.param.u32 	%r63, [_Z32massMatrixMultiplyConstantKernelILi10ELi12ELi1EEviPKiPKdS3_S3_S3_Pd_param_0];
	setp.ge.s32 	%p5, %r9, %r63;
	cvt.u16.u32 	%rs11, %r72;
	mul.lo.s16 	%rs12, %rs11, 171;
	shr.u16 	%rs13, %rs12, 11;
	mul.lo.s16 	%rs14, %rs13, 12;
	sub.s16 	%rs15, %rs11, %rs14;
	mul.wide.u16 	%r43, %rs13, 1248;
	add.s32 	%r44, %r42, %r43;
	and.b16  	%rs16, %rs15, 255;
	mul.wide.u16 	%r45, %rs16, 104;
	add.s32 	%r13, %r44, %r45;
	ld.shared.f64 	%fd344, [%r13];
	ld.shared.f64 	%fd345, [%r13+72];
	add.f64 	%fd36, %fd344, %fd345;
	sub.f64 	%fd37, %fd344, %fd345;
	ld.shared.f64 	%fd346, [%r13+8];
	ld.shared.f64 	%fd347, [%r13+64];
	add.f64 	%fd38, %fd346, %fd347;
	sub.f64 	%fd39, %fd346, %fd347;
	ld.shared.f64 	%fd348, [%r13+16];
	ld.shared.f64 	%fd349, [%r13+56];
	add.f64 	%fd40, %fd348, %fd349;
	sub.f64 	%fd41, %fd348, %fd349;
	ld.shared.f64 	%fd350, [%r13+24];
	ld.shared.f64 	%fd351, [%r13+48];
	add.f64 	%fd42, %fd350, %fd351;
	sub.f64 	%fd43, %fd350, %fd351;
	ld.shared.f64 	%fd352, [%r13+32];
	ld.shared.f64 	%fd353, [%r13+40];
	add.f64 	%fd44, %fd352, %fd353;
	sub.f64 	%fd45, %fd352, %fd353;
	mov.b32 	%r46, {%rs13, %rs16};
	mov.b32 	%r47, 0;
	mov.b32 	%r48, 3216;
	dp2a.lo.u32.u32 	%r14, %r46, %r48, %r47;
	fma.rn.f64 	%fd355, %fd354, %fd36, 0d0000000000000000;
	fma.rn.f64 	%fd357, %fd356, %fd37, 0d0000000000000000;
	fma.rn.f64 	%fd358, %fd1, %fd38, %fd355;
	fma.rn.f64 	%fd359, %fd2, %fd39, %fd357;
	fma.rn.f64 	%fd361, %fd360, %fd40, %fd358;
	fma.rn.f64 	%fd363, %fd362, %fd41, %fd359;
	fma.rn.f64 	%fd365, %fd364, %fd42, %fd361;
	fma.rn.f64 	%fd366, %fd4, %fd43, %fd363;
	fma.rn.f64 	%fd46, %fd5, %fd44, %fd365;
	fma.rn.f64 	%fd47, %fd6, %fd45, %fd366;
	mov.f64 	%fd791, 0d0000000000000000;
	mov.f64 	%fd792, %fd791;
	@%p5 bra 	$L__BB28_9;
	ld.param.u64 	%rd32, [_Z32massMatrixMultiplyConstantKernelILi10ELi12ELi1EEviPKiPKdS3_S3_S3_Pd_param_2];
	cvta.to.global.u64 	%rd11, %rd32;
	add.s32 	%r49, %r14, %r11;
	mul.wide.s32 	%rd12, %r49, 8;
	add.s64 	%rd13, %rd11, %rd12;
	ld.global.nc.f64 	%fd791, [%rd13];
	ld.global.nc.f64 	%fd792, [%rd13+88];
$L__BB28_9:
	ld.param.u32 	%r64, [_Z32massMatrixMultiplyConstantKernelILi10ELi12ELi1EEviPKiPKdS3_S3_S3_Pd_param_0];
	setp.ge.s32 	%p6, %r9, %r64;
	add.f64 	%fd368, %fd46, %fd47;
	mul.f64 	%fd369, %fd368, %fd791;
	sub.f64 	%fd370, %fd46, %fd47;
	mul.f64 	%fd371, %fd370, %fd792;
	add.f64 	%fd52, %fd369, %fd371;
	sub.f64 	%fd53, %fd369, %fd371;
	fma.rn.f64 	%fd372, %fd7, %fd36, 0d0000000000000000;
	fma.rn.f64 	%fd373, %fd8, %fd37, 0d0000000000000000;
	fma.rn.f64 	%fd374, %fd9, %fd38, %fd372;
	fma.rn.f64 	%fd375, %fd10, %fd39, %fd373;
	fma.rn.f64 	%fd376, %fd11, %fd40, %fd374;
	fma.rn.f64 	%fd377, %fd12, %fd41, %fd375;
	fma.rn.f64 	%fd378, %fd13, %fd42, %fd376;
	fma.rn.f64 	%fd380, %fd379, %fd43, %fd377;
	fma.rn.f64 	%fd54, %fd381, %fd44, %fd378;
	fma.rn.f64 	%fd55, %fd382, %fd45, %fd380;
	mov.f64 	%fd793, 0d0000000000000000;
	mov.f64 	%fd794, %fd793;
	@%p6 bra 	$L__BB28_11;
	ld.param.u64 	%rd33, [_Z32massMatrixMultiplyConstantKernelILi10ELi12ELi1EEviPKiPKdS3_S3_S3_Pd_param_2];
	cvta.to.global.u64 	%rd14, %rd33;
	add.s32 	%r50, %r14, %r11;
	mul.wide.s32 	%rd15, %r50, 8;
	add.s64 	%rd16, %rd14, %rd15;
	ld.global.nc.f64 	%fd793, [%rd16+8];
	ld.global.nc.f64 	%fd794, [%rd16+80];
$L__BB28_11:
	ld.param.u32 	%r65, [_Z32massMatrixMultiplyConstantKernelILi10ELi12ELi1EEviPKiPKdS3_S3_S3_Pd_param_0];
	setp.ge.s32 	%p7, %r9, %r65;
	add.f64 	%fd384, %fd54, %fd55;
	mul.f64 	%fd385, %fd384, %fd793;
	sub.f64 	%fd386, %fd54, %fd55;
	mul.f64 	%fd387, %fd386, %fd794;
	add.f64 	%fd60, %fd385, %fd387;
	sub.f64 	%fd61, %fd385, %fd387;
	fma.rn.f64 	%fd389, %fd388, %fd36, 0d0000000000000000;
	fma.rn.f64 	%fd391, %fd390, %fd37, 0d0000000000000000;
	fma.rn.f64 	%fd393, %fd392, %fd38, %fd389;
	fma.rn.f64 	%fd394, %fd15, %fd39, %fd391;
	fma.rn.f64 	%fd395, %fd16, %fd40, %fd393;
	fma.rn.f64 	%fd397, %fd396, %fd41, %fd394;
	fma.rn.f64 	%fd398, %fd17, %fd42, %fd395;
	fma.rn.f64 	%fd400, %fd399, %fd43, %fd397;
	fma.rn.f64 	%fd62, %fd18, %fd44, %fd398;
	fma.rn.f64 	%fd63, %fd19, %fd45, %fd400;
	mov.f64 	%fd795, 0d0000000000000000;
	mov.f64 	%fd796, %fd795;
	@%p7 bra 	$L__BB28_13;
	ld.param.u64 	%rd34, [_Z32massMatrixMultiplyConstantKernelILi10ELi12ELi1EEviPKiPKdS3_S3_S3_Pd_param_2];
	cvta.to.global.u64 	%rd17, %rd34;
	add.s32 	%r51, %r14, %r11;
	mul.wide.s32 	%rd18, %r51, 8;
	add.s64 	%rd19, %rd17, %rd18;
	ld.global.nc.f64 	%fd795, [%rd19+16];
	ld.global.nc.f64 	%fd796, [%rd19+72];
$L__BB28_13:
	ld.param.u32 	%r66, [_Z32massMatrixMultiplyConstantKernelILi10ELi12ELi1EEviPKiPKdS3_S3_S3_Pd_param_0];
	setp.ge.s32 	%p8, %r9, %r66;
	add.f64 	%fd402, %fd62, %fd63;
	mul.f64 	%fd403, %fd402, %fd795;
	sub.f64 	%fd404, %fd62, %fd63;
	mul.f64 	%fd405, %fd404, %fd796;
	add.f64 	%fd68, %fd403, %fd405;
	sub.f64 	%fd69, %fd403, %fd405;
	fma.rn.f64 	%fd406, %fd20, %fd36, 0d0000000000000000;
	fma.rn.f64 	%fd407, %fd21, %fd37, 0d0000000000000000;
	fma.rn.f64 	%fd408, %fd22, %fd38, %fd406;
	fma.rn.f64 	%fd409, %fd23, %fd39, %fd407;
	fma.rn.f64 	%fd410, %fd24, %fd40, %fd408;
	fma.rn.f64 	%fd412, %fd411, %fd41, %fd409;
	fma.rn.f64 	%fd413, %fd25, %fd42, %fd410;
	fma.rn.f64 	%fd414, %fd26, %fd43, %fd412;
	fma.rn.f64 	%fd70, %fd27, %fd44, %fd413;
	fma.rn.f64 	%fd71, %fd28, %fd45, %fd414;
	mov.f64 	%fd797, 0d0000000000000000;
	mov.f64 	%fd798, %fd797;
	@%p8 bra 	$L__BB28_15;
	ld.param.u64 	%rd35, [_Z32massMatrixMultiplyConstantKernelILi10ELi12ELi1EEviPKiPKdS3_S3_S3_Pd_param_2];
	cvta.to.global.u64 	%rd20, %rd35;
	add.s32 	%r52, %r14, %r11;
	mul.wide.s32 	%rd21, %r52, 8;
	add.s64 	%rd22, %rd20, %rd21;
	ld.global.nc.f64 	%fd797, [%rd22+24];
	ld.global.nc.f64 	%fd798, [%rd22+64];
$L__BB28_15:
	ld.param.u32 	%r67, [_Z32massMatrixMultiplyConstantKernelILi10ELi12ELi1EEviPKiPKdS3_S3_S3_Pd_param_0];
	setp.ge.s32 	%p9, %r9, %r67;
	add.f64 	%fd416, %fd70, %fd71;
	mul.f64 	%fd417, %fd416, %fd797;
	sub.f64 	%fd418, %fd70, %fd71;
	mul.f64 	%fd419, %fd418, %fd798;
	add.f64 	%fd76, %fd417, %fd419;
	sub.f64 	%fd77, %fd417, %fd419;
	fma.rn.f64 	%fd420, %fd29, %fd36, 0d0000000000000000;
	fma.rn.f64 	%fd421, %fd30, %fd37, 0d0000000000000000;
	fma.rn.f64 	%fd423, %fd422, %fd38, %fd420;
	fma.rn.f64 	%fd425, %fd424, %fd39, %fd421;
	fma.rn.f64 	%fd427, %fd426, %fd40, %fd423;
	fma.rn.f64 	%fd429, %fd428, %fd41, %fd425;
	fma.rn.f64 	%fd431, %fd430, %fd42, %fd427;
	fma.rn.f64 	%fd433, %fd432, %fd43, %fd429;
	fma.rn.f64 	%fd78, %fd434, %fd44, %fd431;
	fma.rn.f64 	%fd79, %fd435, %fd45, %fd433;
	mov.f64 	%fd799, 0d0000000000000000;
	mov.f64 	%fd800, %fd799;
	@%p9 bra 	$L__BB28_17;
	ld.param.u64 	%rd36, [_Z32massMatrixMultiplyConstantKernelILi10ELi12ELi1EEviPKiPKdS3_S3_S3_Pd_param_2];
	cvta.to.global.u64 	%rd23, %rd36;
	add.s32 	%r53, %r14, %r11;
	mul.wide.s32 	%rd24, %r53, 8;
	add.s64 	%rd25, %rd23, %rd24;
	ld.global.nc.f64 	%fd799, [%rd25+32];
	ld.global.nc.f64 	%fd800, [%rd25+56];
$L__BB28_17:
	ld.param.u32 	%r68, [_Z32massMatrixMultiplyConstantKernelILi10ELi12ELi1EEviPKiPKdS3_S3_S3_Pd_param_0];
	setp.ge.s32 	%p10, %r9, %r68;
	add.f64 	%fd437, %fd78, %fd79;
	mul.f64 	%fd438, %fd437, %fd799;
	sub.f64 	%fd439, %fd78, %fd79;
	mul.f64 	%fd440, %fd439, %fd800;
	add.f64 	%fd84, %fd438, %fd440;
	sub.f64 	%fd85, %fd438, %fd440;
	fma.rn.f64 	%fd442, %fd441, %fd36, 0d0000000000000000;
	fma.rn.f64 	%fd444, %fd443, %fd37, 0d0000000000000000;
	fma.rn.f64 	%fd446, %fd445, %fd38, %fd442;
	fma.rn.f64 	%fd448, %fd447, %fd39, %fd444;
	fma.rn.f64 	%fd450, %fd449, %fd40, %fd446;
	fma.rn.f64 	%fd451, %fd35, %fd41, %fd448;
	fma.rn.f64 	%fd452, %fd86, %fd42, %fd450;
	fma.rn.f64 	%fd453, %fd87, %fd43, %fd451;
	fma.rn.f64 	%fd88, %fd454, %fd44, %fd452;
	fma.rn.f64 	%fd89, %fd455, %fd45, %fd453;
	mov.f64 	%fd801, 0d0000000000000000;
	mov.f64 	%fd802, %fd801;
	@%p10 bra 	$L__BB28_19;
	ld.param.u64 	%rd37, [_Z32massMatrixMultiplyConstantKernelILi10ELi12ELi1EEviPKiPKdS3_S3_S3_Pd_param_2];
	cvta.to.global.u64 	%rd26, %rd37;
	add.s32 	%r54, %r14, %r11;
	mul.wide.s32 	%rd27, %r54, 8;
	add.s64 	%rd28, %rd26, %rd27;
	ld.global.nc.f64 	%fd801, [%rd28+40];
	ld.global.nc.f64 	%fd802, [%rd28+48];
$L__BB28_19:
	add.f64 	%fd456, %fd88, %fd89;
	mul.f64 	%fd457, %fd456, %fd801;
	sub.f64 	%fd458, %fd88, %fd89;
	mul.f64 	%fd459, %fd458, %fd802;
	add.f64 	%fd460, %fd457, %fd459;
	sub.f64 	%fd461, %fd457, %fd459;
	fma.rn.f64 	%fd463, %fd354, %fd52, 0d0000000000000000;
	fma.rn.f64 	%fd465, %fd356, %fd53, 0d0000000000000000;
	fma.rn.f64 	%fd466, %fd7, %fd60, %fd463;
	fma.rn.f64 	%fd467, %fd8, %fd61, %fd465;
	fma.rn.f64 	%fd469, %fd388, %fd68, %fd466;
	fma.rn.f64 	%fd471, %fd390, %fd69, %fd467;
	fma.rn.f64 	%fd472, %fd20, %fd76, %fd469;
	fma.rn.f64 	%fd473, %fd21, %fd77, %fd471;
	fma.rn.f64 	%fd474, %fd29, %fd84, %fd472;
	fma.rn.f64 	%fd475, %fd30, %fd85, %fd473;
	fma.rn.f64 	%fd477, %fd441, %fd460, %fd474;
	fma.rn.f64 	%fd479, %fd443, %fd461, %fd475;
	add.f64 	%fd480, %fd477, %fd479;
	st.shared.f64 	[%r13], %fd480;
	sub.f64 	%fd481, %fd477, %fd479;
	st.shared.f64 	[%r13+72], %fd481;
	fma.rn.f64 	%fd482, %fd1, %fd52, 0d0000000000000000;
	fma.rn.f64 	%fd483, %fd2, %fd53, 0d0000000000000000;
	fma.rn.f64 	%fd484, %fd9, %fd60, %fd482;
	fma.rn.f64 	%fd485, %fd10, %fd61, %fd483;
	fma.rn.f64 	%fd487, %fd392, %fd68, %fd484;
	fma.rn.f64 	%fd488, %fd15, %fd69, %fd485;
	fma.rn.f64 	%fd489, %fd22, %fd76, %fd487;
	fma.rn.f64 	%fd490, %fd23, %fd77, %fd488;
	fma.rn.f64 	%fd492, %fd422, %fd84, %fd489;
	fma.rn.f64 	%fd494, %fd424, %fd85, %fd490;
	fma.rn.f64 	%fd496, %fd445, %fd460, %fd492;
	fma.rn.f64 	%fd498, %fd447, %fd461, %fd494;
	add.f64 	%fd499, %fd496, %fd498;
	st.shared.f64 	[%r13+8], %fd499;
	sub.f64 	%fd500, %fd496, %fd498;
	st.shared.f64 	[%r13+64], %fd500;
	fma.rn.f64 	%fd502, %fd360, %fd52, 0d0000000000000000;
	fma.rn.f64 	%fd504, %fd362, %fd53, 0d0000000000000000;
	fma.rn.f64 	%fd505, %fd11, %fd60, %fd502;
	fma.rn.f64 	%fd506, %fd12, %fd61, %fd504;
	fma.rn.f64 	%fd507, %fd16, %fd68, %fd505;
	fma.rn.f64 	%fd509, %fd396, %fd69, %fd506;
	fma.rn.f64 	%fd510, %fd24, %fd76, %fd507;
	fma.rn.f64 	%fd512, %fd411, %fd77, %fd509;
	fma.rn.f64 	%fd514, %fd426, %fd84, %fd510;
	fma.rn.f64 	%fd516, %fd428, %fd85, %fd512;
	fma.rn.f64 	%fd518, %fd449, %fd460, %fd514;
	fma.rn.f64 	%fd519, %fd35, %fd461, %fd516;
	add.f64 	%fd520, %fd518, %fd519;
	st.shared.f64 	[%r13+16], %fd520;
	sub.f64 	%fd521, %fd518, %fd519;
	st.shared.f64 	[%r13+56], %fd521;
	fma.rn.f64 	%fd523, %fd364, %fd52, 0d0000000000000000;
	fma.rn.f64 	%fd524, %fd4, %fd53, 0d0000000000000000;
	fma.rn.f64 	%fd525, %fd13, %fd60, %fd523;
	fma.rn.f64 	%fd527, %fd379, %fd61, %fd524;
	fma.rn.f64 	%fd528, %fd17, %fd68, %fd525;
	fma.rn.f64 	%fd530, %fd399, %fd69, %fd527;
	fma.rn.f64 	%fd531, %fd25, %fd76, %fd528;
	fma.rn.f64 	%fd532, %fd26, %fd77, %fd530;
	fma.rn.f64 	%fd534, %fd430, %fd84, %fd531;
	fma.rn.f64 	%fd536, %fd432, %fd85, %fd532;
	fma.rn.f64 	%fd537, %fd86, %fd460, %fd534;
	fma.rn.f64 	%fd538, %fd87, %fd461, %fd536;
	add.f64 	%fd539, %fd537, %fd538;
	st.shared.f64 	[%r13+24], %fd539;
	sub.f64 	%fd540, %fd537, %fd538;
	st.shared.f64 	[%r13+48], %fd540;
	fma.rn.f64 	%fd541, %fd5, %fd52, 0d0000000000000000;
	fma.rn.f64 	%fd542, %fd6, %fd53, 0d0000000000000000;
	fma.rn.f64 	%fd544, %fd381, %fd60, %fd541;
	fma.rn.f64 	%fd546, %fd382, %fd61, %fd542;
	fma.rn.f64 	%fd547, %fd18, %fd68, %fd544;
	fma.rn.f64 	%fd548, %fd19, %fd69, %fd546;
	fma.rn.f64 	%fd549, %fd27, %fd76, %fd547;
	fma.rn.f64 	%fd550, %fd28, %fd77, %fd548;
	fma.rn.f64 	%fd552, %fd434, %fd84, %fd549;
	fma.rn.f64 	%fd554, %fd435, %fd85, %fd550;
	fma.rn.f64 	%fd556, %fd454, %fd460, %fd552;
	fma.rn.f64 	%fd558, %fd455, %fd461, %fd554;
	add.f64 	%fd559, %fd556, %fd558;
	st.shared.f64 	[%r13+32], %fd559;
	sub.f64 	%fd560, %fd556, %fd558;
	st.shared.f64 	[%r13+40], %fd560;
	add.s32 	%r15, %r72, 100;
	setp.lt.u32 	%p11, %r72, 44;
	mov.u32 	%r72, %r15;
	@%p11 bra 	$L__BB28_7;
$L__BB28_20:
	ld.const.f64 	%fd94, [const_oddI+168];
	ld.const.f64 	%fd95, [const_evenI+64];
	ld.const.f64 	%fd96, [const_oddI+176];
	ld.const.f64 	%fd97, [const_oddI+16];
	ld.const.f64 	%fd98, [const_evenI+176];
	mov.u32 	%r73, %tid.x;
	setp.gt.u32 	%p12, %r73, 119;
	bar.sync 	0;
	@%p12 bra 	$L__BB28_23;
	mov.u32 	%r56, %tid.y;
	mov.u32 	%r57, _ZZ32massMatrixMultiplyConstantKernelILi10ELi12ELi1EEviPKiPKdS3_S3_S3_PdE6s_tmp1;
	mad.lo.s32 	%r58, %r56, 14976, %r57;
	ld.const.f64 	%fd585, [const_oddI];
	ld.const.f64 	%fd587, [const_evenI];
	ld.const.f64 	%fd591, [const_oddI+80];
	ld.const.f64 	%fd593, [const_evenI+80];
	ld.const.f64 	%fd599, [const_oddI+200];
	ld.const.f64 	%fd601, [const_evenI+200];
	ld.const.f64 	%fd609, [const_oddI+88];
	ld.const.f64 	%fd615, [const_evenI+168];
	ld.const.f64 	%fd617, [const_oddI+208];
	ld.const.f64 	%fd619, [const_evenI+208];
	ld.const.f64 	%fd624, [const_evenI+16];
	ld.const.f64 	%fd629, [const_evenI+96];
	ld.const.f64 	%fd632, [const_evenI+136];
	ld.const.f64 	%fd636, [const_oddI+216];
	ld.const.f64 	%fd641, [const_oddI+24];
	ld.const.f64 	%fd647, [const_evenI+104];
	ld.const.f64 	%fd651, [const_oddI+184];
	ld.const.f64 	%fd653, [const_evenI+184];
	ld.const.f64 	%fd655, [const_oddI+224];
	ld.const.f64 	%fd657, [const_evenI+224];
	ld.const.f64 	%fd663, [const_oddI+72];
	ld.const.f64 	%fd665, [const_evenI+72];
	ld.const.f64 	%fd671, [const_oddI+192];
	ld.const.f64 	%fd673, [const_evenI+192];
	ld.const.f64 	%fd675, [const_oddI+232];
	ld.const.f64 	%fd677, [const_evenI+232];
$L__BB28_22:
	cvt.u16.u32 	%rs17, %r73;
	mul.lo.s16 	%rs18, %rs17, 205;
	shr.u16 	%rs19, %rs18, 11;
	mul.lo.s16 	%rs20, %rs19, 10;
	sub.s16 	%rs21, %rs17, %rs20;
	mul.wide.u16 	%r59, %rs19, 1248;
	add.s32 	%r60, %r58, %r59;
	and.b16  	%rs22, %rs21, 255;
	mul.wide.u16 	%r61, %rs22, 8;
	add.s32 	%r62, %r60, %r61;
	ld.shared.f64 	%fd561, [%r62];
	ld.shared.f64 	%fd562, [%r62+1144];
	add.f64 	%fd563, %fd561, %fd562;
	sub.f64 	%fd564, %fd561, %fd562;
	ld.shared.f64 	%fd565, [%r62+104];
	ld.shared.f64 	%fd566, [%r62+1040];
	add.f64 	%fd567, %fd565, %fd566;
	sub.f64 	%fd568, %fd565, %fd566;
	ld.shared.f64 	%fd569, [%r62+208];
	ld.shared.f64 	%fd570, [%r62+936];
	add.f64 	%fd571, %fd569, %fd570;
	sub.f64 	%fd572, %fd569, %fd570;
	ld.shared.f64 	%fd573, [%r62+312];
	ld.shared.f64 	%fd574, [%r62+832];
	add.f64 	%fd575, %fd573, %fd574;
	sub.f64 	%fd576, %fd573, %fd574;
	ld.shared.f64 	%fd577, [%r62+416];
	ld.shared.f64 	%fd578, [%r62+728];
	add.f64 	%fd579, %fd577, %fd578;
	sub.f64 	%fd580, %fd577, %fd578;
	ld.shared.f64 	%fd581, [%r62+520];
	ld.shared.f64 	%fd582, [%r62+624];
	add.f64 	%fd583, %fd581, %fd582;
	sub.f64 	%fd584, %fd581, %fd582;
	fma.rn.f64 	%fd586, %fd585, %fd563, 0d0000000000000000;
	fma.rn.f64 	%fd588, %fd587, %fd564, 0d0000000000000000;
	fma.rn.f64 	%fd589, %fd7, %fd567, %fd586;
	fma.rn.f64 	%fd590, %fd8, %fd568, %fd588;
	fma.rn.f64 	%fd592, %fd591, %fd571, %fd589;
	fma.rn.f64 	%fd594, %fd593, %fd572, %fd590;
	fma.rn.f64 	%fd595, %fd20, %fd575, %fd592;
	fma.rn.f64 	%fd596, %fd21, %fd576, %fd594;
	fma.rn.f64 	%fd597, %fd29, %fd579, %fd595;
	fma.rn.f64 	%fd598, %fd30, %fd580, %fd596;
	fma.rn.f64 	%fd600, %fd599, %fd583, %fd597;
	fma.rn.f64 	%fd602, %fd601, %fd584, %fd598;
	add.f64 	%fd603, %fd600, %fd602;
	st.shared.f64 	[%r62], %fd603;
	sub.f64 	%fd604, %fd600, %fd602;
	st.shared.f64 	[%r62+936], %fd604;
	fma.rn.f64 	%fd605, %fd1, %fd563, 0d0000000000000000;
	fma.rn.f64 	%fd606, %fd2, %fd564, 0d0000000000000000;
	fma.rn.f64 	%fd607, %fd9, %fd567, %fd605;
	fma.rn.f64 	%fd608, %fd10, %fd568, %fd606;
	fma.rn.f64 	%fd610, %fd609, %fd571, %fd607;
	fma.rn.f64 	%fd611, %fd15, %fd572, %fd608;
	fma.rn.f64 	%fd612, %fd22, %fd575, %fd610;
	fma.rn.f64 	%fd613, %fd23, %fd576, %fd611;
	fma.rn.f64 	%fd614, %fd94, %fd579, %fd612;
	fma.rn.f64 	%fd616, %fd615, %fd580, %fd613;
	fma.rn.f64 	%fd618, %fd617, %fd583, %fd614;
	fma.rn.f64 	%fd620, %fd619, %fd584, %fd616;
	add.f64 	%fd621, %fd618, %fd620;
	st.shared.f64 	[%r62+104], %fd621;
	sub.f64 	%fd622, %fd618, %fd620;
	st.shared.f64 	[%r62+832], %fd622;
	fma.rn.f64 	%fd623, %fd97, %fd563, 0d0000000000000000;
	fma.rn.f64 	%fd625, %fd624, %fd564, 0d0000000000000000;
	fma.rn.f64 	%fd626, %fd11, %fd567, %fd623;
	fma.rn.f64 	%fd627, %fd12, %fd568, %fd625;
	fma.rn.f64 	%fd628, %fd16, %fd571, %fd626;
	fma.rn.f64 	%fd630, %fd629, %fd572, %fd627;
	fma.rn.f64 	%fd631, %fd24, %fd575, %fd628;
	fma.rn.f64 	%fd633, %fd632, %fd576, %fd630;
	fma.rn.f64 	%fd634, %fd96, %fd579, %fd631;
	fma.rn.f64 	%fd635, %fd98, %fd580, %fd633;
	fma.rn.f64 	%fd637, %fd636, %fd583, %fd634;
	fma.rn.f64 	%fd638, %fd35, %fd584, %fd635;
	add.f64 	%fd639, %fd637, %fd638;
	st.shared.f64 	[%r62+208], %fd639;
	sub.f64 	%fd640, %fd637, %fd638;
	st.shared.f64 	[%r62+728], %fd640;
	fma.rn.f64 	%fd642, %fd641, %fd563, 0d0000000000000000;
	fma.rn.f64 	%fd643, %fd4, %fd564, 0d0000000000000000;
	fma.rn.f64 	%fd644, %fd13, %fd567, %fd642;
	fma.rn.f64 	%fd645, %fd95, %fd568, %fd643;
	fma.rn.f64 	%fd646, %fd17, %fd571, %fd644;
	fma.rn.f64 	%fd648, %fd647, %fd572, %fd645;
	fma.rn.f64 	%fd649, %fd25, %fd575, %fd646;
	fma.rn.f64 	%fd650, %fd26, %fd576, %fd648;
	fma.rn.f64 	%fd652, %fd651, %fd579, %fd649;
	fma.rn.f64 	%fd654, %fd653, %fd580, %fd650;
	fma.rn.f64 	%fd656, %fd655, %fd583, %fd652;
	fma.rn.f64 	%fd658, %fd657, %fd584, %fd654;
	add.f64 	%fd659, %fd656, %fd658;
	st.shared.f64 	[%r62+312], %fd659;
	sub.f64 	%fd660, %fd656, %fd658;
	st.shared.f64 	[%r62+624], %fd660;
	fma.rn.f64 	%fd661, %fd5, %fd563, 0d0000000000000000;
	fma.rn.f64 	%fd662, %fd6, %fd564, 0d0000000000000000;
	fma.rn.f64 	%fd664, %fd663, %fd567, %fd661;
	fma.rn.f64 	%fd666, %fd665, %fd568, %fd662;
	fma.rn.f64 	%fd667, %fd18, %fd571, %fd664;
	fma.rn.f64 	%fd668, %fd19, %fd572, %fd666;
	fma.rn.f64 	%fd669, %fd27, %fd575, %fd667;
	fma.rn.f64 	%fd670, %fd28, %fd576, %fd668;
	fma.rn.f64 	%fd672, %fd671, %fd579, %fd669;
	fma.rn.f64 	%fd674, %fd673, %fd580, %fd670;
	fma.rn.f64 	%fd676, %fd675, %fd583, %fd672;
	fma.rn.f64 	%fd678, %fd677, %fd584, %fd674;
	add.f64 	%fd679, %fd676, %fd678;
	st.shared.f64 	[%r62+416], %fd679;
	sub.f64 	%fd680, %fd676, %fd678;
	st.shared.f64 	[%r62+520], %fd680;
	add.s32 	%r18, %r73, 100;
	setp.lt.u32 	%p13, %r73, 20;
	mov.u32 	%r73, %r18;
	@%p13 bra 	$L__BB28_22;
$L__BB28_23:
	ld.param.u32 	%r69, [_Z32massMatrixMultiplyConstantKernelILi10ELi12ELi1EEviPKiPKdS3_S3_S3_Pd_param_0];
	setp.ge.s32 	%p14, %r9, %r69;
	bar.sync 	0;
	ld.shared.f64 	%fd681, [%r5];
	ld.shared.f64 	%fd682, [%r5+13728];
	add.f64 	%fd683, %fd681, %fd682;
	sub.f64 	%fd684, %fd681, %fd682;
	ld.shared.f64 	%fd685, [%r5+1248];
	ld.shared.f64 	%fd686, [%r5+12480];
	add.f64 	%fd687, %fd685, %fd686;
	sub.f64 	%fd688, %fd685, %fd686;
	ld.shared.f64 	%fd689, [%r5+2496];
	ld.shared.f64 	%fd690, [%r5+11232];
	add.f64 	%fd691, %fd689, %fd690;
	sub.f64 	%fd692, %fd689, %fd690;
	ld.shared.f64 	%fd693, [%r5+3744];
	ld.shared.f64 	%fd694, [%r5+9984];
	add.f64 	%fd695, %fd693, %fd694;
	sub.f64 	%fd696, %fd693, %fd694;
	ld.shared.f64 	%fd697, [%r5+4992];
	ld.shared.f64 	%fd698, [%r5+8736];
	add.f64 	%fd699, %fd697, %fd698;
	sub.f64 	%fd700, %fd697, %fd698;
	ld.shared.f64 	%fd701, [%r5+6240];
	ld.shared.f64 	%fd702, [%r5+7488];
	add.f64 	%fd703, %fd701, %fd702;
	sub.f64 	%fd704, %fd701, %fd702;
	ld.const.f64 	%fd705, [const_oddI];
	fma.rn.f64 	%fd706, %fd705, %fd683, 0d0000000000000000;
	ld.const.f64 	%fd707, [const_evenI];
	fma.rn.f64 	%fd708, %fd707, %fd684, 0d0000000000000000;
	fma.rn.f64 	%fd709, %fd7, %fd687, %fd706;
	fma.rn.f64 	%fd710, %fd8, %fd688, %fd708;
	ld.const.f64 	%fd711, [const_oddI+80];
	fma.rn.f64 	%fd712, %fd711, %fd691, %fd709;
	ld.const.f64 	%fd713, [const_evenI+80];
	fma.rn.f64 	%fd714, %fd713, %fd692, %fd710;
	fma.rn.f64 	%fd715, %fd20, %fd695, %fd712;
	fma.rn.f64 	%fd716, %fd21, %fd696, %fd714;
	fma.rn.f64 	%fd717, %fd29, %fd699, %fd715;
	fma.rn.f64 	%fd718, %fd30, %fd700, %fd716;
	ld.const.f64 	%fd719, [const_oddI+200];
	fma.rn.f64 	%fd99, %fd719, %fd703, %fd717;
	ld.const.f64 	%fd720, [const_evenI+200];
	fma.rn.f64 	%fd100, %fd720, %fd704, %fd718;
	fma.rn.f64 	%fd721, %fd1, %fd683, 0d0000000000000000;
	fma.rn.f64 	%fd722, %fd2, %fd684, 0d0000000000000000;
	fma.rn.f64 	%fd723, %fd9, %fd687, %fd721;
	fma.rn.f64 	%fd724, %fd10, %fd688, %fd722;
	ld.const.f64 	%fd725, [const_oddI+88];
	fma.rn.f64 	%fd726, %fd725, %fd691, %fd723;
	fma.rn.f64 	%fd727, %fd15, %fd692, %fd724;
	fma.rn.f64 	%fd728, %fd22, %fd695, %fd726;
	fma.rn.f64 	%fd729, %fd23, %fd696, %fd727;
	fma.rn.f64 	%fd730, %fd94, %fd699, %fd728;
	ld.const.f64 	%fd731, [const_evenI+168];
	fma.rn.f64 	%fd732, %fd731, %fd700, %fd729;
	ld.const.f64 	%fd733, [const_oddI+208];
	fma.rn.f64 	%fd101, %fd733, %fd703, %fd730;
	ld.const.f64 	%fd734, [const_evenI+208];
	fma.rn.f64 	%fd102, %fd734, %fd704, %fd732;
	fma.rn.f64 	%fd735, %fd97, %fd683, 0d0000000000000000;
	ld.const.f64 	%fd736, [const_evenI+16];
	fma.rn.f64 	%fd737, %fd736, %fd684, 0d0000000000000000;
	fma.rn.f64 	%fd738, %fd11, %fd687, %fd735;
	fma.rn.f64 	%fd739, %fd12, %fd688, %fd737;
	fma.rn.f64 	%fd740, %fd16, %fd691, %fd738;
	ld.const.f64 	%fd741, [const_evenI+96];
	fma.rn.f64 	%fd742, %fd741, %fd692, %fd739;
	fma.rn.f64 	%fd743, %fd24, %fd695, %fd740;
	ld.const.f64 	%fd744, [const_evenI+136];
	fma.rn.f64 	%fd745, %fd744, %fd696, %fd742;
	fma.rn.f64 	%fd746, %fd96, %fd699, %fd743;
	fma.rn.f64 	%fd747, %fd98, %fd700, %fd745;
	ld.const.f64 	%fd748, [const_oddI+216];
	fma.rn.f64 	%fd103, %fd748, %fd703, %fd746;
	fma.rn.f64 	%fd104, %fd35, %fd704, %fd747;
	ld.const.f64 	%fd749, [const_oddI+24];
	fma.rn.f64 	%fd750, %fd749, %fd683, 0d0000000000000000;
	fma.rn.f64 	%fd751, %fd4, %fd684, 0d0000000000000000;
	fma.rn.f64 	%fd752, %fd13, %fd687, %fd750;
	fma.rn.f64 	%fd753, %fd95, %fd688, %fd751;
	fma.rn.f64 	%fd754, %fd17, %fd691, %fd752;
	ld.const.f64 	%fd755, [const_evenI+104];
	fma.rn.f64 	%fd756, %fd755, %fd692, %fd753;
	fma.rn.f64 	%fd757, %fd25, %fd695, %fd754;
	fma.rn.f64 	%fd758, %fd26, %fd696, %fd756;
	ld.const.f64 	%fd759, [const_oddI+184];
	fma.rn.f64 	%fd760, %fd759, %fd699, %fd757;
	ld.const.f64 	%fd761, [const_evenI+184];
	fma.rn.f64 	%fd762, %fd761, %fd700, %fd758;
	ld.const.f64 	%fd763, [const_oddI+224];
	fma.rn.f64 	%fd105, %fd763, %fd703, %fd760;
	ld.const.f64 	%fd764, [const_evenI+224];
	fma.rn.f64 	%fd106, %fd764, %fd704, %fd762;
	fma.rn.f64 	%fd765, %fd5, %fd683, 0d0000000000000000;
	fma.rn.f64 	%fd766, %fd6, %fd684, 0d0000000000000000;
	ld.const.f64 	%fd767, [const_oddI+72];
	fma.rn.f64 	%fd768, %fd767, %fd687, %fd765;
	ld.const.f64 	%fd769, [const_evenI+72];
	fma.rn.f64 	%fd770, %fd769, %fd688, %fd766;
	fma.rn.f64 	%fd771, %fd18, %fd691, %fd768;
	fma.rn.f64 	%fd772, %fd19, %fd692, %fd770;
	fma.rn.f64 	%fd773, %fd27, %fd695, %fd771;
	fma.rn.f64 	%fd774, %fd28, %fd696, %fd772;
	ld.const.f64 	%fd775, [const_oddI+192];
	fma.rn.f64 	%fd776, %fd775, %fd699, %fd773;
	ld.const.f64 	%fd777, [const_evenI+192];
	fma.rn.f64 	%fd778, %fd777, %fd700, %fd774;
	ld.const.f64 	%fd779, [const_oddI+232];
	fma.rn.f64 	%fd107, %fd779, %fd703, %fd776;
	ld.const.f64 	%fd780, [const_evenI+232];
	fma.rn.f64 	%fd108, %fd780, %fd704, %fd778;
	@%p14 bra 	$L__BB28_25;
	ld.param.u64 	%rd39, [_Z32massMatrixMultiplyConstantKernelILi10ELi12ELi1EEviPKiPKdS3_S3_S3_Pd_param_6];
	cvta.to.global.u64 	%rd29, %rd39;
	mul.wide.s32 	%rd30, %r4, 8;
	add.s64 	%rd31, %rd29, %rd30;
	add.f64 	%fd781, %fd99, %fd100;
	st.global.f64 	[%rd31], %fd781;
	add.f64 	%fd782, %fd101, %fd102;
	st.global.f64 	[%rd31+800], %fd782;
	add.f64 	%fd783, %fd103, %fd104;
	st.global.f64 	[%rd31+1600], %fd783;
	add.f64 	%fd784, %fd105, %fd106;
	st.global.f64 	[%rd31+2400], %fd784;
	add.f64 	%fd785, %fd107, %fd108;
	st.global.f64 	[%rd31+3200], %fd785;
	sub.f64 	%fd786, %fd107, %fd108;
	st.global.f64 	[%rd31+4000], %fd786;
	sub.f64 	%fd787, %fd105, %fd106;
	st.global.f64 	[%rd31+4800], %fd787;
	sub.f64 	%fd788, %fd103, %fd104;
	st.global.f64 	[%rd31+5600], %fd788;
	sub.f64 	%fd789, %fd101, %fd102;
	st.global.f64 	[%rd31+6400], %fd789;
	sub.f64 	%fd790, %fd99, %fd100;
	st.global.f64 	[%rd31+7200], %fd790;
$L__BB28_25:
	ret;

}
	// .globl	_Z32massMatrixMultiplyRegisterKernelILi10ELi14ELi1EEviPKiPKdS3_S3_S3_Pd
.visible .entry _Z32massMatrixMultiplyRegisterKernelILi10ELi14ELi1EEviPKiPKdS3_S3_S3_Pd(
	.param .u32 _Z32massMatrixMultiplyRegisterKernelILi10ELi14ELi1EEviPKiPKdS3_S3_S3_Pd_param_0,
	.param .u64 .ptr .align 1 _Z32massMatrixMultiplyRegisterKernelILi10ELi14ELi1EEviPKiPKdS3_S3_S3_Pd_param_1,
	.param .u64 .ptr .align 1 _Z32massMatrixMultiplyRegisterKernelILi10ELi14ELi1EEviPKiPKdS3_S3_S3_Pd_param_2,
	.param .u64 .ptr .align 1 _Z32massMatrixMultiplyRegisterKernelILi10ELi14ELi1EEviPKiPKdS3_S3_S3_Pd_param_3,
	.param .u64 .ptr .align 1 _Z32massMatrixMultiplyRegisterKernelILi10ELi14ELi1EEviPKiPKdS3_S3_S3_Pd_param_4,
	.param .u64 .ptr .align 1 _Z32massMatrixMultiplyRegisterKernelILi10ELi14ELi1EEviPKiPKdS3_S3_S3_Pd_param_5,
	.param .u64 .ptr .align 1 _Z32massMatrixMultiplyRegisterKernelILi10ELi14ELi1EEviPKiPKdS3_S3_S3_Pd_param_6
)
{
	.reg .pred 	%p<17>;
	.reg .b16 	%rs<25>;
	.reg .b32 	%r<102>;
	.reg .b64 	%rd<50>;
	.reg .b64 	%fd<758>;
	// demoted variable
	.shared .align 8 .b8 _ZZ32massMatrixMultiplyRegisterKernelILi10ELi14ELi1EEviPKiPKdS3_S3_S3_PdE6s_tmp1[21952];
	// demoted variable
	.shared .align 8 .b8 _ZZ32massMatrixMultiplyRegisterKernelILi10ELi14ELi1EEviPKiPKdS3_S3_S3_PdE6s_oddI[280];
	// demoted variable
	.shared .align 8 .b8 _ZZ32massMatrixMultiplyRegisterKernelILi10ELi14ELi1EEviPKiPKdS3_S3_S3_PdE7s_evenI[280];
	ld.param.u32 	%r19, [_Z32massMatrixMultiplyRegisterKernelILi10ELi14ELi1EEviPKiPKdS3_S3_S3_Pd_param_0];
	ld.param.u64 	%rd1, [_Z32massMatrixMultiplyRegisterKernelILi10ELi14ELi1EEviPKiPKdS3_S3_S3_Pd_param_1];
	ld.param.u64 	%rd3, [_Z32massMatrixMultiplyRegisterKernelILi10ELi14ELi1EEviPKiPKdS3_S3_S3_Pd_param_3];
	ld.param.u64 	%rd4, [_Z32massMatrixMultiplyRegisterKernelILi10ELi14ELi1EEviPKiPKdS3_S3_S3_Pd_param_4];
	ld.param.u64 	%rd5, [_Z32massMatrixMultiplyRegisterKernelILi10ELi14ELi1EEviPKiPKdS3_S3_S3_Pd_param_5];
	mov.u32 	%r1, %tid.x;
	mov.u32 	%r21, %tid.y;
	mov.u32 	%r22, %ctaid.x;
	add.s32 	%r2, %r22, %r21;
	setp.ge.s32 	%p1, %r2, %r19;
	mov.b32 	%r98, 0;
	@%p1 bra 	$L__BB29_2;
	cvta.to.global.u64 	%rd7, %rd1;
	mul.wide.s32 	%rd8, %r2, 4;
	add.s64 	%rd9, %rd7, %rd8;
	ld.global.nc.u32 	%r98, [%rd9];
$L__BB29_2:
	mad.lo.s32 	%r5, %r98, 1000, %r1;
	cvta.to.global.u64 	%rd10, %rd5;
	mul.wide.s32 	%rd11, %r5, 8;
	add.s64 	%rd12, %rd10, %rd11;
	ld.global.nc.f64 	%fd1, [%rd12];
	ld.global.nc.f64 	%fd2, [%rd12+800];
	ld.global.nc.f64 	%fd3, [%rd12+1600];
	ld.global.nc.f64 	%fd4, [%rd12+2400];
	ld.global.nc.f64 	%fd5, [%rd12+3200];
	ld.global.nc.f64 	%fd6, [%rd12+4000];
	ld.global.nc.f64 	%fd7, [%rd12+4800];
	ld.global.nc.f64 	%fd8, [%rd12+5600];
	ld.global.nc.f64 	%fd9, [%rd12+6400];
	ld.global.nc.f64 	%fd10, [%rd12+7200];
	setp.gt.u32 	%p2, %r1, 34;
	@%p2 bra 	$L__BB29_4;
	cvta.to.global.u64 	%rd13, %rd3;
	mul.wide.u32 	%rd14, %r1, 8;
	add.s64 	%rd15, %rd13, %rd14;
	ld.global.nc.f64 	%fd155, [%rd15];
	shl.b32 	%r23, %r1, 3;
	mov.u32 	%r24, _ZZ32massMatrixMultiplyRegisterKernelILi10ELi14ELi1EEviPKiPKdS3_S3_S3_PdE6s_oddI;
	add.s32 	%r25, %r24, %r23;
	st.shared.f64 	[%r25], %fd155;
	cvta.to.global.u64 	%rd16, %rd4;
	add.s64 	%rd17, %rd16, %rd14;
	ld.global.nc.f64 	%fd156, [%rd17];
	mov.u32 	%r26, _ZZ32massMatrixMultiplyRegisterKernelILi10ELi14ELi1EEviPKiPKdS3_S3_S3_PdE7s_evenI;
	add.s32 	%r27, %r26, %r23;
	st.shared.f64 	[%r27], %fd156;
$L__BB29_4:
	mov.u32 	%r28, %tid.x;
	cvt.u16.u32 	%rs1, %r28;
	bar.sync 	0;
	ld.shared.f64 	%fd11, [_ZZ32massMatrixMultiplyRegisterKernelILi10ELi14ELi1EEviPKiPKdS3_S3_S3_PdE6s_oddI];
	ld.shared.f64 	%fd12, [_ZZ32massMatrixMultiplyRegisterKernelILi10ELi14ELi1EEviPKiPKdS3_S3_S3_PdE7s_evenI];
	ld.shared.f64 	%fd13, [_ZZ32massMatrixMultiplyRegisterKernelILi10ELi14ELi1EEviPKiPKdS3_S3_S3_PdE6s_oddI+8];
	ld.shared.f64 	%fd14, [_ZZ32massMatrixMultiplyRegisterKernelILi10ELi14ELi1EEviPKiPKdS3_S3_S3_PdE7s_evenI+8];
	ld.shared.f64 	%fd15, [_ZZ32massMatrixMultiplyRegisterKernelILi10ELi14ELi1EEviPKiPKdS3_S3_S3_PdE6s_oddI+16];
	ld.shared.f64 	%fd16, [_ZZ32massMatrixMultiplyRegisterKernelILi10ELi14ELi1EEviPKiPKdS3_S3_S3_PdE7s_evenI+16];
	ld.shared.f64 	%fd17, [_ZZ32massMatrixMultiplyRegisterKernelILi10ELi14ELi1EEviPKiPKdS3_S3_S3_PdE6s_oddI+24];
	ld.shared.f64 	%fd18, [_ZZ32massMatrixMultiplyRegisterKernelILi10ELi14ELi1EEviPKiPKdS3_S3_S3_PdE7s_evenI+24];
	ld.shared.f64 	%fd19, [_ZZ32massMatrixMultiplyRegisterKernelILi10ELi14ELi1EEviPKiPKdS3_S3_S3_PdE6s_oddI+32];
	ld.shared.f64 	%fd20, [_ZZ32massMatrixMultiplyRegisterKernelILi10ELi14ELi1EEviPKiPKdS3_S3_S3_PdE7s_evenI+32];
	ld.shared.f64 	%fd21, [_ZZ32massMatrixMultiplyRegisterKernelILi10ELi14ELi1EEviPKiPKdS3_S3_S3_PdE6s_oddI+40];
	ld.shared.f64 	%fd22, [_ZZ32massMatrixMultiplyRegisterKernelILi10ELi14ELi1EEviPKiPKdS3_S3_S3_PdE7s_evenI+40];
	ld.shared.f64 	%fd23, [_ZZ32massMatrixMultiplyRegisterKernelILi10ELi14ELi1EEviPKiPKdS3_S3_S3_PdE6s_oddI+48];
	ld.shared.f64 	%fd24, [_ZZ32massMatrixMultiplyRegisterKernelILi10ELi14ELi1EEviPKiPKdS3_S3_S3_PdE7s_evenI+48];
	ld.shared.f64 	%fd25, [_ZZ32massMatrixMultiplyRegisterKernelILi10ELi14ELi1EEviPKiPKdS3_S3_S3_PdE6s_oddI+56];
	ld.shared.f64 	%fd26, [_ZZ32massMatrixMultiplyRegisterKernelILi10ELi14ELi1EEviPKiPKdS3_S3_S3_PdE7s_evenI+56];
	ld.shared.f64 	%fd27, [_ZZ32massMatrixMultiplyRegisterKernelILi10ELi14ELi1EEviPKiPKdS3_S3_S3_PdE6s_oddI+64];
	ld.shared.f64 	%fd28, [_ZZ32massMatrixMultiplyRegisterKernelILi10ELi14ELi1EEviPKiPKdS3_S3_S3_PdE7s_evenI+64];
	ld.shared.f64 	%fd29, [_ZZ32massMatrixMultiplyRegisterKernelILi10ELi14ELi1EEviPKiPKdS3_S3_S3_PdE6s_oddI+72];
	ld.shared.f64 	%fd30, [_ZZ32massMatrixMultiplyRegisterKernelILi10ELi14ELi1EEviPKiPKdS3_S3_S3_PdE7s_evenI+72];
	ld.shared.f64 	%fd31, [_ZZ32massMatrixMultiplyRegisterKernelILi10ELi14ELi1EEviPKiPKdS3_S3_S3_PdE6s_oddI+80];
	ld.shared.f64 	%fd32, [_ZZ32massMatrixMultiplyRegisterKernelILi10ELi14ELi1EEviPKiPKdS3_S3_S3_PdE7s_evenI+80];
	ld.shared.f64 	%fd33, [_ZZ32massMatrixMultiplyRegisterKernelILi10ELi14ELi1EEviPKiPKdS3_S3_S3_PdE6s_oddI+88];
	ld.shared.f64 	%fd34, [_ZZ32massMatrixMultiplyRegisterKernelILi10ELi14ELi1EEviPKiPKdS3_S3_S3_PdE7s_evenI+88];
	ld.shared.f64 	%fd35, [_ZZ32massMatrixMultiplyRegisterKernelILi10ELi14ELi1EEviPKiPKdS3_S3_S3_PdE6s_oddI+96];
	ld.shared.f64 	%fd36, [_ZZ32massMatrixMultiplyRegisterKernelILi10ELi14ELi1EEviPKiPKdS3_S3_S3_PdE7s_evenI+96];
	ld.shared.f64 	%fd37, [_ZZ32massMatrixMultiplyRegisterKernelILi10ELi14ELi1EEviPKiPKdS3_S3_S3_PdE6s_oddI+104];
	ld.shared.f64 	%fd38, [_ZZ32massMatrixMultiplyRegisterKernelILi10ELi14ELi1EEviPKiPKdS3_S3_S3_PdE7s_evenI+104];
	ld.shared.f64 	%fd39, [_ZZ32massMatrixMultiplyRegisterKernelILi10ELi14ELi1EEviPKiPKdS3_S3_S3_PdE6s_oddI+112];
	ld.shared.f64 	%fd40, [_ZZ32massMatrixMultiplyRegisterKernelILi10ELi14ELi1EEviPKiPKdS3_S3_S3_PdE7s_evenI+112];
	ld.shared.f64 	%fd41, [_ZZ32massMatrixMultiplyRegisterKernelILi10ELi14ELi1EEviPKiPKdS3_S3_S3_PdE6s_oddI+120];
	ld.shared.f64 	%fd42, [_ZZ32massMatrixMultiplyRegisterKernelILi10ELi14ELi1EEviPKiPKdS3_S3_S3_PdE7s_evenI+120];
	ld.shared.f64 	%fd43, [_ZZ32massMatrixMultiplyRegisterKernelILi10ELi14ELi1EEviPKiPKdS3_S3_S3_PdE6s_oddI+128];
	ld.shared.f64 	%fd44, [_ZZ32massMatrixMultiplyRegisterKernelILi10ELi14ELi1EEviPKiPKdS3_S3_S3_PdE7s_evenI+128];
	ld.shared.f64 	%fd45, [_ZZ32massMatrixMultiplyRegisterKernelILi10ELi14ELi1EEviPKiPKdS3_S3_S3_PdE6s_oddI+136];
	ld.shared.f64 	%fd46, [_ZZ32massMatrixMultiplyRegisterKernelILi10ELi14ELi1EEviPKiPKdS3_S3_S3_PdE7s_evenI+136];
	ld.shared.f64 	%fd47, [_ZZ32massMatrixMultiplyRegisterKernelILi10ELi14ELi1EEviPKiPKdS3_S3_S3_PdE6s_oddI+144];
	ld.shared.f64 	%fd48, [_ZZ32massMatrixMultiplyRegisterKernelILi10ELi14ELi1EEviPKiPKdS3_S3_S3_PdE7s_evenI+144];
	ld.shared.f64 	%fd49, [_ZZ32massMatrixMultiplyRegisterKernelILi10ELi14ELi1EEviPKiPKdS3_S3_S3_PdE6s_oddI+152];
	ld.shared.f64 	%fd50, [_ZZ32massMatrixMultiplyRegisterKernelILi10ELi14ELi1EEviPKiPKdS3_S3_S3_PdE7s_evenI+152];
	ld.shared.f64 	%fd51, [_ZZ32massMatrixMultiplyRegisterKernelILi10ELi14ELi1EEviPKiPKdS3_S3_S3_PdE6s_oddI+160];
	ld.shared.f64 	%fd52, [_ZZ32massMatrixMultiplyRegisterKernelILi10ELi14ELi1EEviPKiPKdS3_S3_S3_PdE7s_evenI+160];
	ld.shared.f64 	%fd53, [_ZZ32massMatrixMultiplyRegisterKernelILi10ELi14ELi1EEviPKiPKdS3_S3_S3_PdE6s_oddI+168];
	ld.shared.f64 	%fd54, [_ZZ32massMatrixMultiplyRegisterKernelILi10ELi14ELi1EEviPKiPKdS3_S3_S3_PdE7s_evenI+168];
	ld.shared.f64 	%fd55, [_ZZ32massMatrixMultiplyRegisterKernelILi10ELi14ELi1EEviPKiPKdS3_S3_S3_PdE6s_oddI+176];
	ld.shared.f64 	%fd56, [_ZZ32massMatrixMultiplyRegisterKernelILi10ELi14ELi1EEviPKiPKdS3_S3_S3_PdE7s_evenI+176];
	ld.shared.f64 	%fd57, [_ZZ32massMatrixMultiplyRegisterKernelILi10ELi14ELi1EEviPKiPKdS3_S3_S3_PdE6s_oddI+184];
	ld.shared.f64 	%fd58, [_ZZ32massMatrixMultiplyRegisterKernelILi10ELi14ELi1EEviPKiPKdS3_S3_S3_PdE7s_evenI+184];
	ld.shared.f64 	%fd59, [_ZZ32massMatrixMultiplyRegisterKernelILi10ELi14ELi1EEviPKiPKdS3_S3_S3_PdE6s_oddI+192];
	ld.shared.f64 	%fd60, [_ZZ32massMatrixMultiplyRegisterKernelILi10ELi14ELi1EEviPKiPKdS3_S3_S3_PdE7s_evenI+192];
	ld.shared.f64 	%fd61, [_ZZ32massMatrixMultiplyRegisterKernelILi10ELi14ELi1EEviPKiPKdS3_S3_S3_PdE6s_oddI+200];
	ld.shared.f64 	%fd62, [_ZZ32massMatrixMultiplyRegisterKernelILi10ELi14ELi1EEviPKiPKdS3_S3_S3_PdE7s_evenI+200];
	ld.shared.f64 	%fd63, [_ZZ32massMatrixMultiplyRegisterKernelILi10ELi14ELi1EEviPKiPKdS3_S3_S3_PdE6s_oddI+208];
	ld.shared.f64 	%fd64, [_ZZ32massMatrixMultiplyRegisterKernelILi10ELi14ELi1EEviPKiPKdS3_S3_S3_PdE7s_evenI+208];
	ld.shared.f64 	%fd65, [_ZZ32massMatrixMultiplyRegisterKernelILi10ELi14ELi1EEviPKiPKdS3_S3_S3_PdE6s_oddI+216];
	ld.shared.f64 	%fd66, [_ZZ32massMatrixMultiplyRegisterKernelILi10ELi14ELi1EEviPKiPKdS3_S3_S3_PdE7s_evenI+216];
	ld.shared.f64 	%fd67, [_ZZ32massMatrixMultiplyRegisterKernelILi10ELi14ELi1EEviPKiPKdS3_S3_S3_PdE6s_oddI+224];
	ld.shared.f64 	%fd68, [_ZZ32massMatrixMultiplyRegisterKernelILi10ELi14ELi1EEviPKiPKdS3_S3_S3_PdE7s_evenI+224];
	ld.shared.f64 	%fd69, [_ZZ32massMatrixMultiplyRegisterKernelILi10ELi14ELi1EEviPKiPKdS3_S3_S3_PdE6s_oddI+232];
	ld.shared.f64 	%fd70, [_ZZ32massMatrixMultiplyRegisterKernelILi10ELi14ELi1EEviPKiPKdS3_S3_S3_PdE7s_evenI+232];
	ld.shared.f64 	%fd71, [_ZZ32massMatrixMultiplyRegisterKernelILi10ELi14ELi1EEviPKiPKdS3_S3_S3_PdE6s_oddI+240];
	ld.shared.f64 	%fd72, [_ZZ32massMatrixMultiplyRegisterKernelILi10ELi14ELi1EEviPKiPKdS3_S3_S3_PdE7s_evenI+240];
	ld.shared.f64 	%fd73, [_ZZ32massMatrixMultiplyRegisterKernelILi10ELi14ELi1EEviPKiPKdS3_S3_S3_PdE6s_oddI+248];
	ld.shared.f64 	%fd74, [_ZZ32massMatrixMultiplyRegisterKernelILi10ELi14ELi1EEviPKiPKdS3_S3_S3_PdE7s_evenI+248];
	ld.shared.f64 	%fd75, [_ZZ32massMatrixMultiplyRegisterKernelILi10ELi14ELi1EEviPKiPKdS3_S3_S3_PdE6s_oddI+256];
	ld.shared.f64 	%fd76, [_ZZ32massMatrixMultiplyRegisterKernelILi10ELi14ELi1EEviPKiPKdS3_S3_S3_PdE7s_evenI+256];
	ld.shared.f64 	%fd77, [_ZZ32massMatrixMultiplyRegisterKernelILi10ELi14ELi1EEviPKiPKdS3_S3_S3_PdE6s_oddI+264];
	ld.shared.f64 	%fd78, [_ZZ32massMatrixMultiplyRegisterKernelILi10ELi14ELi1EEviPKiPKdS3_S3_S3_PdE7s_evenI+264];
	ld.shared.f64 	%fd79, [_ZZ32massMatrixMultiplyRegisterKernelILi10ELi14ELi1EEviPKiPKdS3_S3_S3_PdE6s_oddI+272];
	ld.shared.f64 	%fd80, [_ZZ32massMatrixMultiplyRegisterKernelILi10ELi14ELi1EEviPKiPKdS3_S3_S3_PdE7s_evenI+272];
	mul.hi.u16 	%rs2, %rs1, 6554;
	mul.lo.s16 	%rs3, %rs2, 10;
	sub.s16 	%rs4, %rs1, %rs3;
	add.f64 	%fd157, %fd1, %fd10;
	sub.f64 	%fd158, %fd1, %fd10;
	add.f64 	%fd159, %fd2, %fd9;
	sub.f64 	%fd160, %fd2, %fd9;
	add.f64 	%fd161, %fd3, %fd8;
	sub.f64 	%fd162, %fd3, %fd8;
	add.f64 	%fd163, %fd4, %fd7;
	sub.f64 	%fd164, %fd4, %fd7;
	add.f64 	%fd165, %fd5, %fd6;
	sub.f64 	%fd166, %fd5, %fd6;
	mov.u32 	%r29, %tid.y;
	mov.u32 	%r30, _ZZ32massMatrixMultiplyRegisterKernelILi10ELi14ELi1EEviPKiPKdS3_S3_S3_PdE6s_tmp1;
	mad.lo.s32 	%r31, %r29, 21952, %r30;
	mul.wide.u16 	%r32, %rs2, 112;
	add.s32 	%r33, %r31, %r32;
	mul.wide.u16 	%r34, %rs4, 8;
	add.s32 	%r6, %r33, %r34;
	fma.rn.f64 	%fd167, %fd11, %fd157, 0d0000000000000000;
	fma.rn.f64 	%fd168, %fd12, %fd158, 0d0000000000000000;
	fma.rn.f64 	%fd169, %fd13, %fd159, %fd167;
	fma.rn.f64 	%fd170, %fd14, %fd160, %fd168;
	fma.rn.f64 	%fd171, %fd15, %fd161, %fd169;
	fma.rn.f64 	%fd172, %fd16, %fd162, %fd170;
	fma.rn.f64 	%fd173, %fd17, %fd163, %fd171;
	fma.rn.f64 	%fd174, %fd18, %fd164, %fd172;
	fma.rn.f64 	%fd175, %fd19, %fd165, %fd173;
	fma.rn.f64 	%fd176, %fd20, %fd166, %fd174;
	add.f64 	%fd177, %fd176, %fd175;
	st.shared.f64 	[%r6], %fd177;
	sub.f64 	%fd178, %fd175, %fd176;
	st.shared.f64 	[%r6+20384], %fd178;
	fma.rn.f64 	%fd179, %fd21, %fd157, 0d0000000000000000;
	fma.rn.f64 	%fd180, %fd22, %fd158, 0d0000000000000000;
	fma.rn.f64 	%fd181, %fd23, %fd159, %fd179;
	fma.rn.f64 	%fd182, %fd24, %fd160, %fd180;
	fma.rn.f64 	%fd183, %fd25, %fd161, %fd181;
	fma.rn.f64 	%fd184, %fd26, %fd162, %fd182;
	fma.rn.f64 	%fd185, %fd27, %fd163, %fd183;
	fma.rn.f64 	%fd186, %fd28, %fd164, %fd184;
	fma.rn.f64 	%fd187, %fd29, %fd165, %fd185;
	fma.rn.f64 	%fd188, %fd30, %fd166, %fd186;
	add.f64 	%fd189, %fd188, %fd187;
	st.shared.f64 	[%r6+1568], %fd189;
	sub.f64 	%fd190, %fd187, %fd188;
	st.shared.f64 	[%r6+18816], %fd190;
	fma.rn.f64 	%fd191, %fd31, %fd157, 0d0000000000000000;
	fma.rn.f64 	%fd192, %fd32, %fd158, 0d0000000000000000;
	fma.rn.f64 	%fd193, %fd33, %fd159, %fd191;
	fma.rn.f64 	%fd194, %fd34, %fd160, %fd192;
	fma.rn.f64 	%fd195, %fd35, %fd161, %fd193;
	fma.rn.f64 	%fd196, %fd36, %fd162, %fd194;
	fma.rn.f64 	%fd197, %fd37, %fd163, %fd195;
	fma.rn.f64 	%fd198, %fd38, %fd164, %fd196;
	fma.rn.f64 	%fd199, %fd39, %fd165, %fd197;
	fma.rn.f64 	%fd200, %fd40, %fd166, %fd198;
	add.f64 	%fd201, %fd200, %fd199;
	st.shared.f64 	[%r6+3136], %fd201;
	sub.f64 	%fd202, %fd199, %fd200;
	st.shared.f64 	[%r6+17248], %fd202;
	fma.rn.f64 	%fd203, %fd41, %fd157, 0d0000000000000000;
	fma.rn.f64 	%fd204, %fd42, %fd158, 0d0000000000000000;
	fma.rn.f64 	%fd205, %fd43, %fd159, %fd203;
	fma.rn.f64 	%fd206, %fd44, %fd160, %fd204;
	fma.rn.f64 	%fd207, %fd45, %fd161, %fd205;
	fma.rn.f64 	%fd208, %fd46, %fd162, %fd206;
	fma.rn.f64 	%fd209, %fd47, %fd163, %fd207;
	fma.rn.f64 	%fd210, %fd48, %fd164, %fd208;
	fma.rn.f64 	%fd211, %fd49, %fd165, %fd209;
	fma.rn.f64 	%fd212, %fd50, %fd166, %fd210;
	add.f64 	%fd213, %fd212, %fd211;
	st.shared.f64 	[%r6+4704], %fd213;
	sub.f64 	%fd214, %fd211, %fd212;
	st.shared.f64 	[%r6+15680], %fd214;
	fma.rn.f64 	%fd215, %fd51, %fd157, 0d0000000000000000;
	fma.rn.f64 	%fd216, %fd52, %fd158, 0d0000000000000000;
	fma.rn.f64 	%fd217, %fd53, %fd159, %fd215;
	fma.rn.f64 	%fd218, %fd54, %fd160, %fd216;
	fma.rn.f64 	%fd219, %fd55, %fd161, %fd217;
	fma.rn.f64 	%fd220, %fd56, %fd162, %fd218;
	fma.rn.f64 	%fd221, %fd57, %fd163, %fd219;
	fma.rn.f64 	%fd222, %fd58, %fd164, %fd220;
	fma.rn.f64 	%fd223, %fd59, %fd165, %fd221;
	fma.rn.f64 	%fd224, %fd60, %fd166, %fd222;
	add.f64 	%fd225, %fd224, %fd223;
	st.shared.f64 	[%r6+6272], %fd225;
	sub.f64 	%fd226, %fd223, %fd224;
	st.shared.f64 	[%r6+14112], %fd226;
	fma.rn.f64 	%fd227, %fd61, %fd157, 0d0000000000000000;
	fma.rn.f64 	%fd228, %fd62, %fd158, 0d0000000000000000;
	fma.rn.f64 	%fd229, %fd63, %fd159, %fd227;
	fma.rn.f64 	%fd230, %fd64, %fd160, %fd228;
	fma.rn.f64 	%fd231, %fd65, %fd161, %fd229;
	fma.rn.f64 	%fd232, %fd66, %fd162, %fd230;
	fma.rn.f64 	%fd233, %fd67, %fd163, %fd231;
	fma.rn.f64 	%fd234, %fd68, %fd164, %fd232;
	fma.rn.f64 	%fd235, %fd69, %fd165, %fd233;
	fma.rn.f64 	%fd236, %fd70, %fd166, %fd234;
	add.f64 	%fd237, %fd236, %fd235;
	st.shared.f64 	[%r6+7840], %fd237;
	sub.f64 	%fd238, %fd235, %fd236;
	st.shared.f64 	[%r6+12544], %fd238;
	fma.rn.f64 	%fd239, %fd71, %fd157, 0d0000000000000000;
	fma.rn.f64 	%fd240, %fd72, %fd158, 0d0000000000000000;
	fma.rn.f64 	%fd241, %fd73, %fd159, %fd239;
	fma.rn.f64 	%fd242, %fd74, %fd160, %fd240;
	fma.rn.f64 	%fd243, %fd75, %fd161, %fd241;
	fma.rn.f64 	%fd244, %fd76, %fd162, %fd242;
	fma.rn.f64 	%fd245, %fd77, %fd163, %fd243;
	fma.rn.f64 	%fd246, %fd78, %fd164, %fd244;
	fma.rn.f64 	%fd247, %fd79, %fd165, %fd245;
	fma.rn.f64 	%fd248, %fd80, %fd166, %fd246;
	add.f64 	%fd249, %fd248, %fd247;
	st.shared.f64 	[%r6+9408], %fd249;
	sub.f64 	%fd250, %fd247, %fd248;
	st.shared.f64 	[%r6+10976], %fd250;
	bar.sync 	0;
	setp.gt.u32 	%p3, %r28, 139;
	@%p3 bra 	$L__BB29_7;
	mov.u32 	%r99, %tid.x;
	mov.u32 	%r35, %tid.y;
	mov.u32 	%r36, _ZZ32massMatrixMultiplyRegisterKernelILi10ELi14ELi1EEviPKiPKdS3_S3_S3_PdE6s_tmp1;
	mad.lo.s32 	%r37, %r35, 21952, %r36;
$L__BB29_6:
	cvt.u16.u32 	%rs5, %r99;
	mul.lo.s16 	%rs6, %rs5, 205;
	shr.u16 	%rs7, %rs6, 11;
	mul.lo.s16 	%rs8, %rs7, 10;
	sub.s16 	%rs9, %rs5, %rs8;
	mul.wide.u16 	%r38, %rs7, 1568;
	add.s32 	%r39, %r37, %r38;
	and.b16  	%rs10, %rs9, 255;
	mul.wide.u16 	%r40, %rs10, 8;
	add.s32 	%r41, %r39, %r40;
	ld.shared.f64 	%fd251, [%r41];
	ld.shared.f64 	%fd252, [%r41+1008];
	add.f64 	%fd253, %fd251, %fd252;
	sub.f64 	%fd254, %fd251, %fd252;
	ld.shared.f64 	%fd255, [%r41+112];
	ld.shared.f64 	%fd256, [%r41+896];
	add.f64 	%fd257, %fd255, %fd256;
	sub.f64 	%fd258, %fd255, %fd256;
	ld.shared.f64 	%fd259, [%r41+224];
	ld.shared.f64 	%fd260, [%r41+784];
	add.f64 	%fd261, %fd259, %fd260;
	sub.f64 	%fd262, %fd259, %fd260;
	ld.shared.f64 	%fd263, [%r41+336];
	ld.shared.f64 	%fd264, [%r41+672];
	add.f64 	%fd265, %fd263, %fd264;
	sub.f64 	%fd266, %fd263, %fd264;
	ld.shared.f64 	%fd267, [%r41+448];
	ld.shared.f64 	%fd268, [%r41+560];
	add.f64 	%fd269, %fd267, %fd268;
	sub.f64 	%fd270, %fd267, %fd268;
	fma.rn.f64 	%fd271, %fd11, %fd253, 0d0000000000000000;
	fma.rn.f64 	%fd272, %fd12, %fd254, 0d0000000000000000;
	fma.rn.f64 	%fd273, %fd13, %fd257, %fd271;
	fma.rn.f64 	%fd274, %fd14, %fd258, %fd272;
	fma.rn.f64 	%fd275, %fd15, %fd261, %fd273;
	fma.rn.f64 	%fd276, %fd16, %fd262, %fd274;
	fma.rn.f64 	%fd277, %fd17, %fd265, %fd275;
	fma.rn.f64 	%fd278, %fd18, %fd266, %fd276;
	fma.rn.f64 	%fd279, %fd19, %fd269, %fd277;
	fma.rn.f64 	%fd280, %fd20, %fd270, %fd278;
	add.f64 	%fd281, %fd280, %fd279;
	st.shared.f64 	[%r41], %fd281;
	sub.f64 	%fd282, %fd279, %fd280;
	st.shared.f64 	[%r41+1456], %fd282;
	fma.rn.f64 	%fd283, %fd21, %fd253, 0d0000000000000000;
	fma.rn.f64 	%fd284, %fd22, %fd254, 0d0000000000000000;
	fma.rn.f64 	%fd285, %fd23, %fd257, %fd283;
	fma.rn.f64 	%fd286, %fd24, %fd258, %fd284;
	fma.rn.f64 	%fd287, %fd25, %fd261, %fd285;
	fma.rn.f64 	%fd288, %fd26, %fd262, %fd286;
	fma.rn.f64 	%fd289, %fd27, %fd265, %fd287;
	fma.rn.f64 	%fd290, %fd28, %fd266, %fd288;
	fma.rn.f64 	%fd291, %fd29, %fd269, %fd289;
	fma.rn.f64 	%fd292, %fd30, %fd270, %fd290;
	add.f64 	%fd293, %fd292, %fd291;
	st.shared.f64 	[%r41+112], %fd293;
	sub.f64 	%fd294, %fd291, %fd292;
	st.shared.f64 	[%r41+1344], %fd294;
	fma.rn.f64 	%fd295, %fd31, %fd253, 0d0000000000000000;
	fma.rn.f64 	%fd296, %fd32, %fd254, 0d0000000000000000;
	fma.rn.f64 	%fd297, %fd33, %fd257, %fd295;
	fma.rn.f64 	%fd298, %fd34, %fd258, %fd296;
	fma.rn.f64 	%fd299, %fd35, %fd261, %fd297;
	fma.rn.f64 	%fd300, %fd36, %fd262, %fd298;
	fma.rn.f64 	%fd301, %fd37, %fd265, %fd299;
	fma.rn.f64 	%fd302, %fd38, %fd266, %fd300;
	fma.rn.f64 	%fd303, %fd39, %fd269, %fd301;
	fma.rn.f64 	%fd304, %fd40, %fd270, %fd302;
	add.f64 	%fd305, %fd304, %fd303;
	st.shared.f64 	[%r41+224], %fd305;
	sub.f64 	%fd306, %fd303, %fd304;
	st.shared.f64 	[%r41+1232], %fd306;
	fma.rn.f64 	%fd307, %fd41, %fd253, 0d0000000000000000;
	fma.rn.f64 	%fd308, %fd42, %fd254, 0d0000000000000000;
	fma.rn.f64 	%fd309, %fd43, %fd257, %fd307;
	fma.rn.f64 	%fd310, %fd44, %fd258, %fd308;
	fma.rn.f64 	%fd311, %fd45, %fd261, %fd309;
	fma.rn.f64 	%fd312, %fd46, %fd262, %fd310;
	fma.rn.f64 	%fd313, %fd47, %fd265, %fd311;
	fma.rn.f64 	%fd314, %fd48, %fd266, %fd312;
	fma.rn.f64 	%fd315, %fd49, %fd269, %fd313;
	fma.rn.f64 	%fd316, %fd50, %fd270, %fd314;
	add.f64 	%fd317, %fd316, %fd315;
	st.shared.f64 	[%r41+336], %fd317;
	sub.f64 	%fd318, %fd315, %fd316;
	st.shared.f64 	[%r41+1120], %fd318;
	fma.rn.f64 	%fd319, %fd51, %fd253, 0d0000000000000000;
	fma.rn.f64 	%fd320, %fd52, %fd254, 0d0000000000000000;
	fma.rn.f64 	%fd321, %fd53, %fd257, %fd319;
	fma.rn.f64 	%fd322, %fd54, %fd258, %fd320;
	fma.rn.f64 	%fd323, %fd55, %fd261, %fd321;
	fma.rn.f64 	%fd324, %fd56, %fd262, %fd322;
	fma.rn.f64 	%fd325, %fd57, %fd265, %fd323;
	fma.rn.f64 	%fd326, %fd58, %fd266, %fd324;
	fma.rn.f64 	%fd327, %fd59, %fd269, %fd325;
	fma.rn.f64 	%fd328, %fd60, %fd270, %fd326;
	add.f64 	%fd329, %fd328, %fd327;
	st.shared.f64 	[%r41+448], %fd329;
	sub.f64 	%fd330, %fd327, %fd328;
	st.shared.f64 	[%r41+1008], %fd330;
	fma.rn.f64 	%fd331, %fd61, %fd253, 0d0000000000000000;
	fma.rn.f64 	%fd332, %fd62, %fd254, 0d0000000000000000;
	fma.rn.f64 	%fd333, %fd63, %fd257, %fd331;
	fma.rn.f64 	%fd334, %fd64, %fd258, %fd332;
	fma.rn.f64 	%fd335, %fd65, %fd261, %fd333;
	fma.rn.f64 	%fd336, %fd66, %fd262, %fd334;
	fma.rn.f64 	%fd337, %fd67, %fd265, %fd335;
	fma.rn.f64 	%fd338, %fd68, %fd266, %fd336;
	fma.rn.f64 	%fd339, %fd69, %fd269, %fd337;
	fma.rn.f64 	%fd340, %fd70, %fd270, %fd338;
	add.f64 	%fd341, %fd340, %fd339;
	st.shared.f64 	[%r41+560], %fd341;
	sub.f64 	%fd342, %fd339, %fd340;
	st.shared.f64 	[%r41+896], %fd342;
	fma.rn.f64 	%fd343, %fd71, %fd253, 0d0000000000000000;
	fma.rn.f64 	%fd344, %fd72, %fd254, 0d0000000000000000;
	fma.rn.f64 	%fd345, %fd73, %fd257, %fd343;
	fma.rn.f64 	%fd346, %fd74, %fd258, %fd344;
	fma.rn.f64 	%fd347, %fd75, %fd261, %fd345;
	fma.rn.f64 	%fd348, %fd76, %fd262, %fd346;
	fma.rn.f64 	%fd349, %fd77, %fd265, %fd347;
	fma.rn.f64 	%fd350, %fd78, %fd266, %fd348;
	fma.rn.f64 	%fd351, %fd79, %fd269, %fd349;
	fma.rn.f64 	%fd352, %fd80, %fd270, %fd350;
	add.f64 	%fd353, %fd352, %fd351;
	st.shared.f64 	[%r41+672], %fd353;
	sub.f64 	%fd354, %fd351, %fd352;
	st.shared.f64 	[%r41+784], %fd354;
	add.s32 	%r9, %r99, 100;
	setp.lt.u32 	%p4, %r99, 40;
	mov.u32 	%r99, %r9;
	@%p4 bra 	$L__BB29_6;
$L__BB29_7:
	bar.sync 	0;
	mov.u32 	%r42, %tid.x;
	setp.gt.u32 	%p5, %r42, 195;
	@%p5 bra 	$L__BB29_24;
	mov.u32 	%r100, %tid.x;
	mul.lo.s32 	%r11, %r98, 2744;
	mov.u32 	%r43, %ctaid.x;
	mov.u32 	%r44, %tid.y;
	add.s32 	%r45, %r43, %r44;
	mov.u32 	%r46, _ZZ32massMatrixMultiplyRegisterKernelILi10ELi14ELi1EEviPKiPKdS3_S3_S3_PdE6s_tmp1;
	mad.lo.s32 	%r47, %r44, 21952, %r46;
$L__BB29_9:
	ld.param.u32 	%r90, [_Z32massMatrixMultiplyRegisterKernelILi10ELi14ELi1EEviPKiPKdS3_S3_S3_Pd_param_0];
	setp.ge.s32 	%p6, %r45, %r90;
	cvt.u16.u32 	%rs11, %r100;
	and.b16  	%rs12, %rs11, 254;
	shr.u16 	%rs13, %rs12, 1;
	mul.lo.s16 	%rs14, %rs13, 147;
	shr.u16 	%rs15, %rs14, 10;
	mul.lo.s16 	%rs16, %rs15, 14;
	sub.s16 	%rs17, %rs11, %rs16;
	mul.wide.u16 	%r48, %rs15, 1568;
	add.s32 	%r49, %r47, %r48;
	and.b16  	%rs18, %rs17, 255;
	mul.wide.u16 	%r50, %rs18, 112;
	add.s32 	%r13, %r49, %r50;
	ld.shared.f64 	%fd356, [%r13];
	ld.shared.f64 	%fd357, [%r13+72];
	add.f64 	%fd81, %fd356, %fd357;
	sub.f64 	%fd82, %fd356, %fd357;
	ld.shared.f64 	%fd358, [%r13+8];
	ld.shared.f64 	%fd359, [%r13+64];
	add.f64 	%fd83, %fd358, %fd359;
	sub.f64 	%fd84, %fd358, %fd359;
	ld.shared.f64 	%fd360, [%r13+16];
	ld.shared.f64 	%fd361, [%r13+56];
	add.f64 	%fd85, %fd360, %fd361;
	sub.f64 	%fd86, %fd360, %fd361;
	ld.shared.f64 	%fd362, [%r13+24];
	ld.shared.f64 	%fd363, [%r13+48];
	add.f64 	%fd87, %fd362, %fd363;
	sub.f64 	%fd88, %fd362, %fd363;
	ld.shared.f64 	%fd364, [%r13+32];
	ld.shared.f64 	%fd365, [%r13+40];
	add.f64 	%fd89, %fd364, %fd365;
	sub.f64 	%fd90, %fd364, %fd365;
	mov.b32 	%r51, {%rs15, %rs18};
	mov.b32 	%r52, 0;
	mov.b32 	%r53, 3780;
	dp2a.lo.u32.u32 	%r14, %r51, %r53, %r52;
	fma.rn.f64 	%fd366, %fd11, %fd81, 0d0000000000000000;
	fma.rn.f64 	%fd367, %fd12, %fd82, 0d0000000000000000;
	fma.rn.f64 	%fd368, %fd13, %fd83, %fd366;
	fma.rn.f64 	%fd369, %fd14, %fd84, %fd367;
	fma.rn.f64 	%fd370, %fd15, %fd85, %fd368;
	fma.rn.f64 	%fd371, %fd16, %fd86, %fd369;
	fma.rn.f64 	%fd372, %fd17, %fd87, %fd370;
	fma.rn.f64 	%fd373, %fd18, %fd88, %fd371;
	fma.rn.f64 	%fd91, %fd19, %fd89, %fd372;
	fma.rn.f64 	%fd92, %fd20, %fd90, %fd373;
	mov.f64 	%fd744, 0d0000000000000000;
	mov.f64 	%fd745, %fd744;
	@%p6 bra 	$L__BB29_11;
	ld.param.u64 	%rd42, [_Z32massMatrixMultiplyRegisterKernelILi10ELi14ELi1EEviPKiPKdS3_S3_S3_Pd_param_2];
	cvta.to.global.u64 	%rd18, %rd42;
	add.s32 	%r54, %r14, %r11;
	mul.wide.s32 	%rd19, %r54, 8;
	add.s64 	%rd20, %rd18, %rd19;
	ld.global.nc.f64 	%fd744, [%rd20];
	ld.global.nc.f64 	%fd745, [%rd20+104];
$L__BB29_11:
	ld.param.u32 	%r91, [_Z32massMatrixMultiplyRegisterKernelILi10ELi14ELi1EEviPKiPKdS3_S3_S3_Pd_param_0];
	mov.u32 	%r55, %ctaid.x;
	mov.u32 	%r56, %tid.y;
	add.s32 	%r57, %r55, %r56;
	setp.ge.s32 	%p7, %r57, %r91;
	add.f64 	%fd375, %fd91, %fd92;
	mul.f64 	%fd376, %fd375, %fd744;
	sub.f64 	%fd377, %fd91, %fd92;
	mul.f64 	%fd378, %fd377, %fd745;
	add.f64 	%fd97, %fd376, %fd378;
	sub.f64 	%fd98, %fd376, %fd378;
	fma.rn.f64 	%fd379, %fd21, %fd81, 0d0000000000000000;
	fma.rn.f64 	%fd380, %fd22, %fd82, 0d0000000000000000;
	fma.rn.f64 	%fd381, %fd23, %fd83, %fd379;
	fma.rn.f64 	%fd382, %fd24, %fd84, %fd380;
	fma.rn.f64 	%fd383, %fd25, %fd85, %fd381;
	fma.rn.f64 	%fd384, %fd26, %fd86, %fd382;
	fma.rn.f64 	%fd385, %fd27, %fd87, %fd383;
	fma.rn.f64 	%fd386, %fd28, %fd88, %fd384;
	fma.rn.f64 	%fd99, %fd29, %fd89, %fd385;
	fma.rn.f64 	%fd100, %fd30, %fd90, %fd386;
	mov.f64 	%fd746, 0d0000000000000000;
	mov.f64 	%fd747, %fd746;
	@%p7 bra 	$L__BB29_13;
	ld.param.u64 	%rd43, [_Z32massMatrixMultiplyRegisterKernelILi10ELi14ELi1EEviPKiPKdS3_S3_S3_Pd_param_2];
	cvta.to.global.u64 	%rd21, %rd43;
	add.s32 	%r58, %r14, %r11;
	mul.wide.s32 	%rd22, %r58, 8;
	add.s64 	%rd23, %rd21, %rd22;
	ld.global.nc.f64 	%fd746, [%rd23+8];
	ld.global.nc.f64 	%fd747, [%rd23+96];
$L__BB29_13:
	ld.param.u32 	%r92, [_Z32massMatrixMultiplyRegisterKernelILi10ELi14ELi1EEviPKiPKdS3_S3_S3_Pd_param_0];
	mov.u32 	%r59, %ctaid.x;
	mov.u32 	%r60, %tid.y;
	add.s32 	%r61, %r59, %r60;
	setp.ge.s32 	%p8, %r61, %r92;
	add.f64 	%fd388, %fd99, %fd100;
	mul.f64 	%fd389, %fd388, %fd746;
	sub.f64 	%fd390, %fd99, %fd100;
	mul.f64 	%fd391, %fd390, %fd747;
	add.f64 	%fd105, %fd389, %fd391;
	sub.f64 	%fd106, %fd389, %fd391;
	fma.rn.f64 	%fd392, %fd31, %fd81, 0d0000000000000000;
	fma.rn.f64 	%fd393, %fd32, %fd82, 0d0000000000000000;
	fma.rn.f64 	%fd394, %fd33, %fd83, %fd392;
	fma.rn.f64 	%fd395, %fd34, %fd84, %fd393;
	fma.rn.f64 	%fd396, %fd35, %fd85, %fd394;
	fma.rn.f64 	%fd397, %fd36, %fd86, %fd395;
	fma.rn.f64 	%fd398, %fd37, %fd87, %fd396;
	fma.rn.f64 	%fd399, %fd38, %fd88, %fd397;
	fma.rn.f64 	%fd107, %fd39, %fd89, %fd398;
	fma.rn.f64 	%fd108, %fd40, %fd90, %fd399;
	mov.f64 	%fd748, 0d0000000000000000;
	mov.f64 	%fd749, %fd748;
	@%p8 bra 	$L__BB29_15;
	ld.param.u64 	%rd44, [_Z32massMatrixMultiplyRegisterKernelILi10ELi14ELi1EEviPKiPKdS3_S3_S3_Pd_param_2];
	cvta.to.global.u64 	%rd24, %rd44;
	add.s32 	%r62, %r14, %r11;
	mul.wide.s32 	%rd25, %r62, 8;
	add.s64 	%rd26, %rd24, %rd25;
	ld.global.nc.f64 	%fd748, [%rd26+16];
	ld.global.nc.f64 	%fd749, [%rd26+88];
$L__BB29_15:
	ld.param.u32 	%r93, [_Z32massMatrixMultiplyRegisterKernelILi10ELi14ELi1EEviPKiPKdS3_S3_S3_Pd_param_0];
	mov.u32 	%r63, %ctaid.x;
	mov.u32 	%r64, %tid.y;
	add.s32 	%r65, %r63, %r64;
	setp.ge.s32 	%p9, %r65, %r93;
	add.f64 	%fd401, %fd107, %fd108;
	mul.f64 	%fd402, %fd401, %fd748;
	sub.f64 	%fd403, %fd107, %fd108;
	mul.f64 	%fd404, %fd403, %fd749;
	add.f64 	%fd113, %fd402, %fd404;
	sub.f64 	%fd114, %fd402, %fd404;
	fma.rn.f64 	%fd405, %fd41, %fd81, 0d0000000000000000;
	fma.rn.f64 	%fd406, %fd42, %fd82, 0d0000000000000000;
	fma.rn.f64 	%fd407, %fd43, %fd83, %fd405;
	fma.rn.f64 	%fd408, %fd44, %fd84, %fd406;
	fma.rn.f64 	%fd409, %fd45, %fd85, %fd407;
	fma.rn.f64 	%fd410, %fd46, %fd86, %fd408;
	fma.rn.f64 	%fd411, %fd47, %fd87, %fd409;
	fma.rn.f64 	%fd412, %fd48, %fd88, %fd410;
	fma.rn.f64 	%fd115, %fd49, %fd89, %fd411;
	fma.rn.f64 	%fd116, %fd50, %fd90, %fd412;
	mov.f64 	%fd750, 0d0000000000000000;
	mov.f64 	%fd751, %fd750;
	@%p9 bra 	$L__BB29_17;
	ld.param.u64 	%rd45, [_Z32massMatrixMultiplyRegisterKernelILi10ELi14ELi1EEviPKiPKdS3_S3_S3_Pd_param_2];
	cvta.to.global.u64 	%rd27, %rd45;
	add.s32 	%r66, %r14, %r11;
	mul.wide.s32 	%rd28, %r66, 8;
	add.s64 	%rd29, %rd27, %rd28;
	ld.global.nc.f64 	%fd750, [%rd29+24];
	ld.global.nc.f64 	%fd751, [%rd29+80];
$L__BB29_17:
	ld.param.u32 	%r94, [_Z32massMatrixMultiplyRegisterKernelILi10ELi14ELi1EEviPKiPKdS3_S3_S3_Pd_param_0];
	mov.u32 	%r67, %ctaid.x;
	mov.u32 	%r68, %tid.y;
	add.s32 	%r69, %r67, %r68;
	setp.ge.s32 	%p10, %r69, %r94;
	add.f64 	%fd414, %fd115, %fd116;
	mul.f64 	%fd415, %fd414, %fd750;
	sub.f64 	%fd416, %fd115, %fd116;
	mul.f64 	%fd417, %fd416, %fd751;
	add.f64 	%fd121, %fd415, %fd417;
	sub.f64 	%fd122, %fd415, %fd417;
	fma.rn.f64 	%fd418, %fd51, %fd81, 0d0000000000000000;
	fma.rn.f64 	%fd419, %fd52, %fd82, 0d0000000000000000;
	fma.rn.f64 	%fd420, %fd53, %fd83, %fd418;
	fma.rn.f64 	%fd421, %fd54, %fd84, %fd419;
	fma.rn.f64 	%fd422, %fd55, %fd85, %fd420;
	fma.rn.f64 	%fd423, %fd56, %fd86, %fd421;
	fma.rn.f64 	%fd424, %fd57, %fd87, %fd422;
	fma.rn.f64 	%fd425, %fd58, %fd88, %fd423;
	fma.rn.f64 	%fd123, %fd59, %fd89, %fd424;
	fma.rn.f64 	%fd124, %fd60, %fd90, %fd425;
	mov.f64 	%fd752, 0d0000000000000000;
	mov.f64 	%fd753, %fd752;
	@%p10 bra 	$L__BB29_19;
	ld.param.u64 	%rd46, [_Z32massMatrixMultiplyRegisterKernelILi10ELi14ELi1EEviPKiPKdS3_S3_S3_Pd_param_2];
	cvta.to.global.u64 	%rd30, %rd46;
	add.s32 	%r70, %r14, %r11;
	mul.wide.s32 	%rd31, %r70, 8;
	add.s64 	%rd32, %rd30, %rd31;
	ld.global.nc.f64 	%fd752, [%rd32+32];
	ld.global.nc.f64 	%fd753, [%rd32+72];
$L__BB29_19:
	ld.param.u32 	%r95, [_Z32massMatrixMultiplyRegisterKernelILi10ELi14ELi1EEviPKiPKdS3_S3_S3_Pd_param_0];
	mov.u32 	%r71, %ctaid.x;
	mov.u32 	%r72, %tid.y;
	add.s32 	%r73, %r71, %r72;
	setp.ge.s32 	%p11, %r73, %r95;
	add.f64 	%fd427, %fd123, %fd124;
	mul.f64 	%fd428, %fd427, %fd752;
	sub.f64 	%fd429, %fd123, %fd124;
	mul.f64 	%fd430, %fd429, %fd753;
	add.f64 	%fd129, %fd428, %fd430;
	sub.f64 	%fd130, %fd428, %fd430;
	fma.rn.f64 	%fd431, %fd61, %fd81, 0d0000000000000000;
	fma.rn.f64 	%fd432, %fd62, %fd82, 0d0000000000000000;
	fma.rn.f64 	%fd433, %fd63, %fd83, %fd431;
	fma.rn.f64 	%fd434, %fd64, %fd84, %fd432;
	fma.rn.f64 	%fd435, %fd65, %fd85, %fd433;
	fma.rn.f64 	%fd436, %fd66, %fd86, %fd434;
	fma.rn.f64 	%fd437, %fd67, %fd87, %fd435;
	fma.rn.f64 	%fd438, %fd68, %fd88, %fd436;
	fma.rn.f64 	%fd131, %fd69, %fd89, %fd437;
	fma.rn.f64 	%fd132, %fd70, %fd90, %fd438;
	mov.f64 	%fd754, 0d0000000000000000;
	mov.f64 	%fd755, %fd754;
	@%p11 bra 	$L__BB29_21;
	ld.param.u64 	%rd47, [_Z32massMatrixMultiplyRegisterKernelILi10ELi14ELi1EEviPKiPKdS3_S3_S3_Pd_param_2];
	cvta.to.global.u64 	%rd33, %rd47;
	add.s32 	%r74, %r14, %r11;
	mul.wide.s32 	%rd34, %r74, 8;
	add.s64 	%rd35, %rd33, %rd34;
	ld.global.nc.f64 	%fd754, [%rd35+40];
	ld.global.nc.f64 	%fd755, [%rd35+64];
$L__BB29_21:
	ld.param.u32 	%r96, [_Z32massMatrixMultiplyRegisterKernelILi10ELi14ELi1EEviPKiPKdS3_S3_S3_Pd_param_0];
	mov.u32 	%r75, %ctaid.x;
	mov.u32 	%r76, %tid.y;
	add.s32 	%r77, %r75, %r76;
	setp.ge.s32 	%p12, %r77, %r96;
	add.f64 	%fd440, %fd131, %fd132;
	mul.f64 	%fd441, %fd440, %fd754;
	sub.f64 	%fd442, %fd131, %fd132;
	mul.f64 	%fd443, %fd442, %fd755;
	add.f64 	%fd137, %fd441, %fd443;
	sub.f64 	%fd138, %fd441, %fd443;
	fma.rn.f64 	%fd444, %fd71, %fd81, 0d0000000000000000;
	fma.rn.f64 	%fd445, %fd72, %fd82, 0d0000000000000000;
	fma.rn.f64 	%fd446, %fd73, %fd83, %fd444;
	fma.rn.f64 	%fd447, %fd74, %fd84, %fd445;
	fma.rn.f64 	%fd448, %fd75, %fd85, %fd446;
	fma.rn.f64 	%fd449, %fd76, %fd86, %fd447;
	fma.rn.f64 	%fd450, %fd77, %fd87, %fd448;
	fma.rn.f64 	%fd451, %fd78, %fd88, %fd449;
	fma.rn.f64 	%fd139, %fd79, %fd89, %fd450;
	fma.rn.f64 	%fd140, %fd80, %fd90, %fd451;
	mov.f64 	%fd756, 0d0000000000000000;
	mov.f64 	%fd757, %fd756;
	@%p12 bra 	$L__BB29_23;
	ld.param.u64 	%rd48, [_Z32massMatrixMultiplyRegisterKernelILi10ELi14ELi1EEviPKiPKdS3_S3_S3_Pd_param_2];
	cvta.to.global.u64 	%rd36, %rd48;
	add.s32 	%r78, %r14, %r11;
	mul.wide.s32 	%rd37, %r78, 8;
	add.s64 	%rd38, %rd36, %rd37;
	ld.global.nc.f64 	%fd756, [%rd38+48];
	ld.global.nc.f64 	%fd757, [%rd38+56];
$L__BB29_23:
	add.f64 	%fd452, %fd139, %fd140;
	mul.f64 	%fd453, %fd452, %fd756;
	sub.f64 	%fd454, %fd139, %fd140;
	mul.f64 	%fd455, %fd454, %fd757;
	add.f64 	%fd456, %fd453, %fd455;
	sub.f64 	%fd457, %fd453, %fd455;
	fma.rn.f64 	%fd458, %fd11, %fd97, 0d0000000000000000;
	fma.rn.f64 	%fd459, %fd12, %fd98, 0d0000000000000000;
	fma.rn.f64 	%fd460, %fd21, %fd105, %fd458;
	fma.rn.f64 	%fd461, %fd22, %fd106, %fd459;
	fma.rn.f64 	%fd462, %fd31, %fd113, %fd460;
	fma.rn.f64 	%fd463, %fd32, %fd114, %fd461;
	fma.rn.f64 	%fd464, %fd41, %fd121, %fd462;
	fma.rn.f64 	%fd465, %fd42, %fd122, %fd463;
	fma.rn.f64 	%fd466, %fd51, %fd129, %fd464;
	fma.rn.f64 	%fd467, %fd52, %fd130, %fd465;
	fma.rn.f64 	%fd468, %fd61, %fd137, %fd466;
	fma.rn.f64 	%fd469, %fd62, %fd138, %fd467;
	fma.rn.f64 	%fd470, %fd71, %fd456, %fd468;
	fma.rn.f64 	%fd471, %fd72, %fd457, %fd469;
	add.f64 	%fd472, %fd470, %fd471;
	st.shared.f64 	[%r13], %fd472;
	sub.f64 	%fd473, %fd470, %fd471;
	st.shared.f64 	[%r13+72], %fd473;
	fma.rn.f64 	%fd474, %fd13, %fd97, 0d0000000000000000;
	fma.rn.f64 	%fd475, %fd14, %fd98, 0d0000000000000000;
	fma.rn.f64 	%fd476, %fd23, %fd105, %fd474;
	fma.rn.f64 	%fd477, %fd24, %fd106, %fd475;
	fma.rn.f64 	%fd478, %fd33, %fd113, %fd476;
	fma.rn.f64 	%fd479, %fd34, %fd114, %fd477;
	fma.rn.f64 	%fd480, %fd43, %fd121, %fd478;
	fma.rn.f64 	%fd481, %fd44, %fd122, %fd479;
	fma.rn.f64 	%fd482, %fd53, %fd129, %fd480;
	fma.rn.f64 	%fd483, %fd54, %fd130, %fd481;
	fma.rn.f64 	%fd484, %fd63, %fd137, %fd482;
	fma.rn.f64 	%fd485, %fd64, %fd138, %fd483;
	fma.rn.f64 	%fd486, %fd73, %fd456, %fd484;
	fma.rn.f64 	%fd487, %fd74, %fd457, %fd485;
	add.f64 	%fd488, %fd486, %fd487;
	st.shared.f64 	[%r13+8], %fd488;
	sub.f64 	%fd489, %fd486, %fd487;
	st.shared.f64 	[%r13+64], %fd489;
	fma.rn.f64 	%fd490, %fd15, %fd97, 0d0000000000000000;
	fma.rn.f64 	%fd491, %fd16, %fd98, 0d0000000000000000;
	fma.rn.f64 	%fd492, %fd25, %fd105, %fd490;
	fma.rn.f64 	%fd493, %fd26, %fd106, %fd491;
	fma.rn.f64 	%fd494, %fd35, %fd113, %fd492;
	fma.rn.f64 	%fd495, %fd36, %fd114, %fd493;
	fma.rn.f64 	%fd496, %fd45, %fd121, %fd494;
	fma.rn.f64 	%fd497, %fd46, %fd122, %fd495;
	fma.rn.f64 	%fd498, %fd55, %fd129, %fd496;
	fma.rn.f64 	%fd499, %fd56, %fd130, %fd497;
	fma.rn.f64 	%fd500, %fd65, %fd137, %fd498;
	fma.rn.f64 	%fd501, %fd66, %fd138, %fd499;
	fma.rn.f64 	%fd502, %fd75, %fd456, %fd500;
	fma.rn.f64 	%fd503, %fd76, %fd457, %fd501;
	add.f64 	%fd504, %fd502, %fd503;
	st.shared.f64 	[%r13+16], %fd504;
	sub.f64 	%fd505, %fd502, %fd503;
	st.shared.f64 	[%r13+56], %fd505;
	fma.rn.f64 	%fd506, %fd17, %fd97, 0d0000000000000000;
	fma.rn.f64 	%fd507, %fd18, %fd98, 0d0000000000000000;
	fma.rn.f64 	%fd508, %fd27, %fd105, %fd506;
	fma.rn.f64 	%fd509, %fd28, %fd106, %fd507;
	fma.rn.f64 	%fd510, %fd37, %fd113, %fd508;
	fma.rn.f64 	%fd511, %fd38, %fd114, %fd509;
	fma.rn.f64 	%fd512, %fd47, %fd121, %fd510;
	fma.rn.f64 	%fd513, %fd48, %fd122, %fd511;
	fma.rn.f64 	%fd514, %fd57, %fd129, %fd512;
	fma.rn.f64 	%fd515, %fd58, %fd130, %fd513;
	fma.rn.f64 	%fd516, %fd67, %fd137, %fd514;
	fma.rn.f64 	%fd517, %fd68, %fd138, %fd515;
	fma.rn.f64 	%fd518, %fd77, %fd456, %fd516;
	fma.rn.f64 	%fd519, %fd78, %fd457, %fd517;
	add.f64 	%fd520, %fd518, %fd519;
	st.shared.f64 	[%r13+24], %fd520;
	sub.f64 	%fd521, %fd518, %fd519;
	st.shared.f64 	[%r13+48], %fd521;
	fma.rn.f64 	%fd522, %fd19, %fd97, 0d0000000000000000;
	fma.rn.f64 	%fd523, %fd20, %fd98, 0d0000000000000000;
	fma.rn.f64 	%fd524, %fd29, %fd105, %fd522;
	fma.rn.f64 	%fd525, %fd30, %fd106, %fd523;
	fma.rn.f64 	%fd526, %fd39, %fd113, %fd524;
	fma.rn.f64 	%fd527, %fd40, %fd114, %fd525;
	fma.rn.f64 	%fd528, %fd49, %fd121, %fd526;
	fma.rn.f64 	%fd529, %fd50, %fd122, %fd527;
	fma.rn.f64 	%fd530, %fd59, %fd129, %fd528;
	fma.rn.f64 	%fd531, %fd60, %fd130, %fd529;
	fma.rn.f64 	%fd532, %fd69, %fd137, %fd530;
	fma.rn.f64 	%fd533, %fd70, %fd138, %fd531;
	fma.rn.f64 	%fd534, %fd79, %fd456, %fd532;
	fma.rn.f64 	%fd535, %fd80, %fd457, %fd533;
	add.f64 	%fd536, %fd534, %fd535;
	st.shared.f64 	[%r13+32], %fd536;
	sub.f64 	%fd537, %fd534, %fd535;
	st.shared.f64 	[%r13+40], %fd537;
	add.s32 	%r15, %r100, 100;
	setp.lt.u32 	%p13, %r100, 96;
	mov.u32 	%r100, %r15;
	@%p13 bra 	$L__BB29_9;
$L__BB29_24:
	mov.u32 	%r79, %tid.x;
	setp.gt.u32 	%p14, %r79, 139;
	bar.sync 	0;
	@%p14 bra 	$L__BB29_27;
	mov.u32 	%r101, %tid.x;
	mov.u32 	%r80, %tid.y;
	mov.u32 	%r81, _ZZ32massMatrixMultiplyRegisterKernelILi10ELi14ELi1EEviPKiPKdS3_S3_S3_PdE6s_tmp1;
	mad.lo.s32 	%r82, %r80, 21952, %r81;
$L__BB29_26:
	cvt.u16.u32 	%rs19, %r101;
	mul.lo.s16 	%rs20, %rs19, 205;
	shr.u16 	%rs21, %rs20, 11;
	mul.lo.s16 	%rs22, %rs21, 10;
	sub.s16 	%rs23, %rs19, %rs22;
	mul.wide.u16 	%r83, %rs21, 1568;
	add.s32 	%r84, %r82, %r83;
	and.b16  	%rs24, %rs23, 255;
	mul.wide.u16 	%r85, %rs24, 8;
	add.s32 	%r86, %r84, %r85;
	ld.shared.f64 	%fd538, [%r86];
	ld.shared.f64 	%fd539, [%r86+1456];
	add.f64 	%fd540, %fd538, %fd539;
	sub.f64 	%fd541, %fd538, %fd539;
	ld.shared.f64 	%fd542, [%r86+112];
	ld.shared.f64 	%fd543, [%r86+1344];
	add.f64 	%fd544, %fd542, %fd543;
	sub.f64 	%fd545, %fd542, %fd543;
	ld.shared.f64 	%fd546, [%r86+224];
	ld.shared.f64 	%fd547, [%r86+1232];
	add.f64 	%fd548, %fd546, %fd547;
	sub.f64 	%fd549, %fd546, %fd547;
	ld.shared.f64 	%fd550, [%r86+336];
	ld.shared.f64 	%fd551, [%r86+1120];
	add.f64 	%fd552, %fd550, %fd551;
	sub.f64 	%fd553, %fd550, %fd551;
	ld.shared.f64 	%fd554, [%r86+448];
	ld.shared.f64 	%fd555, [%r86+1008];
	add.f64 	%fd556, %fd554, %fd555;
	sub.f64 	%fd557, %fd554, %fd555;
	ld.shared.f64 	%fd558, [%r86+560];
	ld.shared.f64 	%fd559, [%r86+896];
	add.f64 	%fd560, %fd558, %fd559;
	sub.f64 	%fd561, %fd558, %fd559;
	ld.shared.f64 	%fd562, [%r86+672];
	ld.shared.f64 	%fd563, [%r86+784];
	add.f64 	%fd564, %fd562, %fd563;
	sub.f64 	%fd565, %fd562, %fd563;
	fma.rn.f64 	%fd566, %fd11, %fd540, 0d0000000000000000;
	fma.rn.f64 	%fd567, %fd12, %fd541, 0d0000000000000000;
	fma.rn.f64 	%fd568, %fd21, %fd544, %fd566;
	fma.rn.f64 	%fd569, %fd22, %fd545, %fd567;
	fma.rn.f64 	%fd570, %fd31, %fd548, %fd568;
	fma.rn.f64 	%fd571, %fd32, %fd549, %fd569;
	fma.rn.f64 	%fd572, %fd41, %fd552, %fd570;
	fma.rn.f64 	%fd573, %fd42, %fd553, %fd571;
	fma.rn.f64 	%fd574, %fd51, %fd556, %fd572;
	fma.rn.f64 	%fd575, %fd52, %fd557, %fd573;
	fma.rn.f64 	%fd576, %fd61, %fd560, %fd574;
	fma.rn.f64 	%fd577, %fd62, %fd561, %fd575;
	fma.rn.f64 	%fd578, %fd71, %fd564, %fd576;
	fma.rn.f64 	%fd579, %fd72, %fd565, %fd577;
	add.f64 	%fd580, %fd578, %fd579;
	st.shared.f64 	[%r86], %fd580;
	sub.f64 	%fd581, %fd578, %fd579;
	st.shared.f64 	[%r86+1008], %fd581;
	fma.rn.f64 	%fd582, %fd13, %fd540, 0d0000000000000000;
	fma.rn.f64 	%fd583, %fd14, %fd541, 0d0000000000000000;
	fma.rn.f64 	%fd584, %fd23, %fd544, %fd582;
	fma.rn.f64 	%fd585, %fd24, %fd545, %fd583;
	fma.rn.f64 	%fd586, %fd33, %fd548, %fd584;
	fma.rn.f64 	%fd587, %fd34, %fd549, %fd585;
	fma.rn.f64 	%fd588, %fd43, %fd552, %fd586;
	fma.rn.f64 	%fd589, %fd44, %fd553, %fd587;
	fma.rn.f64 	%fd590, %fd53, %fd556, %fd588;
	fma.rn.f64 	%fd591, %fd54, %fd557, %fd589;
	fma.rn.f64 	%fd592, %fd63, %fd560, %fd590;
	fma.rn.f64 	%fd593, %fd64, %fd561, %fd591;
	fma.rn.f64 	%fd594, %fd73, %fd564, %fd592;
	fma.rn.f64 	%fd595, %fd74, %fd565, %fd593;
	add.f64 	%fd596, %fd594, %fd595;
	st.shared.f64 	[%r86+112], %fd596;
	sub.f64 	%fd597, %fd594, %fd595;
	st.shared.f64 	[%r86+896], %fd597;
	fma.rn.f64 	%fd598, %fd15, %fd540, 0d0000000000000000;
	fma.rn.f64 	%fd599, %fd16, %fd541, 0d0000000000000000;
	fma.rn.f64 	%fd600, %fd25, %fd544, %fd598;
	fma.rn.f64 	%fd601, %fd26, %fd545, %fd599;
	fma.rn.f64 	%fd602, %fd35, %fd548, %fd600;
	fma.rn.f64 	%fd603, %fd36, %fd549, %fd601;
	fma.rn.f64 	%fd604, %fd45, %fd552, %fd602;
	fma.rn.f64 	%fd605, %fd46, %fd553, %fd603;
	fma.rn.f64 	%fd606, %fd55, %fd556, %fd604;
	fma.rn.f64 	%fd607, %fd56, %fd557, %fd605;
	fma.rn.f64 	%fd608, %fd65, %fd560, %fd606;
	fma.rn.f64 	%fd609, %fd66, %fd561, %fd607;
	fma.rn.f64 	%fd610, %fd75, %fd564, %fd608;
	fma.rn.f64 	%fd611, %fd76, %fd565, %fd609;
	add.f64 	%fd612, %fd610, %fd611;
	st.shared.f64 	[%r86+224], %fd612;
	sub.f64 	%fd613, %fd610, %fd611;
	st.shared.f64 	[%r86+784], %fd613;
	fma.rn.f64 	%fd614, %fd17, %fd540, 0d0000000000000000;
	fma.rn.f64 	%fd615, %fd18, %fd541, 0d0000000000000000;
	fma.rn.f64 	%fd616, %fd27, %fd544, %fd614;
	fma.rn.f64 	%fd617, %fd28, %fd545, %fd615;
	fma.rn.f64 	%fd618, %fd37, %fd548, %fd616;
	fma.rn.f64 	%fd619, %fd38, %fd549, %fd617;
	fma.rn.f64 	%fd620, %fd47, %fd552, %fd618;
	fma.rn.f64 	%fd621, %fd48, %fd553, %fd619;
	fma.rn.f64 	%fd622, %fd57, %fd556, %fd620;
	fma.rn.f64 	%fd623, %fd58, %fd557, %fd621;
	fma.rn.f64 	%fd624, %fd67, %fd560, %fd622;
	fma.rn.f64 	%fd625, %fd68, %fd561, %fd623;
	fma.rn.f64 	%fd626, %fd77, %fd564, %fd624;
	fma.rn.f64 	%fd627, %fd78, %fd565, %fd625;
	add.f64 	%fd628, %fd626, %fd627;
	st.shared.f64 	[%r86+336], %fd628;
	sub.f64 	%fd629, %fd626, %fd627;
	st.shared.f64 	[%r86+672], %fd629;
	fma.rn.f64 	%fd630, %fd19, %fd540, 0d0000000000000000;
	fma.rn.f64 	%fd631, %fd20, %fd541, 0d0000000000000000;
	fma.rn.f64 	%fd632, %fd29, %fd544, %fd630;
	fma.rn.f64 	%fd633, %fd30, %fd545, %fd631;
	fma.rn.f64 	%fd634, %fd39, %fd548, %fd632;
	fma.rn.f64 	%fd635, %fd40, %fd549, %fd633;
	fma.rn.f64 	%fd636, %fd49, %fd552, %fd634;
	fma.rn.f64 	%fd637, %fd50, %fd553, %fd635;
	fma.rn.f64 	%fd638, %fd59, %fd556, %fd636;
	fma.rn.f64 	%fd639, %fd60, %fd557, %fd637;
	fma.rn.f64 	%fd640, %fd69, %fd560, %fd638;
	fma.rn.f64 	%fd641, %fd70, %fd561, %fd639;
	fma.rn.f64 	%fd642, %fd79, %fd564, %fd640;
	fma.rn.f64 	%fd643, %fd80, %fd565, %fd641;
	add.f64 	%fd644, %fd642, %fd643;
	st.shared.f64 	[%r86+448], %fd644;
	sub.f64 	%fd645, %fd642, %fd643;
	st.shared.f64 	[%r86+560], %fd645;
	add.s32 	%r18, %r101, 100;
	setp.lt.u32 	%p15, %r101, 40;
	mov.u32 	%r101, %r18;
	@%p15 bra 	$L__BB29_26;
$L__BB29_27:
	ld.param.u32 	%r97, [_Z32massMatrixMultiplyRegisterKernelILi10ELi14ELi1EEviPKiPKdS3_S3_S3_Pd_param_0];
	mov.u32 	%r87, %ctaid.x;
	mov.u32 	%r88, %tid.y;
	add.s32 	%r89, %r87, %r88;
	setp.ge.s32 	%p16, %r89, %r97;
	bar.sync 	0;
	ld.shared.f64 	%fd646, [%r6];
	ld.shared.f64 	%fd647, [%r6+20384];
	add.f64 	%fd648, %fd646, %fd647;
	sub.f64 	%fd649, %fd646, %fd647;
	ld.shared.f64 	%fd650, [%r6+1568];
	ld.shared.f64 	%fd651, [%r6+18816];
	add.f64 	%fd652, %fd650, %fd651;
	sub.f64 	%fd653, %fd650, %fd651;
	ld.shared.f64 	%fd654, [%r6+3136];
	ld.shared.f64 	%fd655, [%r6+17248];
	add.f64 	%fd656, %fd654, %fd655;
	sub.f64 	%fd657, %fd654, %fd655;
	ld.shared.f64 	%fd658, [%r6+4704];
	ld.shared.f64 	%fd659, [%r6+15680];
	add.f64 	%fd660, %fd658, %fd659;
	sub.f64 	%fd661, %fd658, %fd659;
	ld.shared.f64 	%fd662, [%r6+6272];
	ld.shared.f64 	%fd663, [%r6+14112];
	add.f64 	%fd664, %fd662, %fd663;
	sub.f64 	%fd665, %fd662, %fd663;
	ld.shared.f64 	%fd666, [%r6+7840];
	ld.shared.f64 	%fd667, [%r6+12544];
	add.f64 	%fd668, %fd666, %fd667;
	sub.f64 	%fd669, %fd666, %fd667;
	ld.shared.f64 	%fd670, [%r6+9408];
	ld.shared.f64 	%fd671, [%r6+10976];
	add.f64 	%fd672, %fd670, %fd671;
	sub.f64 	%fd673, %fd670, %fd671;
	fma.rn.f64 	%fd674, %fd11, %fd648, 0d0000000000000000;
	fma.rn.f64 	%fd675, %fd12, %fd649, 0d0000000000000000;
	fma.rn.f64 	%fd676, %fd21, %fd652, %fd674;
	fma.rn.f64 	%fd677, %fd22, %fd653, %fd675;
	fma.rn.f64 	%fd678, %fd31, %fd656, %fd676;
	fma.rn.f64 	%fd679, %fd32, %fd657, %fd677;
	fma.rn.f64 	%fd680, %fd41, %fd660, %fd678;
	fma.rn.f64 	%fd681, %fd42, %fd661, %fd679;
	fma.rn.f64 	%fd682, %fd51, %fd664, %fd680;
	fma.rn.f64 	%fd683, %fd52, %fd665, %fd681;
	fma.rn.f64 	%fd684, %fd61, %fd668, %fd682;
	fma.rn.f64 	%fd685, %fd62, %fd669, %fd683;
	fma.rn.f64 	%fd145, %fd71, %fd672, %fd684;
	fma.rn.f64 	%fd146, %fd72, %fd673, %fd685;
	fma.rn.f64 	%fd686, %fd13, %fd648, 0d0000000000000000;
	fma.rn.f64 	%fd687, %fd14, %fd649, 0d0000000000000000;
	fma.rn.f64 	%fd688, %fd23, %fd652, %fd686;
	fma.rn.f64 	%fd689, %fd24, %fd653, %fd687;
	fma.rn.f64 	%fd690, %fd33, %fd656, %fd688;
	fma.rn.f64 	%fd691, %fd34, %fd657, %fd689;
	fma.rn.f64 	%fd692, %fd43, %fd660, %fd690;
	fma.rn.f64 	%fd693, %fd44, %fd661, %fd691;
	fma.rn.f64 	%fd694, %fd53, %fd664, %fd692;
	fma.rn.f64 	%fd695, %fd54, %fd665, %fd693;
	fma.rn.f64 	%fd696, %fd63, %fd668, %fd694;
	fma.rn.f64 	%fd697, %fd64, %fd669, %fd695;
	fma.rn.f64 	%fd147, %fd73, %fd672, %fd696;
	fma.rn.f64 	%fd148, %fd74, %fd673, %fd697;
	fma.rn.f64 	%fd698, %fd15, %fd648, 0d0000000000000000;
	fma.rn.f64 	%fd699, %fd16, %fd649, 0d0000000000000000;
	fma.rn.f64 	%fd700, %fd25, %fd652, %fd698;
	fma.rn.f64 	%fd701, %fd26, %fd653, %fd699;
	fma.rn.f64 	%fd702, %fd35, %fd656, %fd700;
	fma.rn.f64 	%fd703, %fd36, %fd657, %fd701;
	fma.rn.f64 	%fd704, %fd45, %fd660, %fd702;
	fma.rn.f64 	%fd705, %fd46, %fd661, %fd703;
	fma.rn.f64 	%fd706, %fd55, %fd664, %fd704;
	fma.rn.f64 	%fd707, %fd56, %fd665, %fd705;
	fma.rn.f64 	%fd708, %fd65, %fd668, %fd706;
	fma.rn.f64 	%fd709, %fd66, %fd669, %fd707;
	fma.rn.f64 	%fd149, %fd75, %fd672, %fd708;
	fma.rn.f64 	%fd150, %fd76, %fd673, %fd709;
	fma.rn.f64 	%fd710, %fd17, %fd648, 0d0000000000000000;
	fma.rn.f64 	%fd711, %fd18, %fd649, 0d0000000000000000;
	fma.rn.f64 	%fd712, %fd27, %fd652, %fd710;
	fma.rn.f64 	%fd713, %fd28, %fd653, %fd711;
	fma.rn.f64 	%fd714, %fd37, %fd656, %fd712;
	fma.rn.f64 	%fd715, %fd38, %fd657, %fd713;
	fma.rn.f64 	%fd716, %fd47, %fd660, %fd714;
	fma.rn.f64 	%fd717, %fd48, %fd661, %fd715;
	fma.rn.f64 	%fd718, %fd57, %fd664, %fd716;
	fma.rn.f64 	%fd719, %fd58, %fd665, %fd717;
	fma.rn.f64 	%fd720, %fd67, %fd668, %fd718;
	fma.rn.f64 	%fd721, %fd68, %fd669, %fd719;
	fma.rn.f64 	%fd151, %fd77, %fd672, %fd720;
	fma.rn.f64 	%fd152, %fd78, %fd673, %fd721;
	fma.rn.f64 	%fd722, %fd19, %fd648, 0d0000000000000000;
	fma.rn.f64 	%fd723, %fd20, %fd649, 0d0000000000000000;
	fma.rn.f64 	%fd724, %fd29, %fd652, %fd722;
	fma.rn.f64 	%fd725, %fd30, %fd653, %fd723;
	fma.rn.f64 	%fd726, %fd39, %fd656, %fd724;
	fma.rn.f64 	%fd727, %fd40, %fd657, %fd725;
	fma.rn.f64 	%fd728, %fd49, %fd660, %fd726;
	fma.rn.f64 	%fd729, %fd50, %fd661, %fd727;
	fma.rn.f64 	%fd730, %fd59, %fd664, %fd728;
	fma.rn.f64 	%fd731, %fd60, %fd665, %fd729;
	fma.rn.f64 	%fd732, %fd69, %fd668, %fd730;
	fma.rn.f64 	%fd733, %fd70, %fd669, %fd731;
	fma.rn.f64 	%fd153, %fd79, %fd672, %fd732;
	fma.rn.f64 	%fd154, %fd80, %fd673, %fd733;
	@%p16 bra 	$L__BB29_29;
	ld.param.u64 	%rd49, [_Z32massMatrixMultiplyRegisterKernelILi10ELi14ELi1EEviPKiPKdS3_S3_S3_Pd_param_6];
	cvta.to.global.u64 	%rd39, %rd49;
	mul.wide.s32 	%rd40, %r5, 8;
	add.s64 	%rd41, %rd39, %rd40;
	add.f64 	%fd734, %fd145, %fd146;
	st.global.f64 	[%rd41], %fd734;
	add.f64 	%fd735, %fd147, %fd148;
	st.global.f64 	[%rd41+800], %fd735;
	add.f64 	%fd736, %fd149, %fd150;
	st.global.f64 	[%rd41+1600], %fd736;
	add.f64 	%fd737, %fd151, %fd152;
	st.global.f64 	[%rd41+2400], %fd737;
	add.f64 	%fd738, %fd153, %fd154;
	st.global.f64 	[%rd41+3200], %fd738;
	sub.f64 	%fd739, %fd153, %fd154;
	st.global.f64 	[%rd41+4000], %fd739;
	sub.f64 	%fd740, %fd151, %fd152;
	st.global.f64 	[%rd41+4800], %fd740;
	sub.f64 	%fd741, %fd149, %fd150;
	st.global.f64 	[%rd41+5600], %fd741;
	sub.f64 	%fd742, %fd147, %fd148;
	st.global.f64 	[%rd41+6400], %fd742;
	sub.f64 	%fd743, %fd145, %fd146;
	st.global.f64 	[%rd41+7200], %fd743;
$L__BB29_29:
	ret;

}
	// .globl	_Z32massMatrixMultiplyConstantKernelILi10ELi14ELi1EEviPKiPKdS3_S3_S3_Pd
.visible .entry _Z32massMatrixMultiplyConstantKernelILi10ELi14ELi1EEviPKiPKdS3_S3_S3_Pd(
	.param .u32 _Z32massMatrixMultiplyConstantKernelILi10ELi14ELi1EEviPKiPKdS3_S3_S3_Pd_param_0,
	.param .u64 .ptr .align 1 _Z32massMatrixMultiplyConstantKernelILi10ELi14ELi1EEviPKiPKdS3_S3_S3_Pd_param_1,
	.param .u64 .ptr .align 1 _Z32massMatrixMultiplyConstantKernelILi10ELi14ELi1EEviPKiPKdS3_S3_S3_Pd_param_2,
	.param .u64 .ptr .align 1 _Z32massMatrixMultiplyConstantKernelILi10ELi14ELi1EEviPKiPKdS3_S3_S3_Pd_param_3,
	.param .u64 .ptr .align 1 _Z32massMatrixMultiplyConstantKernelILi10ELi14ELi1EEviPKiPKdS3_S3_S3_Pd_param_4,
	.param .u64 .ptr .align 1 _Z32massMatrixMultiplyConstantKernelILi10ELi14ELi1EEviPKiPKdS3_S3_S3_Pd_param_5,
	.param .u64 .ptr .align 1 _Z32massMatrixMultiplyConstantKernelILi10ELi14ELi1EEviPKiPKdS3_S3_S3_Pd_param_6
)
{
	.reg .pred 	%p<16>;
	.reg .b16 	%rs<25>;
	.reg .b32 	%r<76>;
	.reg .b64 	%rd<44>;
	.reg .b64 	%fd<958>;
	// demoted variable
	.shared .align 8 .b8 _ZZ32massMatrixMultiplyConstantKernelILi10ELi14ELi1EEviPKiPKdS3_S3_S3_PdE6s_tmp1[21952];
	ld.param.u32 	%r19, [_Z32massMatrixMultiplyConstantKernelILi10ELi14ELi1EEviPKiPKdS3_S3_S3_Pd_param_0];
	ld.param.u64 	%rd1, [_Z32massMatrixMultiplyConstantKernelILi10ELi14ELi1EEviPKiPKdS3_S3_S3_Pd_param_1];
	mov.u32 	%r21, %tid.y;
	mov.u32 	%r22, %ctaid.x;
	add.s32 	%r1, %r22, %r21;
	setp.ge.s32 	%p1, %r1, %r19;
	mov.b32 	%r72, 0;
	@%p1 bra 	$L__BB30_2;
	cvta.to.global.u64 	%rd5, %rd1;
	mul.wide.s32 	%rd6, %r1, 4;
	add.s64 	%rd7, %rd5, %rd6;
	ld.global.nc.u32 	%r72, [%rd7];
$L__BB30_2:
	ld.param.u64 	%rd42, [_Z32massMatrixMultiplyConstantKernelILi10ELi14ELi1EEviPKiPKdS3_S3_S3_Pd_param_5];
	mov.u32 	%r23, %tid.x;
	cvt.u16.u32 	%rs1, %r23;
	mad.lo.s32 	%r4, %r72, 1000, %r23;
	cvta.to.global.u64 	%rd8, %rd42;
	mul.wide.s32 	%rd9, %r4, 8;
	add.s64 	%rd10, %rd8, %rd9;
	ld.global.nc.f64 	%fd115, [%rd10];
	ld.global.nc.f64 	%fd116, [%rd10+800];
	ld.global.nc.f64 	%fd117, [%rd10+1600];
	ld.global.nc.f64 	%fd118, [%rd10+2400];
	ld.global.nc.f64 	%fd119, [%rd10+3200];
	ld.global.nc.f64 	%fd120, [%rd10+4000];
	ld.global.nc.f64 	%fd121, [%rd10+4800];
	ld.global.nc.f64 	%fd122, [%rd10+5600];
	ld.global.nc.f64 	%fd123, [%rd10+6400];
	ld.global.nc.f64 	%fd124, [%rd10+7200];
	bar.sync 	0;
	mul.hi.u16 	%rs2, %rs1, 6554;
	mul.lo.s16 	%rs3, %rs2, 10;
	sub.s16 	%rs4, %rs1, %rs3;
	add.f64 	%fd125, %fd115, %fd124;
	sub.f64 	%fd126, %fd115, %fd124;
	add.f64 	%fd127, %fd116, %fd123;
	sub.f64 	%fd128, %fd116, %fd123;
	add.f64 	%fd129, %fd117, %fd122;
	sub.f64 	%fd130, %fd117, %fd122;
	add.f64 	%fd131, %fd118, %fd121;
	sub.f64 	%fd132, %fd118, %fd121;
	add.f64 	%fd133, %fd119, %fd120;
	sub.f64 	%fd134, %fd119, %fd120;
	mov.u32 	%r25, _ZZ32massMatrixMultiplyConstantKernelILi10ELi14ELi1EEviPKiPKdS3_S3_S3_PdE6s_tmp1;
	mad.lo.s32 	%r26, %r21, 21952, %r25;
	mul.wide.u16 	%r27, %rs2, 112;
	add.s32 	%r28, %r26, %r27;
	mul.wide.u16 	%r29, %rs4, 8;
	add.s32 	%r5, %r28, %r29;
	ld.const.f64 	%fd135, [const_oddI];
	fma.rn.f64 	%fd136, %fd135, %fd125, 0d0000000000000000;
	ld.const.f64 	%fd137, [const_evenI];
	fma.rn.f64 	%fd138, %fd137, %fd126, 0d0000000000000000;
	ld.const.f64 	%fd1, [const_oddI+8];
	fma.rn.f64 	%fd139, %fd1, %fd127, %fd136;
	ld.const.f64 	%fd2, [const_evenI+8];
	fma.rn.f64 	%fd140, %fd2, %fd128, %fd138;
	ld.const.f64 	%fd3, [const_oddI+16];
	fma.rn.f64 	%fd141, %fd3, %fd129, %fd139;
	ld.const.f64 	%fd142, [const_evenI+16];
	fma.rn.f64 	%fd143, %fd142, %fd130, %fd140;
	ld.const.f64 	%fd144, [const_oddI+24];
	fma.rn.f64 	%fd145, %fd144, %fd131, %fd141;
	ld.const.f64 	%fd4, [const_evenI+24];
	fma.rn.f64 	%fd146, %fd4, %fd132, %fd143;
	ld.const.f64 	%fd5, [const_oddI+32];
	fma.rn.f64 	%fd147, %fd5, %fd133, %fd145;
	ld.const.f64 	%fd6, [const_evenI+32];
	fma.rn.f64 	%fd148, %fd6, %fd134, %fd146;
	add.f64 	%fd149, %fd148, %fd147;
	st.shared.f64 	[%r5], %fd149;
	sub.f64 	%fd150, %fd147, %fd148;
	st.shared.f64 	[%r5+20384], %fd150;
	ld.const.f64 	%fd7, [const_oddI+40];
	fma.rn.f64 	%fd151, %fd7, %fd125, 0d0000000000000000;
	ld.const.f64 	%fd8, [const_evenI+40];
	fma.rn.f64 	%fd152, %fd8, %fd126, 0d0000000000000000;
	ld.const.f64 	%fd9, [const_oddI+48];
	fma.rn.f64 	%fd153, %fd9, %fd127, %fd151;
	ld.const.f64 	%fd10, [const_evenI+48];
	fma.rn.f64 	%fd154, %fd10, %fd128, %fd152;
	ld.const.f64 	%fd11, [const_oddI+56];
	fma.rn.f64 	%fd155, %fd11, %fd129, %fd153;
	ld.const.f64 	%fd156, [const_evenI+56];
	fma.rn.f64 	%fd157, %fd156, %fd130, %fd154;
	ld.const.f64 	%fd12, [const_oddI+64];
	fma.rn.f64 	%fd158, %fd12, %fd131, %fd155;
	ld.const.f64 	%fd13, [const_evenI+64];
	fma.rn.f64 	%fd159, %fd13, %fd132, %fd157;
	ld.const.f64 	%fd160, [const_oddI+72];
	fma.rn.f64 	%fd161, %fd160, %fd133, %fd158;
	ld.const.f64 	%fd162, [const_evenI+72];
	fma.rn.f64 	%fd163, %fd162, %fd134, %fd159;
	add.f64 	%fd164, %fd163, %fd161;
	st.shared.f64 	[%r5+1568], %fd164;
	sub.f64 	%fd165, %fd161, %fd163;
	st.shared.f64 	[%r5+18816], %fd165;
	ld.const.f64 	%fd166, [const_oddI+80];
	fma.rn.f64 	%fd167, %fd166, %fd125, 0d0000000000000000;
	ld.const.f64 	%fd168, [const_evenI+80];
	fma.rn.f64 	%fd169, %fd168, %fd126, 0d0000000000000000;
	ld.const.f64 	%fd170, [const_oddI+88];
	fma.rn.f64 	%fd171, %fd170, %fd127, %fd167;
	ld.const.f64 	%fd14, [const_evenI+88];
	fma.rn.f64 	%fd172, %fd14, %fd128, %fd169;
	ld.const.f64 	%fd15, [const_oddI+96];
	fma.rn.f64 	%fd173, %fd15, %fd129, %fd171;
	ld.const.f64 	%fd16, [const_evenI+96];
	fma.rn.f64 	%fd174, %fd16, %fd130, %fd172;
	ld.const.f64 	%fd17, [const_oddI+104];
	fma.rn.f64 	%fd175, %fd17, %fd131, %fd173;
	ld.const.f64 	%fd18, [const_evenI+104];
	fma.rn.f64 	%fd176, %fd18, %fd132, %fd174;
	ld.const.f64 	%fd19, [const_oddI+112];
	fma.rn.f64 	%fd177, %fd19, %fd133, %fd175;
	ld.const.f64 	%fd20, [const_evenI+112];
	fma.rn.f64 	%fd178, %fd20, %fd134, %fd176;
	add.f64 	%fd179, %fd178, %fd177;
	st.shared.f64 	[%r5+3136], %fd179;
	sub.f64 	%fd180, %fd177, %fd178;
	st.shared.f64 	[%r5+17248], %fd180;
	ld.const.f64 	%fd21, [const_oddI+120];
	fma.rn.f64 	%fd181, %fd21, %fd125, 0d0000000000000000;
	ld.const.f64 	%fd182, [const_evenI+120];
	fma.rn.f64 	%fd183, %fd182, %fd126, 0d0000000000000000;
	ld.const.f64 	%fd22, [const_oddI+128];
	fma.rn.f64 	%fd184, %fd22, %fd127, %fd181;
	ld.const.f64 	%fd185, [const_evenI+128];
	fma.rn.f64 	%fd186, %fd185, %fd128, %fd183;
	ld.const.f64 	%fd23, [const_oddI+136];
	fma.rn.f64 	%fd187, %fd23, %fd129, %fd184;
	ld.const.f64 	%fd24, [const_evenI+136];
	fma.rn.f64 	%fd188, %fd24, %fd130, %fd186;
	ld.const.f64 	%fd25, [const_oddI+144];
	fma.rn.f64 	%fd189, %fd25, %fd131, %fd187;
	ld.const.f64 	%fd26, [const_evenI+144];
	fma.rn.f64 	%fd190, %fd26, %fd132, %fd188;
	ld.const.f64 	%fd27, [const_oddI+152];
	fma.rn.f64 	%fd191, %fd27, %fd133, %fd189;
	ld.const.f64 	%fd28, [const_evenI+152];
	fma.rn.f64 	%fd192, %fd28, %fd134, %fd190;
	add.f64 	%fd193, %fd192, %fd191;
	st.shared.f64 	[%r5+4704], %fd193;
	sub.f64 	%fd194, %fd191, %fd192;
	st.shared.f64 	[%r5+15680], %fd194;
	ld.const.f64 	%fd29, [const_oddI+160];
	fma.rn.f64 	%fd195, %fd29, %fd125, 0d0000000000000000;
	ld.const.f64 	%fd196, [const_evenI+160];
	fma.rn.f64 	%fd197, %fd196, %fd126, 0d0000000000000000;
	ld.const.f64 	%fd30, [const_oddI+168];
	fma.rn.f64 	%fd198, %fd30, %fd127, %fd195;
	ld.const.f64 	%fd199, [const_evenI+168];
	fma.rn.f64 	%fd200, %fd199, %fd128, %fd197;
	ld.const.f64 	%fd31, [const_oddI+176];
	fma.rn.f64 	%fd201, %fd31, %fd129, %fd198;
	ld.const.f64 	%fd32, [const_evenI+176];
	fma.rn.f64 	%fd202, %fd32, %fd130, %fd200;
	ld.const.f64 	%fd203, [const_oddI+184];
	fma.rn.f64 	%fd204, %fd203, %fd131, %fd201;
	ld.const.f64 	%fd205, [const_evenI+184];
	fma.rn.f64 	%fd206, %fd205, %fd132, %fd202;
	ld.const.f64 	%fd207, [const_oddI+192];
	fma.rn.f64 	%fd208, %fd207, %fd133, %fd204;
	ld.const.f64 	%fd33, [const_evenI+192];
	fma.rn.f64 	%fd209, %fd33, %fd134, %fd206;
	add.f64 	%fd210, %fd209, %fd208;
	st.shared.f64 	[%r5+6272], %fd210;
	sub.f64 	%fd211, %fd208, %fd209;
	st.shared.f64 	[%r5+14112], %fd211;
	ld.const.f64 	%fd212, [const_oddI+200];
	fma.rn.f64 	%fd213, %fd212, %fd125, 0d0000000000000000;
	ld.const.f64 	%fd214, [const_evenI+200];
	fma.rn.f64 	%fd215, %fd214, %fd126, 0d0000000000000000;
	ld.const.f64 	%fd216, [const_oddI+208];
	fma.rn.f64 	%fd217, %fd216, %fd127, %fd213;
	ld.const.f64 	%fd218, [const_evenI+208];
	fma.rn.f64 	%fd219, %fd218, %fd128, %fd215;
	ld.const.f64 	%fd220, [const_oddI+216];
	fma.rn.f64 	%fd221, %fd220, %fd129, %fd217;
	ld.const.f64 	%fd34, [const_evenI+216];
	fma.rn.f64 	%fd222, %fd34, %fd130, %fd219;
	ld.const.f64 	%fd223, [const_oddI+224];
	fma.rn.f64 	%fd224, %fd223, %fd131, %fd221;
	ld.const.f64 	%fd225, [const_evenI+224];
	fma.rn.f64 	%fd226, %fd225, %fd132, %fd222;
	ld.const.f64 	%fd227, [const_oddI+232];
	fma.rn.f64 	%fd228, %fd227, %fd133, %fd224;
	ld.const.f64 	%fd229, [const_evenI+232];
	fma.rn.f64 	%fd230, %fd229, %fd134, %fd226;
	add.f64 	%fd231, %fd230, %fd228;
	st.shared.f64 	[%r5+7840], %fd231;
	sub.f64 	%fd232, %fd228, %fd230;
	st.shared.f64 	[%r5+12544], %fd232;
	ld.const.f64 	%fd233, [const_oddI+240];
	fma.rn.f64 	%fd234, %fd233, %fd125, 0d0000000000000000;
	ld.const.f64 	%fd235, [const_evenI+240];
	fma.rn.f64 	%fd236, %fd235, %fd126, 0d0000000000000000;
	ld.const.f64 	%fd237, [const_oddI+248];
	fma.rn.f64 	%fd238, %fd237, %fd127, %fd234;
	ld.const.f64 	%fd239, [const_evenI+248];
	fma.rn.f64 	%fd240, %fd239, %fd128, %fd236;
	ld.const.f64 	%fd241, [const_oddI+256];
	fma.rn.f64 	%fd242, %fd241, %fd129, %fd238;
	ld.const.f64 	%fd243, [const_evenI+256];
	fma.rn.f64 	%fd244, %fd243, %fd130, %fd240;
	ld.const.f64 	%fd245, [const_oddI+264];
	fma.rn.f64 	%fd246, %fd245, %fd131, %fd242;
	ld.const.f64 	%fd247, [const_evenI+264];
	fma.rn.f64 	%fd248, %fd247, %fd132, %fd244;
	ld.const.f64 	%fd249, [const_oddI+272];
	fma.rn.f64 	%fd250, %fd249, %fd133, %fd246;
	ld.const.f64 	%fd35, [const_evenI+272];
	fma.rn.f64 	%fd251, %fd35, %fd134, %fd248;
	add.f64 	%fd252, %fd251, %fd250;
	st.shared.f64 	[%r5+9408], %fd252;
	sub.f64 	%fd253, %fd250, %fd251;
	st.shared.f64 	[%r5+10976], %fd253;
	bar.sync 	0;
	setp.gt.u32 	%p2, %r23, 139;
	@%p2 bra 	$L__BB30_5;
	mov.u32 	%r73, %tid.x;
	mov.u32 	%r30, %tid.y;
	ld.const.f64 	%fd274, [const_oddI];
	ld.const.f64 	%fd276, [const_evenI];
	ld.const.f64 	%fd281, [const_evenI+16];
	ld.const.f64 	%fd283, [const_oddI+24];
	ld.const.f64 	%fd295, [const_evenI+56];
	ld.const.f64 	%fd299, [const_oddI+72];
	ld.const.f64 	%fd301, [const_evenI+72];
	ld.const.f64 	%fd305, [const_oddI+80];
	ld.const.f64 	%fd307, [const_evenI+80];
	ld.const.f64 	%fd309, [const_oddI+88];
	ld.const.f64 	%fd321, [const_evenI+120];
	ld.const.f64 	%fd324, [const_evenI+128];
	ld.const.f64 	%fd335, [const_evenI+160];
	ld.const.f64 	%fd338, [const_evenI+168];
	ld.const.f64 	%fd342, [const_oddI+184];
	ld.const.f64 	%fd344, [const_evenI+184];
	ld.const.f64 	%fd346, [const_oddI+192];
	ld.const.f64 	%fd351, [const_oddI+200];
	ld.const.f64 	%fd353, [const_evenI+200];
	ld.const.f64 	%fd355, [const_oddI+208];
	ld.const.f64 	%fd357, [const_evenI+208];
	ld.const.f64 	%fd359, [const_oddI+216];
	ld.const.f64 	%fd362, [const_oddI+224];
	ld.const.f64 	%fd364, [const_evenI+224];
	ld.const.f64 	%fd366, [const_oddI+232];
	ld.const.f64 	%fd368, [const_evenI+232];
	ld.const.f64 	%fd372, [const_oddI+240];
	ld.const.f64 	%fd374, [const_evenI+240];
	ld.const.f64 	%fd376, [const_oddI+248];
	ld.const.f64 	%fd378, [const_evenI+248];
	ld.const.f64 	%fd380, [const_oddI+256];
	ld.const.f64 	%fd382, [const_evenI+256];
	ld.const.f64 	%fd384, [const_oddI+264];
	ld.const.f64 	%fd386, [const_evenI+264];
	ld.const.f64 	%fd388, [const_oddI+272];
$L__BB30_4:
	cvt.u16.u32 	%rs5, %r73;
	mul.lo.s16 	%rs6, %rs5, 205;
	shr.u16 	%rs7, %rs6, 11;
	mul.lo.s16 	%rs8, %rs7, 10;
	sub.s16 	%rs9, %rs5, %rs8;
	mov.u32 	%r31, _ZZ32massMatrixMultiplyConstantKernelILi10ELi14ELi1EEviPKiPKdS3_S3_S3_PdE6s_tmp1;
	mad.lo.s32 	%r32, %r30, 21952, %r31;
	mul.wide.u16 	%r33, %rs7, 1568;
	add.s32 	%r34, %r32, %r33;
	and.b16  	%rs10, %rs9, 255;
	mul.wide.u16 	%r35, %rs10, 8;
	add.s32 	%r36, %r34, %r35;
	ld.shared.f64 	%fd254, [%r36];
	ld.shared.f64 	%fd255, [%r36+1008];
	add.f64 	%fd256, %fd254, %fd255;
	sub.f64 	%fd257, %fd254, %fd255;
	ld.shared.f64 	%fd258, [%r36+112];
	ld.shared.f64 	%fd259, [%r36+896];
	add.f64 	%fd260, %fd258, %fd259;
	sub.f64 	%fd261, %fd258, %fd259;
	ld.shared.f64 	%fd262, [%r36+224];
	ld.shared.f64 	%fd263, [%r36+784];
	add.f64 	%fd264, %fd262, %fd263;
	sub.f64 	%fd265, %fd262, %fd263;
	ld.shared.f64 	%fd266, [%r36+336];
	ld.shared.f64 	%fd267, [%r36+672];
	add.f64 	%fd268, %fd266, %fd267;
	sub.f64 	%fd269, %fd266, %fd267;
	ld.shared.f64 	%fd270, [%r36+448];
	ld.shared.f64 	%fd271, [%r36+560];
	add.f64 	%fd272, %fd270, %fd271;
	sub.f64 	%fd273, %fd270, %fd271;
	fma.rn.f64 	%fd275, %fd274, %fd256, 0d0000000000000000;
	fma.rn.f64 	%fd277, %fd276, %fd257, 0d0000000000000000;
	fma.rn.f64 	%fd278, %fd1, %fd260, %fd275;
	fma.rn.f64 	%fd279, %fd2, %fd261, %fd277;
	fma.rn.f64 	%fd280, %fd3, %fd264, %fd278;
	fma.rn.f64 	%fd282, %fd281, %fd265, %fd279;
	fma.rn.f64 	%fd284, %fd283, %fd268, %fd280;
	fma.rn.f64 	%fd285, %fd4, %fd269, %fd282;
	fma.rn.f64 	%fd286, %fd5, %fd272, %fd284;
	fma.rn.f64 	%fd287, %fd6, %fd273, %fd285;
	add.f64 	%fd288, %fd287, %fd286;
	st.shared.f64 	[%r36], %fd288;
	sub.f64 	%fd289, %fd286, %fd287;
	st.shared.f64 	[%r36+1456], %fd289;
	fma.rn.f64 	%fd290, %fd7, %fd256, 0d0000000000000000;
	fma.rn.f64 	%fd291, %fd8, %fd257, 0d0000000000000000;
	fma.rn.f64 	%fd292, %fd9, %fd260, %fd290;
	fma.rn.f64 	%fd293, %fd10, %fd261, %fd291;
	fma.rn.f64 	%fd294, %fd11, %fd264, %fd292;
	fma.rn.f64 	%fd296, %fd295, %fd265, %fd293;
	fma.rn.f64 	%fd297, %fd12, %fd268, %fd294;
	fma.rn.f64 	%fd298, %fd13, %fd269, %fd296;
	fma.rn.f64 	%fd300, %fd299, %fd272, %fd297;
	fma.rn.f64 	%fd302, %fd301, %fd273, %fd298;
	add.f64 	%fd303, %fd302, %fd300;
	st.shared.f64 	[%r36+112], %fd303;
	sub.f64 	%fd304, %fd300, %fd302;
	st.shared.f64 	[%r36+1344], %fd304;
	fma.rn.f64 	%fd306, %fd305, %fd256, 0d0000000000000000;
	fma.rn.f64 	%fd308, %fd307, %fd257, 0d0000000000000000;
	fma.rn.f64 	%fd310, %fd309, %fd260, %fd306;
	fma.rn.f64 	%fd311, %fd14, %fd261, %fd308;
	fma.rn.f64 	%fd312, %fd15, %fd264, %fd310;
	fma.rn.f64 	%fd313, %fd16, %fd265, %fd311;
	fma.rn.f64 	%fd314, %fd17, %fd268, %fd312;
	fma.rn.f64 	%fd315, %fd18, %fd269, %fd313;
	fma.rn.f64 	%fd316, %fd19, %fd272, %fd314;
	fma.rn.f64 	%fd317, %fd20, %fd273, %fd315;
	add.f64 	%fd318, %fd317, %fd316;
	st.shared.f64 	[%r36+224], %fd318;
	sub.f64 	%fd319, %fd316, %fd317;
	st.shared.f64 	[%r36+1232], %fd319;
	fma.rn.f64 	%fd320, %fd21, %fd256, 0d0000000000000000;
	fma.rn.f64 	%fd322, %fd321, %fd257, 0d0000000000000000;
	fma.rn.f64 	%fd323, %fd22, %fd260, %fd320;
	fma.rn.f64 	%fd325, %fd324, %fd261, %fd322;
	fma.rn.f64 	%fd326, %fd23, %fd264, %fd323;
	fma.rn.f64 	%fd327, %fd24, %fd265, %fd325;
	fma.rn.f64 	%fd328, %fd25, %fd268, %fd326;
	fma.rn.f64 	%fd329, %fd26, %fd269, %fd327;
	fma.rn.f64 	%fd330, %fd27, %fd272, %fd328;
	fma.rn.f64 	%fd331, %fd28, %fd273, %fd329;
	add.f64 	%fd332, %fd331, %fd330;
	st.shared.f64 	[%r36+336], %fd332;
	sub.f64 	%fd333, %fd330, %fd331;
	st.shared.f64 	[%r36+1120], %fd333;
	fma.rn.f64 	%fd334, %fd29, %fd256, 0d0000000000000000;
	fma.rn.f64 	%fd336, %fd335, %fd257, 0d0000000000000000;
	fma.rn.f64 	%fd337, %fd30, %fd260, %fd334;
	fma.rn.f64 	%fd339, %fd338, %fd261, %fd336;
	fma.rn.f64 	%fd340, %fd31, %fd264, %fd337;
	fma.rn.f64 	%fd341, %fd32, %fd265, %fd339;
	fma.rn.f64 	%fd343, %fd342, %fd268, %fd340;
	fma.rn.f64 	%fd345, %fd344, %fd269, %fd341;
	fma.rn.f64 	%fd347, %fd346, %fd272, %fd343;
	fma.rn.f64 	%fd348, %fd33, %fd273, %fd345;
	add.f64 	%fd349, %fd348, %fd347;
	st.shared.f64 	[%r36+448], %fd349;
	sub.f64 	%fd350, %fd347, %fd348;
	st.shared.f64 	[%r36+1008], %fd350;
	fma.rn.f64 	%fd352, %fd351, %fd256, 0d0000000000000000;
	fma.rn.f64 	%fd354, %fd353, %fd257, 0d0000000000000000;
	fma.rn.f64 	%fd356, %fd355, %fd260, %fd352;
	fma.rn.f64 	%fd358, %fd357, %fd261, %fd354;
	fma.rn.f64 	%fd360, %fd359, %fd264, %fd356;
	fma.rn.f64 	%fd361, %fd34, %fd265, %fd358;
	fma.rn.f64 	%fd363, %fd362, %fd268, %fd360;
	fma.rn.f64 	%fd365, %fd364, %fd269, %fd361;
	fma.rn.f64 	%fd367, %fd366, %fd272, %fd363;
	fma.rn.f64 	%fd369, %fd368, %fd273, %fd365;
	add.f64 	%fd370, %fd369, %fd367;
	st.shared.f64 	[%r36+560], %fd370;
	sub.f64 	%fd371, %fd367, %fd369;
	st.shared.f64 	[%r36+896], %fd371;
	fma.rn.f64 	%fd373, %fd372, %fd256, 0d0000000000000000;
	fma.rn.f64 	%fd375, %fd374, %fd257, 0d0000000000000000;
	fma.rn.f64 	%fd377, %fd376, %fd260, %fd373;
	fma.rn.f64 	%fd379, %fd378, %fd261, %fd375;
	fma.rn.f64 	%fd381, %fd380, %fd264, %fd377;
	fma.rn.f64 	%fd383, %fd382, %fd265, %fd379;
	fma.rn.f64 	%fd385, %fd384, %fd268, %fd381;
	fma.rn.f64 	%fd387, %fd386, %fd269, %fd383;
	fma.rn.f64 	%fd389, %fd388, %fd272, %fd385;
	fma.rn.f64 	%fd390, %fd35, %fd273, %fd387;
	add.f64 	%fd391, %fd390, %fd389;
	st.shared.f64 	[%r36+672], %fd391;
	sub.f64 	%fd392, %fd389, %fd390;
	st.shared.f64 	[%r36+784], %fd392;
	add.s32 	%r8, %r73, 100;
	setp.lt.u32 	%p3, %r73, 40;
	mov.u32 	%r73, %r8;
	@%p3 bra 	$L__BB30_4;
$L__BB30_5:
	mov.u32 	%r37, %ctaid.x;
	mov.u32 	%r38, %tid.y;
	add.s32 	%r9, %r37, %r38;
	bar.sync 	0;
	mov.u32 	%r39, %tid.x;
	setp.gt.u32 	%p4, %r39, 195;
	@%p4 bra 	$L__BB30_22;
	mov.u32 	%r74, %tid.x;
	mul.lo.s32 	%r11, %r72, 2744;
	mov.u32 	%r40, %tid.y;
	mov.u32 	%r41, _ZZ32massMatrixMultiplyConstantKernelILi10ELi14ELi1EEviPKiPKdS3_S3_S3_PdE6s_tmp1;
	mad.lo.s32 	%r42, %r40, 21952, %r41;
	ld.const.f64 	%fd404, [const_oddI];
	ld.const.f64 	%fd406, [const_evenI];
	ld.const.f64 	%fd409, [const_evenI+8];
	ld.const.f64 	%fd411, [const_oddI+16];
	ld.const.f64 	%fd413, [const_evenI+16];
	ld.const.f64 	%fd415, [const_oddI+24];
	ld.const.f64 	%fd428, [const_evenI+56];
	ld.const.f64 	%fd430, [const_oddI+64];
	ld.const.f64 	%fd432, [const_evenI+64];
	ld.const.f64 	%fd434, [const_oddI+72];
	ld.const.f64 	%fd435, [const_evenI+72];
	ld.const.f64 	%fd441, [const_oddI+80];
	ld.const.f64 	%fd443, [const_evenI+80];
	ld.const.f64 	%fd445, [const_oddI+88];
	ld.const.f64 	%fd458, [const_evenI+120];
	ld.const.f64 	%fd461, [const_evenI+128];
	ld.const.f64 	%fd472, [const_oddI+160];
	ld.const.f64 	%fd474, [const_evenI+160];
	ld.const.f64 	%fd476, [const_oddI+168];
	ld.const.f64 	%fd478, [const_evenI+168];
	ld.const.f64 	%fd480, [const_oddI+176];
	ld.const.f64 	%fd482, [const_evenI+176];
	ld.const.f64 	%fd484, [const_oddI+184];
	ld.const.f64 	%fd486, [const_evenI+184];
	ld.const.f64 	%fd488, [const_oddI+192];
	ld.const.f64 	%fd494, [const_oddI+200];
	ld.const.f64 	%fd496, [const_evenI+200];
	ld.const.f64 	%fd498, [const_oddI+208];
	ld.const.f64 	%fd500, [const_evenI+208];
	ld.const.f64 	%fd502, [const_oddI+216];
	ld.const.f64 	%fd505, [const_oddI+224];
	ld.const.f64 	%fd507, [const_evenI+224];
	ld.const.f64 	%fd509, [const_oddI+232];
	ld.const.f64 	%fd510, [const_evenI+232];
	ld.const.f64 	%fd516, [const_oddI+240];
	ld.const.f64 	%fd518, [const_evenI+240];
	ld.const.f64 	%fd520, [const_oddI+248];
	ld.const.f64 	%fd522, [const_evenI+248];
	ld.const.f64 	%fd524, [const_oddI+256];
	ld.const.f64 	%fd526, [const_evenI+256];
	ld.const.f64 	%fd528, [const_oddI+264];
	ld.const.f64 	%fd530, [const_evenI+264];
	ld.const.f64 	%fd532, [const_oddI+272];
$L__BB30_7:
	ld.param.u32 	%r64, [_Z32massMatrixMultiplyConstantKernelILi10ELi14ELi1EEviPKiPKdS3_S3_S3_Pd_param_0];
	setp.ge.s32 	%p5, %r9, %r64;
	cvt.u16.u32 	%rs11, %r74;
	and.b16  	%rs12, %rs11, 254;
	shr.u16 	%rs13, %rs12, 1;
	mul.lo.s16 	%rs14, %rs13, 147;
	shr.u16 	%rs15, %rs14, 10;
	mul.lo.s16 	%rs16, %rs15, 14;
	sub.s16 	%rs17, %rs11, %rs16;
	mul.wide.u16 	%r43, %rs15, 1568;
	add.s32 	%r44, %r42, %r43;
	and.b16  	%rs18, %rs17, 255;
	mul.wide.u16 	%r45, %rs18, 112;
	add.s32 	%r13, %r44, %r45;
	ld.shared.f64 	%fd394, [%r13];
	ld.shared.f64 	%fd395, [%r13+72];
	add.f64 	%fd36, %fd394, %fd395;
	sub.f64 	%fd37, %fd394, %fd395;
	ld.shared.f64 	%fd396, [%r13+8];
	ld.shared.f64 	%fd397, [%r13+64];
	add.f64 	%fd38, %fd396, %fd397;
	sub.f64 	%fd39, %fd396, %fd397;
	ld.shared.f64 	%fd398, [%r13+16];
	ld.shared.f64 	%fd399, [%r13+56];
	add.f64 	%fd40, %fd398, %fd399;
	sub.f64 	%fd41, %fd398, %fd399;
	ld.shared.f64 	%fd400, [%r13+24];
	ld.shared.f64 	%fd401, [%r13+48];
	add.f64 	%fd42, %fd400, %fd401;
	sub.f64 	%fd43, %fd400, %fd401;
	ld.shared.f64 	%fd402, [%r13+32];
	ld.shared.f64 	%fd403, [%r13+40];
	add.f64 	%fd44, %fd402, %fd403;
	sub.f64 	%fd45, %fd402, %fd403;
	mov.b32 	%r46, {%rs15, %rs18};
	mov.b32 	%r47, 0;
	mov.b32 	%r48, 3780;
	dp2a.lo.u32.u32 	%r14, %r46, %r48, %r47;
	fma.rn.f64 	%fd405, %fd404, %fd36, 0d0000000000000000;
	fma.rn.f64 	%fd407, %fd406, %fd37, 0d0000000000000000;
	fma.rn.f64 	%fd408, %fd1, %fd38, %fd405;
	fma.rn.f64 	%fd410, %fd409, %fd39, %fd407;
	fma.rn.f64 	%fd412, %fd411, %fd40, %fd408;
	fma.rn.f64 	%fd414, %fd413, %fd41, %fd410;
	fma.rn.f64 	%fd416, %fd415, %fd42, %fd412;
	fma.rn.f64 	%fd417, %fd4, %fd43, %fd414;
	fma.rn.f64 	%fd46, %fd5, %fd44, %fd416;
	fma.rn.f64 	%fd47, %fd6, %fd45, %fd417;
	mov.f64 	%fd944, 0d0000000000000000;
	mov.f64 	%fd945, %fd944;
	@%p5 bra 	$L__BB30_9;
	ld.param.u64 	%rd35, [_Z32massMatrixMultiplyConstantKernelILi10ELi14ELi1EEviPKiPKdS3_S3_S3_Pd_param_2];
	cvta.to.global.u64 	%rd11, %rd35;
	add.s32 	%r49, %r14, %r11;
	mul.wide.s32 	%rd12, %r49, 8;
	add.s64 	%rd13, %rd11, %rd12;
	ld.global.nc.f64 	%fd944, [%rd13];
	ld.global.nc.f64 	%fd945, [%rd13+104];
$L__BB30_9:
	ld.param.u32 	%r65, [_Z32massMatrixMultiplyConstantKernelILi10ELi14ELi1EEviPKiPKdS3_S3_S3_Pd_param_0];
	setp.ge.s32 	%p6, %r9, %r65;
	add.f64 	%fd419, %fd46, %fd47;
	mul.f64 	%fd420, %fd419, %fd944;
	sub.f64 	%fd421, %fd46, %fd47;
	mul.f64 	%fd422, %fd421, %fd945;
	add.f64 	%fd52, %fd420, %fd422;
	sub.f64 	%fd53, %fd420, %fd422;
	fma.rn.f64 	%fd423, %fd7, %fd36, 0d0000000000000000;
	fma.rn.f64 	%fd424, %fd8, %fd37, 0d0000000000000000;
	fma.rn.f64 	%fd425, %fd9, %fd38, %fd423;
	fma.rn.f64 	%fd426, %fd10, %fd39, %fd424;
	fma.rn.f64 	%fd427, %fd11, %fd40, %fd425;
	fma.rn.f64 	%fd429, %fd428, %fd41, %fd426;
	fma.rn.f64 	%fd431, %fd430, %fd42, %fd427;
	fma.rn.f64 	%fd433, %fd432, %fd43, %fd429;
	fma.rn.f64 	%fd54, %fd434, %fd44, %fd431;
	fma.rn.f64 	%fd55, %fd435, %fd45, %fd433;
	mov.f64 	%fd946, 0d0000000000000000;
	mov.f64 	%fd947, %fd946;
	@%p6 bra 	$L__BB30_11;
	ld.param.u64 	%rd36, [_Z32massMatrixMultiplyConstantKernelILi10ELi14ELi1EEviPKiPKdS3_S3_S3_Pd_param_2];
	cvta.to.global.u64 	%rd14, %rd36;
	add.s32 	%r50, %r14, %r11;
	mul.wide.s32 	%rd15, %r50, 8;
	add.s64 	%rd16, %rd14, %rd15;
	ld.global.nc.f64 	%fd946, [%rd16+8];
	ld.global.nc.f64 	%fd947, [%rd16+96];
$L__BB30_11:
	ld.param.u32 	%r66, [_Z32massMatrixMultiplyConstantKernelILi10ELi14ELi1EEviPKiPKdS3_S3_S3_Pd_param_0];
	setp.ge.s32 	%p7, %r9, %r66;
	add.f64 	%fd437, %fd54, %fd55;
	mul.f64 	%fd438, %fd437, %fd946;
	sub.f64 	%fd439, %fd54, %fd55;
	mul.f64 	%fd440, %fd439, %fd947;
	add.f64 	%fd60, %fd438, %fd440;
	sub.f64 	%fd61, %fd438, %fd440;
	fma.rn.f64 	%fd442, %fd441, %fd36, 0d0000000000000000;
	fma.rn.f64 	%fd444, %fd443, %fd37, 0d0000000000000000;
	fma.rn.f64 	%fd446, %fd445, %fd38, %fd442;
	fma.rn.f64 	%fd447, %fd14, %fd39, %fd444;
	fma.rn.f64 	%fd448, %fd15, %fd40, %fd446;
	fma.rn.f64 	%fd449, %fd16, %fd41, %fd447;
	fma.rn.f64 	%fd450, %fd17, %fd42, %fd448;
	fma.rn.f64 	%fd451, %fd18, %fd43, %fd449;
	fma.rn.f64 	%fd62, %fd19, %fd44, %fd450;
	fma.rn.f64 	%fd63, %fd20, %fd45, %fd451;
	mov.f64 	%fd948, 0d0000000000000000;
	mov.f64 	%fd949, %fd948;
	@%p7 bra 	$L__BB30_13;
	ld.param.u64 	%rd37, [_Z32massMatrixMultiplyConstantKernelILi10ELi14ELi1EEviPKiPKdS3_S3_S3_Pd_param_2];
	cvta.to.global.u64 	%rd17, %rd37;
	add.s32 	%r51, %r14, %r11;
	mul.wide.s32 	%rd18, %r51, 8;
	add.s64 	%rd19, %rd17, %rd18;
	ld.global.nc.f64 	%fd948, [%rd19+16];
	ld.global.nc.f64 	%fd949, [%rd19+88];
$L__BB30_13:
	ld.param.u32 	%r67, [_Z32massMatrixMultiplyConstantKernelILi10ELi14ELi1EEviPKiPKdS3_S3_S3_Pd_param_0];
	setp.ge.s32 	%p8, %r9, %r67;
	add.f64 	%fd453, %fd62, %fd63;
	mul.f64 	%fd454, %fd453, %fd948;
	sub.f64 	%fd455, %fd62, %fd63;
	mul.f64 	%fd456, %fd455, %fd949;
	add.f64 	%fd68, %fd454, %fd456;
	sub.f64 	%fd69, %fd454, %fd456;
	fma.rn.f64 	%fd457, %fd21, %fd36, 0d0000000000000000;
	fma.rn.f64 	%fd459, %fd458, %fd37, 0d0000000000000000;
	fma.rn.f64 	%fd460, %fd22, %fd38, %fd457;
	fma.rn.f64 	%fd462, %fd461, %fd39, %fd459;
	fma.rn.f64 	%fd463, %fd23, %fd40, %fd460;
	fma.rn.f64 	%fd464, %fd24, %fd41, %fd462;
	fma.rn.f64 	%fd465, %fd25, %fd42, %fd463;
	fma.rn.f64 	%fd466, %fd26, %fd43, %fd464;
	fma.rn.f64 	%fd70, %fd27, %fd44, %fd465;
	fma.rn.f64 	%fd71, %fd28, %fd45, %fd466;
	mov.f64 	%fd950, 0d0000000000000000;
	mov.f64 	%fd951, %fd950;
	@%p8 bra 	$L__BB30_15;
	ld.param.u64 	%rd38, [_Z32massMatrixMultiplyConstantKernelILi10ELi14ELi1EEviPKiPKdS3_S3_S3_Pd_param_2];
	cvta.to.global.u64 	%rd20, %rd38;
	add.s32 	%r52, %r14, %r11;
	mul.wide.s32 	%rd21, %r52, 8;
	add.s64 	%rd22, %rd20, %rd21;
	ld.global.nc.f64 	%fd950, [%rd22+24];
	ld.global.nc.f64 	%fd951, [%rd22+80];
$L__BB30_15:
	ld.param.u32 	%r68, [_Z32massMatrixMultiplyConstantKernelILi10ELi14ELi1EEviPKiPKdS3_S3_S3_Pd_param_0];
	setp.ge.s32 	%p9, %r9, %r68;
	add.f64 	%fd468, %fd70, %fd71;
	mul.f64 	%fd469, %fd468, %fd950;
	sub.f64 	%fd470, %fd70, %fd71;
	mul.f64 	%fd471, %fd470, %fd951;
	add.f64 	%fd76, %fd469, %fd471;
	sub.f64 	%fd77, %fd469, %fd471;
	fma.rn.f64 	%fd473, %fd472, %fd36, 0d0000000000000000;
	fma.rn.f64 	%fd475, %fd474, %fd37, 0d0000000000000000;
	fma.rn.f64 	%fd477, %fd476, %fd38, %fd473;
	fma.rn.f64 	%fd479, %fd478, %fd39, %fd475;
	fma.rn.f64 	%fd481, %fd480, %fd40, %fd477;
	fma.rn.f64 	%fd483, %fd482, %fd41, %fd479;
	fma.rn.f64 	%fd485, %fd484, %fd42, %fd481;
	fma.rn.f64 	%fd487, %fd486, %fd43, %fd483;
	fma.rn.f64 	%fd78, %fd488, %fd44, %fd485;
	fma.rn.f64 	%fd79, %fd33, %fd45, %fd487;
	mov.f64 	%fd952, 0d0000000000000000;
	mov.f64 	%fd953, %fd952;
	@%p9 bra 	$L__BB30_17;
	ld.param.u64 	%rd39, [_Z32massMatrixMultiplyConstantKernelILi10ELi14ELi1EEviPKiPKdS3_S3_S3_Pd_param_2];
	cvta.to.global.u64 	%rd23, %rd39;
	add.s32 	%r53, %r14, %r11;
	mul.wide.s32 	%rd24, %r53, 8;
	add.s64 	%rd25, %rd23, %rd24;
	ld.global.nc.f64 	%fd952, [%rd25+32];
	ld.global.nc.f64 	%fd953, [%rd25+72];
$L__BB30_17:
	ld.param.u32 	%r69, [_Z32massMatrixMultiplyConstantKernelILi10ELi14ELi1EEviPKiPKdS3_S3_S3_Pd_param_0];
	setp.ge.s32 	%p10, %r9, %r69;
	add.f64 	%fd490, %fd78, %fd79;
	mul.f64 	%fd491, %fd490, %fd952;
	sub.f64 	%fd492, %fd78, %fd79;
	mul.f64 	%fd493, %fd492, %fd953;
	add.f64 	%fd84, %fd491, %fd493;
	sub.f64 	%fd85, %fd491, %fd493;
	fma.rn.f64 	%fd495, %fd494, %fd36, 0d0000000000000000;
	fma.rn.f64 	%fd497, %fd496, %fd37, 0d0000000000000000;
	fma.rn.f64 	%fd499, %fd498, %fd38, %fd495;
	fma.rn.f64 	%fd501, %fd500, %fd39, %fd497;
	fma.rn.f64 	%fd503, %fd502, %fd40, %fd499;
	fma.rn.f64 	%fd504, %fd34, %fd41, %fd501;
	fma.rn.f64 	%fd506, %fd505, %fd42, %fd503;
	fma.rn.f64 	%fd508, %fd507, %fd43, %fd504;
	fma.rn.f64 	%fd86, %fd509, %fd44, %fd506;
	fma.rn.f64 	%fd87, %fd510, %fd45, %fd508;
	mov.f64 	%fd954, 0d0000000000000000;
	mov.f64 	%fd955, %fd954;
	@%p10 bra 	$L__BB30_19;
	ld.param.u64 	%rd40, [_Z32massMatrixMultiplyConstantKernelILi10ELi14ELi1EEviPKiPKdS3_S3_S3_Pd_param_2];
	cvta.to.global.u64 	%rd26, %rd40;
	add.s32 	%r54, %r14, %r11;
	mul.wide.s32 	%rd27, %r54, 8;
	add.s64 	%rd28, %rd26, %rd27;
	ld.global.nc.f64 	%fd954, [%rd28+40];
	ld.global.nc.f64 	%fd955, [%rd28+64];
$L__BB30_19:
	ld.param.u32 	%r70, [_Z32massMatrixMultiplyConstantKernelILi10ELi14ELi1EEviPKiPKdS3_S3_S3_Pd_param_0];
	setp.ge.s32 	%p11, %r9, %r70;
	add.f64 	%fd512, %fd86, %fd87;
	mul.f64 	%fd513, %fd512, %fd954;
	sub.f64 	%fd514, %fd86, %fd87;
	mul.f64 	%fd515, %fd514, %fd955;
	add.f64 	%fd92, %fd513, %fd515;
	sub.f64 	%fd93, %fd513, %fd515;
	fma.rn.f64 	%fd517, %fd516, %fd36, 0d0000000000000000;
	fma.rn.f64 	%fd519, %fd518, %fd37, 0d0000000000000000;
	fma.rn.f64 	%fd521, %fd520, %fd38, %fd517;
	fma.rn.f64 	%fd523, %fd522, %fd39, %fd519;
	fma.rn.f64 	%fd525, %fd524, %fd40, %fd521;
	fma.rn.f64 	%fd527, %fd526, %fd41, %fd523;
	fma.rn.f64 	%fd529, %fd528, %fd42, %fd525;
	fma.rn.f64 	%fd531, %fd530, %fd43, %fd527;
	fma.rn.f64 	%fd94, %fd532, %fd44, %fd529;
	fma.rn.f64 	%fd95, %fd35, %fd45, %fd531;
	mov.f64 	%fd956, 0d0000000000000000;
	mov.f64 	%fd957, %fd956;
	@%p11 bra 	$L__BB30_21;
	ld.param.u64 	%rd41, [_Z32massMatrixMultiplyConstantKernelILi10ELi14ELi1EEviPKiPKdS3_S3_S3_Pd_param_2];
	cvta.to.global.u64 	%rd29, %rd41;
	add.s32 	%r55, %r14, %r11;
	mul.wide.s32 	%rd30, %r55, 8;
	add.s64 	%rd31, %rd29, %rd30;
	ld.global.nc.f64 	%fd956, [%rd31+48];
	ld.global.nc.f64 	%fd957, [%rd31+56];
$L__BB30_21:
	add.f64 	%fd533, %fd94, %fd95;
	mul.f64 	%fd534, %fd533, %fd956;
	sub.f64 	%fd535, %fd94, %fd95;
	mul.f64 	%fd536, %fd535, %fd957;
	add.f64 	%fd537, %fd534, %fd536;
	sub.f64 	%fd538, %fd534, %fd536;
	fma.rn.f64 	%fd540, %fd404, %fd52, 0d0000000000000000;
	fma.rn.f64 	%fd542, %fd406, %fd53, 0d0000000000000000;
	fma.rn.f64 	%fd543, %fd7, %fd60, %fd540;
	fma.rn.f64 	%fd544, %fd8, %fd61, %fd542;
	fma.rn.f64 	%fd546, %fd441, %fd68, %fd543;
	fma.rn.f64 	%fd548, %fd443, %fd69, %fd544;
	fma.rn.f64 	%fd549, %fd21, %fd76, %fd546;
	fma.rn.f64 	%fd551, %fd458, %fd77, %fd548;
	fma.rn.f64 	%fd553, %fd472, %fd84, %fd549;
	fma.rn.f64 	%fd555, %fd474, %fd85, %fd551;
	fma.rn.f64 	%fd557, %fd494, %fd92, %fd553;
	fma.rn.f64 	%fd559, %fd496, %fd93, %fd555;
	fma.rn.f64 	%fd561, %fd516, %fd537, %fd557;
	fma.rn.f64 	%fd563, %fd518, %fd538, %fd559;
	add.f64 	%fd564, %fd561, %fd563;
	st.shared.f64 	[%r13], %fd564;
	sub.f64 	%fd565, %fd561, %fd563;
	st.shared.f64 	[%r13+72], %fd565;
	fma.rn.f64 	%fd566, %fd1, %fd52, 0d0000000000000000;
	fma.rn.f64 	%fd568, %fd409, %fd53, 0d0000000000000000;
	fma.rn.f64 	%fd569, %fd9, %fd60, %fd566;
	fma.rn.f64 	%fd570, %fd10, %fd61, %fd568;
	fma.rn.f64 	%fd572, %fd445, %fd68, %fd569;
	fma.rn.f64 	%fd573, %fd14, %fd69, %fd570;
	fma.rn.f64 	%fd574, %fd22, %fd76, %fd572;
	fma.rn.f64 	%fd576, %fd461, %fd77, %fd573;
	fma.rn.f64 	%fd578, %fd476, %fd84, %fd574;
	fma.rn.f64 	%fd580, %fd478, %fd85, %fd576;
	fma.rn.f64 	%fd582, %fd498, %fd92, %fd578;
	fma.rn.f64 	%fd584, %fd500, %fd93, %fd580;
	fma.rn.f64 	%fd586, %fd520, %fd537, %fd582;
	fma.rn.f64 	%fd588, %fd522, %fd538, %fd584;
	add.f64 	%fd589, %fd586, %fd588;
	st.shared.f64 	[%r13+8], %fd589;
	sub.f64 	%fd590, %fd586, %fd588;
	st.shared.f64 	[%r13+64], %fd590;
	fma.rn.f64 	%fd592, %fd411, %fd52, 0d0000000000000000;
	fma.rn.f64 	%fd594, %fd413, %fd53, 0d0000000000000000;
	fma.rn.f64 	%fd595, %fd11, %fd60, %fd592;
	fma.rn.f64 	%fd597, %fd428, %fd61, %fd594;
	fma.rn.f64 	%fd598, %fd15, %fd68, %fd595;
	fma.rn.f64 	%fd599, %fd16, %fd69, %fd597;
	fma.rn.f64 	%fd600, %fd23, %fd76, %fd598;
	fma.rn.f64 	%fd601, %fd24, %fd77, %fd599;
	fma.rn.f64 	%fd603, %fd480, %fd84, %fd600;
	fma.rn.f64 	%fd605, %fd482, %fd85, %fd601;
	fma.rn.f64 	%fd607, %fd502, %fd92, %fd603;
	fma.rn.f64 	%fd608, %fd34, %fd93, %fd605;
	fma.rn.f64 	%fd610, %fd524, %fd537, %fd607;
	fma.rn.f64 	%fd612, %fd526, %fd538, %fd608;
	add.f64 	%fd613, %fd610, %fd612;
	st.shared.f64 	[%r13+16], %fd613;
	sub.f64 	%fd614, %fd610, %fd612;
	st.shared.f64 	[%r13+56], %fd614;
	fma.rn.f64 	%fd616, %fd415, %fd52, 0d0000000000000000;
	fma.rn.f64 	%fd617, %fd4, %fd53, 0d0000000000000000;
	fma.rn.f64 	%fd619, %fd430, %fd60, %fd616;
	fma.rn.f64 	%fd621, %fd432, %fd61, %fd617;
	fma.rn.f64 	%fd622, %fd17, %fd68, %fd619;
	fma.rn.f64 	%fd623, %fd18, %fd69, %fd621;
	fma.rn.f64 	%fd624, %fd25, %fd76, %fd622;
	fma.rn.f64 	%fd625, %fd26, %fd77, %fd623;
	fma.rn.f64 	%fd627, %fd484, %fd84, %fd624;
	fma.rn.f64 	%fd629, %fd486, %fd85, %fd625;
	fma.rn.f64 	%fd631, %fd505, %fd92, %fd627;
	fma.rn.f64 	%fd633, %fd507, %fd93, %fd629;
	fma.rn.f64 	%fd635, %fd528, %fd537, %fd631;
	fma.rn.f64 	%fd637, %fd530, %fd538, %fd633;
	add.f64 	%fd638, %fd635, %fd637;
	st.shared.f64 	[%r13+24], %fd638;
	sub.f64 	%fd639, %fd635, %fd637;
	st.shared.f64 	[%r13+48], %fd639;
	fma.rn.f64 	%fd640, %fd5, %fd52, 0d0000000000000000;
	fma.rn.f64 	%fd641, %fd6, %fd53, 0d0000000000000000;
	fma.rn.f64 	%fd643, %fd434, %fd60, %fd640;
	fma.rn.f64 	%fd645, %fd435, %fd61, %fd641;
	fma.rn.f64 	%fd646, %fd19, %fd68, %fd643;
	fma.rn.f64 	%fd647, %fd20, %fd69, %fd645;
	fma.rn.f64 	%fd648, %fd27, %fd76, %fd646;
	fma.rn.f64 	%fd649, %fd28, %fd77, %fd647;
	fma.rn.f64 	%fd651, %fd488, %fd84, %fd648;
	fma.rn.f64 	%fd652, %fd33, %fd85, %fd649;
	fma.rn.f64 	%fd654, %fd509, %fd92, %fd651;
	fma.rn.f64 	%fd656, %fd510, %fd93, %fd652;
	fma.rn.f64 	%fd658, %fd532, %fd537, %fd654;
	fma.rn.f64 	%fd659, %fd35, %fd538, %fd656;
	add.f64 	%fd660, %fd658, %fd659;
	st.shared.f64 	[%r13+32], %fd660;
	sub.f64 	%fd661, %fd658, %fd659;
	st.shared.f64 	[%r13+40], %fd661;
	add.s32 	%r15, %r74, 100;
	setp.lt.u32 	%p12, %r74, 96;
	mov.u32 	%r74, %r15;
	@%p12 bra 	$L__BB30_7;
$L__BB30_22:
	ld.const.f64 	%fd100, [const_evenI+8];
	ld.const.f64 	%fd101, [const_oddI+160];
	ld.const.f64 	%fd102, [const_oddI+64];
	ld.const.f64 	%fd103, [const_evenI+176];
	ld.const.f64 	%fd104, [const_oddI+168];
	mov.u32 	%r56, %tid.x;
	setp.gt.u32 	%p13, %r56, 139;
	bar.sync 	0;
	@%p13 bra 	$L__BB30_25;
	mov.u32 	%r75, %tid.x;
	mov.u32 	%r57, %tid.y;
	mov.u32 	%r58, _ZZ32massMatrixMultiplyConstantKernelILi10ELi14ELi1EEviPKiPKdS3_S3_S3_PdE6s_tmp1;
	mad.lo.s32 	%r59, %r57, 21952, %r58;
	ld.const.f64 	%fd690, [const_oddI];
	ld.const.f64 	%fd692, [const_evenI];
	ld.const.f64 	%fd696, [const_oddI+80];
	ld.const.f64 	%fd698, [const_evenI+80];
	ld.const.f64 	%fd701, [const_evenI+120];
	ld.const.f64 	%fd704, [const_evenI+160];
	ld.const.f64 	%fd706, [const_oddI+200];
	ld.const.f64 	%fd708, [const_evenI+200];
	ld.const.f64 	%fd710, [const_oddI+240];
	ld.const.f64 	%fd712, [const_evenI+240];
	ld.const.f64 	%fd720, [const_oddI+88];
	ld.const.f64 	%fd724, [const_evenI+128];
	ld.const.f64 	%fd727, [const_evenI+168];
	ld.const.f64 	%fd729, [const_oddI+208];
	ld.const.f64 	%fd731, [const_evenI+208];
	ld.const.f64 	%fd733, [const_oddI+248];
	ld.const.f64 	%fd735, [const_evenI+248];
	ld.const.f64 	%fd739, [const_oddI+16];
	ld.const.f64 	%fd741, [const_evenI+16];
	ld.const.f64 	%fd744, [const_evenI+56];
	ld.const.f64 	%fd750, [const_oddI+176];
	ld.const.f64 	%fd753, [const_oddI+216];
	ld.const.f64 	%fd756, [const_oddI+256];
	ld.const.f64 	%fd758, [const_evenI+256];
	ld.const.f64 	%fd762, [const_oddI+24];
	ld.const.f64 	%fd766, [const_evenI+64];
	ld.const.f64 	%fd772, [const_oddI+184];
	ld.const.f64 	%fd774, [const_evenI+184];
	ld.const.f64 	%fd776, [const_oddI+224];
	ld.const.f64 	%fd778, [const_evenI+224];
	ld.const.f64 	%fd780, [const_oddI+264];
	ld.const.f64 	%fd782, [const_evenI+264];
	ld.const.f64 	%fd788, [const_oddI+72];
	ld.const.f64 	%fd790, [const_evenI+72];
	ld.const.f64 	%fd796, [const_oddI+192];
	ld.const.f64 	%fd799, [const_oddI+232];
	ld.const.f64 	%fd801, [const_evenI+232];
	ld.const.f64 	%fd803, [const_oddI+272];
$L__BB30_24:
	cvt.u16.u32 	%rs19, %r75;
	mul.lo.s16 	%rs20, %rs19, 205;
	shr.u16 	%rs21, %rs20, 11;
	mul.lo.s16 	%rs22, %rs21, 10;
	sub.s16 	%rs23, %rs19, %rs22;
	mul.wide.u16 	%r60, %rs21, 1568;
	add.s32 	%r61, %r59, %r60;
	and.b16  	%rs24, %rs23, 255;
	mul.wide.u16 	%r62, %rs24, 8;
	add.s32 	%r63, %r61, %r62;
	ld.shared.f64 	%fd662, [%r63];
	ld.shared.f64 	%fd663, [%r63+1456];
	add.f64 	%fd664, %fd662, %fd663;
	sub.f64 	%fd665, %fd662, %fd663;
	ld.shared.f64 	%fd666, [%r63+112];
	ld.shared.f64 	%fd667, [%r63+1344];
	add.f64 	%fd668, %fd666, %fd667;
	sub.f64 	%fd669, %fd666, %fd667;
	ld.shared.f64 	%fd670, [%r63+224];
	ld.shared.f64 	%fd671, [%r63+1232];
	add.f64 	%fd672, %fd670, %fd671;
	sub.f64 	%fd673, %fd670, %fd671;
	ld.shared.f64 	%fd674, [%r63+336];
	ld.shared.f64 	%fd675, [%r63+1120];
	add.f64 	%fd676, %fd674, %fd675;
	sub.f64 	%fd677, %fd674, %fd675;
	ld.shared.f64 	%fd678, [%r63+448];
	ld.shared.f64 	%fd679, [%r63+1008];
	add.f64 	%fd680, %fd678, %fd679;
	sub.f64 	%fd681, %fd678, %fd679;
	ld.shared.f64 	%fd682, [%r63+560];
	ld.shared.f64 	%fd683, [%r63+896];
	add.f64 	%fd684, %fd682, %fd683;
	sub.f64 	%fd685, %fd682, %fd683;
	ld.shared.f64 	%fd686, [%r63+672];
	ld.shared.f64 	%fd687, [%r63+784];
	add.f64 	%fd688, %fd686, %fd687;
	sub.f64 	%fd689, %fd686, %fd687;
	fma.rn.f64 	%fd691, %fd690, %fd664, 0d0000000000000000;
	fma.rn.f64 	%fd693, %fd692, %fd665, 0d0000000000000000;
	fma.rn.f64 	%fd694, %fd7, %fd668, %fd691;
	fma.rn.f64 	%fd695, %fd8, %fd669, %fd693;
	fma.rn.f64 	%fd697, %fd696, %fd672, %fd694;
	fma.rn.f64 	%fd699, %fd698, %fd673, %fd695;
	fma.rn.f64 	%fd700, %fd21, %fd676, %fd697;
	fma.rn.f64 	%fd702, %fd701, %fd677, %fd699;
	fma.rn.f64 	%fd703, %fd101, %fd680, %fd700;
	fma.rn.f64 	%fd705, %fd704, %fd681, %fd702;
	fma.rn.f64 	%fd707, %fd706, %fd684, %fd703;
	fma.rn.f64 	%fd709, %fd708, %fd685, %fd705;
	fma.rn.f64 	%fd711, %fd710, %fd688, %fd707;
	fma.rn.f64 	%fd713, %fd712, %fd689, %fd709;
	add.f64 	%fd714, %fd711, %fd713;
	st.shared.f64 	[%r63], %fd714;
	sub.f64 	%fd715, %fd711, %fd713;
	st.shared.f64 	[%r63+1008], %fd715;
	fma.rn.f64 	%fd716, %fd1, %fd664, 0d0000000000000000;
	fma.rn.f64 	%fd717, %fd100, %fd665, 0d0000000000000000;
	fma.rn.f64 	%fd718, %fd9, %fd668, %fd716;
	fma.rn.f64 	%fd719, %fd10, %fd669, %fd717;
	fma.rn.f64 	%fd721, %fd720, %fd672, %fd718;
	fma.rn.f64 	%fd722, %fd14, %fd673, %fd719;
	fma.rn.f64 	%fd723, %fd22, %fd676, %fd721;
	fma.rn.f64 	%fd725, %fd724, %fd677, %fd722;
	fma.rn.f64 	%fd726, %fd104, %fd680, %fd723;
	fma.rn.f64 	%fd728, %fd727, %fd681, %fd725;
	fma.rn.f64 	%fd730, %fd729, %fd684, %fd726;
	fma.rn.f64 	%fd732, %fd731, %fd685, %fd728;
	fma.rn.f64 	%fd734, %fd733, %fd688, %fd730;
	fma.rn.f64 	%fd736, %fd735, %fd689, %fd732;
	add.f64 	%fd737, %fd734, %fd736;
	st.shared.f64 	[%r63+112], %fd737;
	sub.f64 	%fd738, %fd734, %fd736;
	st.shared.f64 	[%r63+896], %fd738;
	fma.rn.f64 	%fd740, %fd739, %fd664, 0d0000000000000000;
	fma.rn.f64 	%fd742, %fd741, %fd665, 0d0000000000000000;
	fma.rn.f64 	%fd743, %fd11, %fd668, %fd740;
	fma.rn.f64 	%fd745, %fd744, %fd669, %fd742;
	fma.rn.f64 	%fd746, %fd15, %fd672, %fd743;
	fma.rn.f64 	%fd747, %fd16, %fd673, %fd745;
	fma.rn.f64 	%fd748, %fd23, %fd676, %fd746;
	fma.rn.f64 	%fd749, %fd24, %fd677, %fd747;
	fma.rn.f64 	%fd751, %fd750, %fd680, %fd748;
	fma.rn.f64 	%fd752, %fd103, %fd681, %fd749;
	fma.rn.f64 	%fd754, %fd753, %fd684, %fd751;
	fma.rn.f64 	%fd755, %fd34, %fd685, %fd752;
	fma.rn.f64 	%fd757, %fd756, %fd688, %fd754;
	fma.rn.f64 	%fd759, %fd758, %fd689, %fd755;
	add.f64 	%fd760, %fd757, %fd759;
	st.shared.f64 	[%r63+224], %fd760;
	sub.f64 	%fd761, %fd757, %fd759;
	st.shared.f64 	[%r63+784], %fd761;
	fma.rn.f64 	%fd763, %fd762, %fd664, 0d0000000000000000;
	fma.rn.f64 	%fd764, %fd4, %fd665, 0d0000000000000000;
	fma.rn.f64 	%fd765, %fd102, %fd668, %fd763;
	fma.rn.f64 	%fd767, %fd766, %fd669, %fd764;
	fma.rn.f64 	%fd768, %fd17, %fd672, %fd765;
	fma.rn.f64 	%fd769, %fd18, %fd673, %fd767;
	fma.rn.f64 	%fd770, %fd25, %fd676, %fd768;
	fma.rn.f64 	%fd771, %fd26, %fd677, %fd769;
	fma.rn.f64 	%fd773, %fd772, %fd680, %fd770;
	fma.rn.f64 	%fd775, %fd774, %fd681, %fd771;
	fma.rn.f64 	%fd777, %fd776, %fd684, %fd773;
	fma.rn.f64 	%fd779, %fd778, %fd685, %fd775;
	fma.rn.f64 	%fd781, %fd780, %fd688, %fd777;
	fma.rn.f64 	%fd783, %fd782, %fd689, %fd779;
	add.f64 	%fd784, %fd781, %fd783;
	st.shared.f64 	[%r63+336], %fd784;
	sub.f64 	%fd785, %fd781, %fd783;
	st.shared.f64 	[%r63+672], %fd785;
	fma.rn.f64 	%fd786, %fd5, %fd664, 0d0000000000000000;
	fma.rn.f64 	%fd787, %fd6, %fd665, 0d0000000000000000;
	fma.rn.f64 	%fd789, %fd788, %fd668, %fd786;
	fma.rn.f64 	%fd791, %fd790, %fd669, %fd787;
	fma.rn.f64 	%fd792, %fd19, %fd672, %fd789;
	fma.rn.f64 	%fd793, %fd20, %fd673, %fd791;
	fma.rn.f64 	%fd794, %fd27, %fd676, %fd792;
	fma.rn.f64 	%fd795, %fd28, %fd677, %fd793;
	fma.rn.f64 	%fd797, %fd796, %fd680, %fd794;
	fma.rn.f64 	%fd798, %fd33, %fd681, %fd795;
	fma.rn.f64 	%fd800, %fd799, %fd684, %fd797;
	fma.rn.f64 	%fd802, %fd801, %fd685, %fd798;
	fma.rn.f64 	%fd804, %fd803, %fd688, %fd800;
	fma.rn.f64 	%fd805, %fd35, %fd689, %fd802;
	add.f64 	%fd806, %fd804, %fd805;
	st.shared.f64 	[%r63+448], %fd806;
	sub.f64 	%fd807, %fd804, %fd805;
	st.shared.f64 	[%r63+560], %fd807;
	add.s32 	%r18, %r75, 100;
	setp.lt.u32 	%p14, %r75, 40;
	mov.u32 	%r75, %r18;
	@%p14 bra 	$L__BB30_24;
$L__BB30_25:
	ld.param.u32 	%r71, [_Z32massMatrixMultiplyConstantKernelILi10ELi14ELi1EEviPKiPKdS3_S3_S3_Pd_param_0];
	setp.ge.s32 	%p15, %r9, %r71;
	bar.sync 	0;
	ld.shared.f64 	%fd808, [%r5];
	ld.shared.f64 	%fd809, [%r5+20384];
	add.f64 	%fd810, %fd808, %fd809;
	sub.f64 	%fd811, %fd808, %fd809;
	ld.shared.f64 	%fd812, [%r5+1568];
	ld.shared.f64 	%fd813, [%r5+18816];
	add.f64 	%fd814, %fd812, %fd813;
	sub.f64 	%fd815, %fd812, %fd813;
	ld.shared.f64 	%fd816, [%r5+3136];
	ld.shared.f64 	%fd817, [%r5+17248];
	add.f64 	%fd818, %fd816, %fd817;
	sub.f64 	%fd819, %fd816, %fd817;
	ld.shared.f64 	%fd820, [%r5+4704];
	ld.shared.f64 	%fd821, [%r5+15680];
	add.f64 	%fd822, %fd820, %fd821;
	sub.f64 	%fd823, %fd820, %fd821;
	ld.shared.f64 	%fd824, [%r5+6272];
	ld.shared.f64 	%fd825, [%r5+14112];
	add.f64 	%fd826, %fd824, %fd825;
	sub.f64 	%fd827, %fd824, %fd825;
	ld.shared.f64 	%fd828, [%r5+7840];
	ld.shared.f64 	%fd829, [%r5+12544];
	add.f64 	%fd830, %fd828, %fd829;
	sub.f64 	%fd831, %fd828, %fd829;
	ld.shared.f64 	%fd832, [%r5+9408];
	ld.shared.f64 	%fd833, [%r5+10976];
	add.f64 	%fd834, %fd832, %fd833;
	sub.f64 	%fd835, %fd832, %fd833;
	ld.const.f64 	%fd836, [const_oddI];
	fma.rn.f64 	%fd837, %fd836, %fd810, 0d0000000000000000;
	ld.const.f64 	%fd838, [const_evenI];
	fma.rn.f64 	%fd839, %fd838, %fd811, 0d0000000000000000;
	fma.rn.f64 	%fd840, %fd7, %fd814, %fd837;
	fma.rn.f64 	%fd841, %fd8, %fd815, %fd839;
	ld.const.f64 	%fd842, [const_oddI+80];
	fma.rn.f64 	%fd843, %fd842, %fd818, %fd840;
	ld.const.f64 	%fd844, [const_evenI+80];
	fma.rn.f64 	%fd845, %fd844, %fd819, %fd841;
	fma.rn.f64 	%fd846, %fd21, %fd822, %fd843;
	ld.const.f64 	%fd847, [const_evenI+120];
	fma.rn.f64 	%fd848, %fd847, %fd823, %fd845;
	fma.rn.f64 	%fd849, %fd101, %fd826, %fd846;
	ld.const.f64 	%fd850, [const_evenI+160];
	fma.rn.f64 	%fd851, %fd850, %fd827, %fd848;
	ld.const.f64 	%fd852, [const_oddI+200];
	fma.rn.f64 	%fd853, %fd852, %fd830, %fd849;
	ld.const.f64 	%fd854, [const_evenI+200];
	fma.rn.f64 	%fd855, %fd854, %fd831, %fd851;
	ld.const.f64 	%fd856, [const_oddI+240];
	fma.rn.f64 	%fd105, %fd856, %fd834, %fd853;
	ld.const.f64 	%fd857, [const_evenI+240];
	fma.rn.f64 	%fd106, %fd857, %fd835, %fd855;
	fma.rn.f64 	%fd858, %fd1, %fd810, 0d0000000000000000;
	fma.rn.f64 	%fd859, %fd100, %fd811, 0d0000000000000000;
	fma.rn.f64 	%fd860, %fd9, %fd814, %fd858;
	fma.rn.f64 	%fd861, %fd10, %fd815, %fd859;
	ld.const.f64 	%fd862, [const_oddI+88];
	fma.rn.f64 	%fd863, %fd862, %fd818, %fd860;
	fma.rn.f64 	%fd864, %fd14, %fd819, %fd861;
	fma.rn.f64 	%fd865, %fd22, %fd822, %fd863;
	ld.const.f64 	%fd866, [const_evenI+128];
	fma.rn.f64 	%fd867, %fd866, %fd823, %fd864;
	fma.rn.f64 	%fd868, %fd104, %fd826, %fd865;
	ld.const.f64 	%fd869, [const_evenI+168];
	fma.rn.f64 	%fd870, %fd869, %fd827, %fd867;
	ld.const.f64 	%fd871, [const_oddI+208];
	fma.rn.f64 	%fd872, %fd871, %fd830, %fd868;
	ld.const.f64 	%fd873, [const_evenI+208];
	fma.rn.f64 	%fd874, %fd873, %fd831, %fd870;
	ld.const.f64 	%fd875, [const_oddI+248];
	fma.rn.f64 	%fd107, %fd875, %fd834, %fd872;
	ld.const.f64 	%fd876, [const_evenI+248];
	fma.rn.f64 	%fd108, %fd876, %fd835, %fd874;
	ld.const.f64 	%fd877, [const_oddI+16];
	fma.rn.f64 	%fd878, %fd877, %fd810, 0d0000000000000000;
	ld.const.f64 	%fd879, [const_evenI+16];
	fma.rn.f64 	%fd880, %fd879, %fd811, 0d0000000000000000;
	fma.rn.f64 	%fd881, %fd11, %fd814, %fd878;
	ld.const.f64 	%fd882, [const_evenI+56];
	fma.rn.f64 	%fd883, %fd882, %fd815, %fd880;
	fma.rn.f64 	%fd884, %fd15, %fd818, %fd881;
	fma.rn.f64 	%fd885, %fd16, %fd819, %fd883;
	fma.rn.f64 	%fd886, %fd23, %fd822, %fd884;
	fma.rn.f64 	%fd887, %fd24, %fd823, %fd885;
	ld.const.f64 	%fd888, [const_oddI+176];
	fma.rn.f64 	%fd889, %fd888, %fd826, %fd886;
	fma.rn.f64 	%fd890, %fd103, %fd827, %fd887;
	ld.const.f64 	%fd891, [const_oddI+216];
	fma.rn.f64 	%fd892, %fd891, %fd830, %fd889;
	fma.rn.f64 	%fd893, %fd34, %fd831, %fd890;
	ld.const.f64 	%fd894, [const_oddI+256];
	fma.rn.f64 	%fd109, %fd894, %fd834, %fd892;
	ld.const.f64 	%fd895, [const_evenI+256];
	fma.rn.f64 	%fd110, %fd895, %fd835, %fd893;
	ld.const.f64 	%fd896, [const_oddI+24];
	fma.rn.f64 	%fd897, %fd896, %fd810, 0d0000000000000000;
	fma.rn.f64 	%fd898, %fd4, %fd811, 0d0000000000000000;
	fma.rn.f64 	%fd899, %fd102, %fd814, %fd897;
	ld.const.f64 	%fd900, [const_evenI+64];
	fma.rn.f64 	%fd901, %fd900, %fd815, %fd898;
	fma.rn.f64 	%fd902, %fd17, %fd818, %fd899;
	fma.rn.f64 	%fd903, %fd18, %fd819, %fd901;
	fma.rn.f64 	%fd904, %fd25, %fd822, %fd902;
	fma.rn.f64 	%fd905, %fd26, %fd823, %fd903;
	ld.const.f64 	%fd906, [const_oddI+184];
	fma.rn.f64 	%fd907, %fd906, %fd826, %fd904;
	ld.const.f64 	%fd908, [const_evenI+184];
	fma.rn.f64 	%fd909, %fd908, %fd827, %fd905;
	ld.const.f64 	%fd910, [const_oddI+224];
	fma.rn.f64 	%fd911, %fd910, %fd830, %fd907;
	ld.const.f64 	%fd912, [const_evenI+224];
	fma.rn.f64 	%fd913, %fd912, %fd831, %fd909;
	ld.const.f64 	%fd914, [const_oddI+264];
	fma.rn.f64 	%fd111, %fd914, %fd834, %fd911;
	ld.const.f64 	%fd915, [const_evenI+264];
	fma.rn.f64 	%fd112, %fd915, %fd835, %fd913;
	fma.rn.f64 	%fd916, %fd5, %fd810, 0d0000000000000000;
	fma.rn.f64 	%fd917, %fd6, %fd811, 0d0000000000000000;
	ld.const.f64 	%fd918, [const_oddI+72];
	fma.rn.f64 	%fd919, %fd918, %fd814, %fd916;
	ld.const.f64 	%fd920, [const_evenI+72];
	fma.rn.f64 	%fd921, %fd920, %fd815, %fd917;
	fma.rn.f64 	%fd922, %fd19, %fd818, %fd919;
	fma.rn.f64 	%fd923, %fd20, %fd819, %fd921;
	fma.rn.f64 	%fd924, %fd27, %fd822, %fd922;
	fma.rn.f64 	%fd925, %fd28, %fd823, %fd923;
	ld.const.f64 	%fd926, [const_oddI+192];
	fma.rn.f64 	%fd927, %fd926, %fd826, %fd924;
	fma.rn.f64 	%fd928, %fd33, %fd827, %fd925;
	ld.const.f64 	%fd929, [const_oddI+232];
	fma.rn.f64 	%fd930, %fd929, %fd830, %fd927;
	ld.const.f64 	%fd931, [const_evenI+232];
	fma.rn.f64 	%fd932, %fd931, %fd831, %fd928;
	ld.const.f64 	%fd933, [const_oddI+272];
	fma.rn.f64 	%fd113, %fd933, %fd834, %fd930;
	fma.rn.f64 	%fd114, %fd35, %fd835, %fd932;
	@%p15 bra 	$L__BB30_27;
	ld.param.u64 	%rd43, [_Z32massMatrixMultiplyConstantKernelILi10ELi14ELi1EEviPKiPKdS3_S3_S3_Pd_param_6];
	cvta.to.global.u64 	%rd32, %rd43;
	mul.wide.s32 	%rd33, %r4, 8;
	add.s64 	%rd34, %rd32, %rd33;
	add.f64 	%fd934, %fd105, %fd106;
	st.global.f64 	[%rd34], %fd934;
	add.f64 	%fd935, %fd107, %fd108;
	st.global.f64 	[%rd34+800], %fd935;
	add.f64 	%fd936, %fd109, %fd110;
	st.global.f64 	[%rd34+1600], %fd936;
	add.f64 	%fd937, %fd111, %fd112;
	st.global.f64 	[%rd34+2400], %fd937;
	add.f64 	%fd938, %fd113, %fd114;
	st.global.f64 	[%rd34+3200], %fd938;
	sub.f64 	%fd939, %fd113, %fd114;
	st.global.f64 	[%rd34+4000], %fd939;
	sub.f64 	%fd940, %fd111, %fd112;
	st.global.f64 	[%rd34+4800], %fd940;
	sub.f64 	%fd941, %fd109, %fd110;
	st.global.f64 	[%rd34+5600], %fd941;
	sub.f64 	%fd942, %fd107, %fd108;
	st.global.f64 	[%rd34+6400], %fd942;
	sub.f64 	%fd943, %fd105, %fd106;
	st.global.f64 	[%rd34+7200], %fd943;
$L__BB30_27:
	ret;

}
	// .globl	_Z32massMatrixMultiplyRegisterKernelILi12ELi12ELi1EEviPKiPKdS3_S3_S3_Pd
.visible .entry _Z32massMatrixMultiplyRegisterKernelILi12ELi12ELi1EEviPKiPKdS3_S3_S3_Pd(
	.param .u32 _Z32massMatrixMultiplyRegisterKernelILi12ELi12ELi1EEviPKiPKdS3_S3_S3_Pd_param_0,
	.param .u64 .ptr .align 1 _Z32massMatrixMultiplyRegisterKernelILi12ELi12ELi1EEviPKiPKdS3_S3_S3_Pd_param_1,
	.param .u64 .ptr .align 1 _Z32massMatrixMultiplyRegisterKernelILi12ELi12ELi1EEviPKiPKdS3_S3_S3_Pd_param_2,
	.param .u64 .ptr .align 1 _Z32massMatrixMultiplyRegisterKernelILi12ELi12ELi1EEviPKiPKdS3_S3_S3_Pd_param_3,
	.param .u64 .ptr .align 1 _Z32massMatrixMultiplyRegisterKernelILi12ELi12ELi1EEviPKiPKdS3_S3_S3_Pd_param_4,
	.param .u64 .ptr .align 1 _Z32massMatrixMultiplyRegisterKernelILi12ELi12ELi1EEviPKiPKdS3_S3_S3_Pd_param_5,
	.param .u64 .ptr .align 1 _Z32massMatrixMultiplyRegisterKernelILi12ELi12ELi1EEviPKiPKdS3_S3_S3_Pd_param_6
)
{
	.reg .pred 	%p<13>;
	.reg .b16 	%rs<23>;
	.reg .b32 	%r<83>;
	.reg .b64 	%rd<26>;
	.reg .b64 	%fd<765>;
	// demoted variable
	.shared .align 8 .b8 _ZZ32massMatrixMultiplyRegisterKernelILi12ELi12ELi1EEviPKiPKdS3_S3_S3_PdE6s_tmp1[14976];
	// demoted variable
	.shared .align 8 .b8 _ZZ32massMatrixMultiplyRegisterKernelILi12ELi12ELi1EEviPKiPKdS3_S3_S3_PdE6s_oddI[288];
	// demoted variable
	.shared .align 8 .b8 _ZZ32massMatrixMultiplyRegisterKernelILi12ELi12ELi1EEviPKiPKdS3_S3_S3_PdE7s_evenI[288];
	ld.param.u32 	%r8, [_Z32massMatrixMultiplyRegisterKernelILi12ELi12ELi1EEviPKiPKdS3_S3_S3_Pd_param_0];
	ld.param.u64 	%rd2, [_Z32massMatrixMultiplyRegisterKernelILi12ELi12ELi1EEviPKiPKdS3_S3_S3_Pd_param_1];
	ld.param.u64 	%rd4, [_Z32massMatrixMultiplyRegisterKernelILi12ELi12ELi1EEviPKiPKdS3_S3_S3_Pd_param_3];
	ld.param.u64 	%rd5, [_Z32massMatrixMultiplyRegisterKernelILi12ELi12ELi1EEviPKiPKdS3_S3_S3_Pd_param_4];
	ld.param.u64 	%rd6, [_Z32massMatrixMultiplyRegisterKernelILi12ELi12ELi1EEviPKiPKdS3_S3_S3_Pd_param_5];
	mov.u32 	%r1, %tid.x;
	mov.u32 	%r10, %tid.y;
	mov.u32 	%r11, %ctaid.x;
	add.s32 	%r2, %r11, %r10;
	setp.ge.s32 	%p1, %r2, %r8;
	mov.b32 	%r82, 0;
	@%p1 bra 	$L__BB31_2;
	cvta.to.global.u64 	%rd8, %rd2;
	mul.wide.s32 	%rd9, %r2, 4;
	add.s64 	%rd10, %rd8, %rd9;
	ld.global.nc.u32 	%r12, [%rd10];
	mul.lo.s32 	%r82, %r12, 1728;
$L__BB31_2:
	add.s32 	%r5, %r82, %r1;
	cvta.to.global.u64 	%rd11, %rd6;
	mul.wide.s32 	%rd12, %r5, 8;
	add.s64 	%rd13, %rd11, %rd12;
	ld.global.nc.f64 	%fd1, [%rd13];
	ld.global.nc.f64 	%fd2, [%rd13+1152];
	ld.global.nc.f64 	%fd3, [%rd13+2304];
	ld.global.nc.f64 	%fd4, [%rd13+3456];
	ld.global.nc.f64 	%fd5, [%rd13+4608];
	ld.global.nc.f64 	%fd6, [%rd13+5760];
	ld.global.nc.f64 	%fd7, [%rd13+6912];
	ld.global.nc.f64 	%fd8, [%rd13+8064];
	ld.global.nc.f64 	%fd9, [%rd13+9216];
	ld.global.nc.f64 	%fd10, [%rd13+10368];
	ld.global.nc.f64 	%fd11, [%rd13+11520];
	ld.global.nc.f64 	%fd12, [%rd13+12672];
	setp.gt.u32 	%p2, %r1, 35;
	@%p2 bra 	$L__BB31_4;
	cvta.to.global.u64 	%rd14, %rd4;
	mul.wide.u32 	%rd15, %r1, 8;
	add.s64 	%rd16, %rd14, %rd15;
	ld.global.nc.f64 	%fd155, [%rd16];
	shl.b32 	%r13, %r1, 3;
	mov.u32 	%r14, _ZZ32massMatrixMultiplyRegisterKernelILi12ELi12ELi1EEviPKiPKdS3_S3_S3_PdE6s_oddI;
	add.s32 	%r15, %r14, %r13;
	st.shared.f64 	[%r15], %fd155;
	cvta.to.global.u64 	%rd17, %rd5;
	add.s64 	%rd18, %rd17, %rd15;
	ld.global.nc.f64 	%fd156, [%rd18];
	mov.u32 	%r16, _ZZ32massMatrixMultiplyRegisterKernelILi12ELi12ELi1EEviPKiPKdS3_S3_S3_PdE7s_evenI;
	add.s32 	%r17, %r16, %r13;
	st.shared.f64 	[%r17], %fd156;
$L__BB31_4:
	mov.u32 	%r18, %tid.x;
	cvt.u16.u32 	%rs1, %r18;
	bar.sync 	0;
	ld.shared.f64 	%fd13, [_ZZ32massMatrixMultiplyRegisterKernelILi12ELi12ELi1EEviPKiPKdS3_S3_S3_PdE6s_oddI];
	ld.shared.f64 	%fd14, [_ZZ32massMatrixMultiplyRegisterKernelILi12ELi12ELi1EEviPKiPKdS3_S3_S3_PdE7s_evenI];
	ld.shared.f64 	%fd15, [_ZZ32massMatrixMultiplyRegisterKernelILi12ELi12ELi1EEviPKiPKdS3_S3_S3_PdE6s_oddI+8];
	ld.shared.f64 	%fd16, [_ZZ32massMatrixMultiplyRegisterKernelILi12ELi12ELi1EEviPKiPKdS3_S3_S3_PdE7s_evenI+8];
	ld.shared.f64 	%fd17, [_ZZ32massMatrixMultiplyRegisterKernelILi12ELi12ELi1EEviPKiPKdS3_S3_S3_PdE6s_oddI+16];
	ld.shared.f64 	%fd18, [_ZZ32massMatrixMultiplyRegisterKernelILi12ELi12ELi1EEviPKiPKdS3_S3_S3_PdE7s_evenI+16];
	ld.shared.f64 	%fd19, [_ZZ32massMatrixMultiplyRegisterKernelILi12ELi12ELi1EEviPKiPKdS3_S3_S3_PdE6s_oddI+24];
	ld.shared.f64 	%fd20, [_ZZ32massMatrixMultiplyRegisterKernelILi12ELi12ELi1EEviPKiPKdS3_S3_S3_PdE7s_evenI+24];
	ld.shared.f64 	%fd21, [_ZZ32massMatrixMultiplyRegisterKernelILi12ELi12ELi1EEviPKiPKdS3_S3_S3_PdE6s_oddI+32];
	ld.shared.f64 	%fd22, [_ZZ32massMatrixMultiplyRegisterKernelILi12ELi12ELi1EEviPKiPKdS3_S3_S3_PdE7s_evenI+32];
	ld.shared.f64 	%fd23, [_ZZ32massMatrixMultiplyRegisterKernelILi12ELi12ELi1EEviPKiPKdS3_S3_S3_PdE6s_oddI+40];
	ld.shared.f64 	%fd24, [_ZZ32massMatrixMultiplyRegisterKernelILi12ELi12ELi1EEviPKiPKdS3_S3_S3_PdE7s_evenI+40];
	ld.shared.f64 	%fd25, [_ZZ32massMatrixMultiplyRegisterKernelILi12ELi12ELi1EEviPKiPKdS3_S3_S3_PdE6s_oddI+48];
	ld.shared.f64 	%fd26, [_ZZ32massMatrixMultiplyRegisterKernelILi12ELi12ELi1EEviPKiPKdS3_S3_S3_PdE7s_evenI+48];
	ld.shared.f64 	%fd27, [_ZZ32massMatrixMultiplyRegisterKernelILi12ELi12ELi1EEviPKiPKdS3_S3_S3_PdE6s_oddI+56];
	ld.shared.f64 	%fd28, [_ZZ32massMatrixMultiplyRegisterKernelILi12ELi12ELi1EEviPKiPKdS3_S3_S3_PdE7s_evenI+56];
	ld.shared.f64 	%fd29, [_ZZ32massMatrixMultiplyRegisterKernelILi12ELi12ELi1EEviPKiPKdS3_S3_S3_PdE6s_oddI+64];
	ld.shared.f64 	%fd30, [_ZZ32massMatrixMultiplyRegisterKernelILi12ELi12ELi1EEviPKiPKdS3_S3_S3_PdE7s_evenI+64];
	ld.shared.f64 	%fd31, [_ZZ32massMatrixMultiplyRegisterKernelILi12ELi12ELi1EEviPKiPKdS3_S3_S3_PdE6s_oddI+72];
	ld.shared.f64 	%fd32, [_ZZ32massMatrixMultiplyRegisterKernelILi12ELi12ELi1EEviPKiPKdS3_S3_S3_PdE7s_evenI+72];
	ld.shared.f64 	%fd33, [_ZZ32massMatrixMultiplyRegisterKernelILi12ELi12ELi1EEviPKiPKdS3_S3_S3_PdE6s_oddI+80];
	ld.shared.f64 	%fd34, [_ZZ32massMatrixMultiplyRegisterKernelILi12ELi12ELi1EEviPKiPKdS3_S3_S3_PdE7s_evenI+80];
	ld.shared.f64 	%fd35, [_ZZ32massMatrixMultiplyRegisterKernelILi12ELi12ELi1EEviPKiPKdS3_S3_S3_PdE6s_oddI+88];
	ld.shared.f64 	%fd36, [_ZZ32massMatrixMultiplyRegisterKernelILi12ELi12ELi1EEviPKiPKdS3_S3_S3_PdE7s_evenI+88];
	ld.shared.f64 	%fd37, [_ZZ32massMatrixMultiplyRegisterKernelILi12ELi12ELi1EEviPKiPKdS3_S3_S3_PdE6s_oddI+96];
	ld.shared.f64 	%fd38, [_ZZ32massMatrixMultiplyRegisterKernelILi12ELi12ELi1EEviPKiPKdS3_S3_S3_PdE7s_evenI+96];
	ld.shared.f64 	%fd39, [_ZZ32massMatrixMultiplyRegisterKernelILi12ELi12ELi1EEviPKiPKdS3_S3_S3_PdE6s_oddI+104];
	ld.shared.f64 	%fd40, [_ZZ32massMatrixMultiplyRegisterKernelILi12ELi12ELi1EEviPKiPKdS3_S3_S3_PdE7s_evenI+104];
	ld.shared.f64 	%fd41, [_ZZ32massMatrixMultiplyRegisterKernelILi12ELi12ELi1EEviPKiPKdS3_S3_S3_PdE6s_oddI+112];
	ld.shared.f64 	%fd42, [_ZZ32massMatrixMultiplyRegisterKernelILi12ELi12ELi1EEviPKiPKdS3_S3_S3_PdE7s_evenI+112];
	ld.shared.f64 	%fd43, [_ZZ32massMatrixMultiplyRegisterKernelILi12ELi12ELi1EEviPKiPKdS3_S3_S3_PdE6s_oddI+120];
	ld.shared.f64 	%fd44, [_ZZ32massMatrixMultiplyRegisterKernelILi12ELi12ELi1EEviPKiPKdS3_S3_S3_PdE7s_evenI+120];
	ld.shared.f64 	%fd45, [_ZZ32massMatrixMultiplyRegisterKernelILi12ELi12ELi1EEviPKiPKdS3_S3_S3_PdE6s_oddI+128];
	ld.shared.f64 	%fd46, [_ZZ32massMatrixMultiplyRegisterKernelILi12ELi12ELi1EEviPKiPKdS3_S3_S3_PdE7s_evenI+128];
	ld.shared.f64 	%fd47, [_ZZ32massMatrixMultiplyRegisterKernelILi12ELi12ELi1EEviPKiPKdS3_S3_S3_PdE6s_oddI+136];
	ld.shared.f64 	%fd48, [_ZZ32massMatrixMultiplyRegisterKernelILi12ELi12ELi1EEviPKiPKdS3_S3_S3_PdE7s_evenI+136];
	ld.shared.f64 	%fd49, [_ZZ32massMatrixMultiplyRegisterKernelILi12ELi12ELi1EEviPKiPKdS3_S3_S3_PdE6s_oddI+144];
	ld.shared.f64 	%fd50, [_ZZ32massMatrixMultiplyRegisterKernelILi12ELi12ELi1EEviPKiPKdS3_S3_S3_PdE7s_evenI+144];
	ld.shared.f64 	%fd51, [_ZZ32massMatrixMultiplyRegisterKernelILi12ELi12ELi1EEviPKiPKdS3_S3_S3_PdE6s_oddI+152];
	ld.shared.f64 	%fd52, [_ZZ32massMatrixMultiplyRegisterKernelILi12ELi12ELi1EEviPKiPKdS3_S3_S3_PdE7s_evenI+152];
	ld.shared.f64 	%fd53, [_ZZ32massMatrixMultiplyRegisterKernelILi12ELi12ELi1EEviPKiPKdS3_S3_S3_PdE6s_oddI+160];
	ld.shared.f64 	%fd54, [_ZZ32massMatrixMultiplyRegisterKernelILi12ELi12ELi1EEviPKiPKdS3_S3_S3_PdE7s_evenI+160];
	ld.shared.f64 	%fd55, [_ZZ32massMatrixMultiplyRegisterKernelILi12ELi12ELi1EEviPKiPKdS3_S3_S3_PdE6s_oddI+168];
	ld.shared.f64 	%fd56, [_ZZ32massMatrixMultiplyRegisterKernelILi12ELi12ELi1EEviPKiPKdS3_S3_S3_PdE7s_evenI+168];
	ld.shared.f64 	%fd57, [_ZZ32massMatrixMultiplyRegisterKernelILi12ELi12ELi1EEviPKiPKdS3_S3_S3_PdE6s_oddI+176];
	ld.shared.f64 	%fd58, [_ZZ32massMatrixMultiplyRegisterKernelILi12ELi12ELi1EEviPKiPKdS3_S3_S3_PdE7s_evenI+176];
	ld.shared.f64 	%fd59, [_ZZ32massMatrixMultiplyRegisterKernelILi12ELi12ELi1EEviPKiPKdS3_S3_S3_PdE6s_oddI+184];
	ld.shared.f64 	%fd60, [_ZZ32massMatrixMultiplyRegisterKernelILi12ELi12ELi1EEviPKiPKdS3_S3_S3_PdE7s_evenI+184];
	ld.shared.f64 	%fd61, [_ZZ32massMatrixMultiplyRegisterKernelILi12ELi12ELi1EEviPKiPKdS3_S3_S3_PdE6s_oddI+192];
	ld.shared.f64 	%fd62, [_ZZ32massMatrixMultiplyRegisterKernelILi12ELi12ELi1EEviPKiPKdS3_S3_S3_PdE7s_evenI+192];
	ld.shared.f64 	%fd63, [_ZZ32massMatrixMultiplyRegisterKernelILi12ELi12ELi1EEviPKiPKdS3_S3_S3_PdE6s_oddI+200];
	ld.shared.f64 	%fd64, [_ZZ32massMatrixMultiplyRegisterKernelILi12ELi12ELi1EEviPKiPKdS3_S3_S3_PdE7s_evenI+200];
	ld.shared.f64 	%fd65, [_ZZ32massMatrixMultiplyRegisterKernelILi12ELi12ELi1EEviPKiPKdS3_S3_S3_PdE6s_oddI+208];
	ld.shared.f64 	%fd66, [_ZZ32massMatrixMultiplyRegisterKernelILi12ELi12ELi1EEviPKiPKdS3_S3_S3_PdE7s_evenI+208];
	ld.shared.f64 	%fd67, [_ZZ32massMatrixMultiplyRegisterKernelILi12ELi12ELi1EEviPKiPKdS3_S3_S3_PdE6s_oddI+216];
	ld.shared.f64 	%fd68, [_ZZ32massMatrixMultiplyRegisterKernelILi12ELi12ELi1EEviPKiPKdS3_S3_S3_PdE7s_evenI+216];
	ld.shared.f64 	%fd69, [_ZZ32massMatrixMultiplyRegisterKernelILi12ELi12ELi1EEviPKiPKdS3_S3_S3_PdE6s_oddI+224];
	ld.shared.f64 	%fd70, [_ZZ32massMatrixMultiplyRegisterKernelILi12ELi12ELi1EEviPKiPKdS3_S3_S3_PdE7s_evenI+224];
	ld.shared.f64 	%fd71, [_ZZ32massMatrixMultiplyRegisterKernelILi12ELi12ELi1EEviPKiPKdS3_S3_S3_PdE6s_oddI+232];
	ld.shared.f64 	%fd72, [_ZZ32massMatrixMultiplyRegisterKernelILi12ELi12ELi1EEviPKiPKdS3_S3_S3_PdE7s_evenI+232];
	ld.shared.f64 	%fd73, [_ZZ32massMatrixMultiplyRegisterKernelILi12ELi12ELi1EEviPKiPKdS3_S3_S3_PdE6s_oddI+240];
	ld.shared.f64 	%fd74, [_ZZ32massMatrixMultiplyRegisterKernelILi12ELi12ELi1EEviPKiPKdS3_S3_S3_PdE7s_evenI+240];
	ld.shared.f64 	%fd75, [_ZZ32massMatrixMultiplyRegisterKernelILi12ELi12ELi1EEviPKiPKdS3_S3_S3_PdE6s_oddI+248];
	ld.shared.f64 	%fd76, [_ZZ32massMatrixMultiplyRegisterKernelILi12ELi12ELi1EEviPKiPKdS3_S3_S3_PdE7s_evenI+248];
	ld.shared.f64 	%fd77, [_ZZ32massMatrixMultiplyRegisterKernelILi12ELi12ELi1EEviPKiPKdS3_S3_S3_PdE6s_oddI+256];
	ld.shared.f64 	%fd78, [_ZZ32massMatrixMultiplyRegisterKernelILi12ELi12ELi1EEviPKiPKdS3_S3_S3_PdE7s_evenI+256];
	ld.shared.f64 	%fd79, [_ZZ32massMatrixMultiplyRegisterKernelILi12ELi12ELi1EEviPKiPKdS3_S3_S3_PdE6s_oddI+264];
	ld.shared.f64 	%fd80, [_ZZ32massMatrixMultiplyRegisterKernelILi12ELi12ELi1EEviPKiPKdS3_S3_S3_PdE7s_evenI+264];
	ld.shared.f64 	%fd81, [_ZZ32massMatrixMultiplyRegisterKernelILi12ELi12ELi1EEviPKiPKdS3_S3_S3_PdE6s_oddI+272];
	ld.shared.f64 	%fd82, [_ZZ32massMatrixMultiplyRegisterKernelILi12ELi12ELi1EEviPKiPKdS3_S3_S3_PdE7s_evenI+272];
	ld.shared.f64 	%fd83, [_ZZ32massMatrixMultiplyRegisterKernelILi12ELi12ELi1EEviPKiPKdS3_S3_S3_PdE6s_oddI+280];
	ld.shared.f64 	%fd84, [_ZZ32massMatrixMultiplyRegisterKernelILi12ELi12ELi1EEviPKiPKdS3_S3_S3_PdE7s_evenI+280];
	mul.hi.u16 	%rs2, %rs1, 5462;
	mul.lo.s16 	%rs3, %rs2, 12;
	sub.s16 	%rs4, %rs1, %rs3;
	add.f64 	%fd157, %fd1, %fd12;
	sub.f64 	%fd158, %fd1, %fd12;
	add.f64 	%fd159, %fd2, %fd11;
	sub.f64 	%fd160, %fd2, %fd11;
	add.f64 	%fd161, %fd3, %fd10;
	sub.f64 	%fd162, %fd3, %fd10;
	add.f64 	%fd163, %fd4, %fd9;
	sub.f64 	%fd164, %fd4, %fd9;
	add.f64 	%fd165, %fd5, %fd8;
	sub.f64 	%fd166, %fd5, %fd8;
	add.f64 	%fd167, %fd6, %fd7;
	sub.f64 	%fd168, %fd6, %fd7;
	mov.u32 	%r19, %tid.y;
	mov.u32 	%r20, _ZZ32massMatrixMultiplyRegisterKernelILi12ELi12ELi1EEviPKiPKdS3_S3_S3_PdE6s_tmp1;
	mad.lo.s32 	%r21, %r19, 14976, %r20;
	mul.wide.u16 	%r22, %rs2, 104;
	add.s32 	%r23, %r21, %r22;
	mul.wide.u16 	%r24, %rs4, 8;
	add.s32 	%r6, %r23, %r24;
	fma.rn.f64 	%fd169, %fd13, %fd157, 0d0000000000000000;
	fma.rn.f64 	%fd170, %fd14, %fd158, 0d0000000000000000;
	fma.rn.f64 	%fd171, %fd15, %fd159, %fd169;
	fma.rn.f64 	%fd172, %fd16, %fd160, %fd170;
	fma.rn.f64 	%fd173, %fd17, %fd161, %fd171;
	fma.rn.f64 	%fd174, %fd18, %fd162, %fd172;
	fma.rn.f64 	%fd175, %fd19, %fd163, %fd173;
	fma.rn.f64 	%fd176, %fd20, %fd164, %fd174;
	fma.rn.f64 	%fd177, %fd21, %fd165, %fd175;
	fma.rn.f64 	%fd178, %fd22, %fd166, %fd176;
	fma.rn.f64 	%fd179, %fd23, %fd167, %fd177;
	fma.rn.f64 	%fd180, %fd24, %fd168, %fd178;
	add.f64 	%fd181, %fd180, %fd179;
	st.shared.f64 	[%r6], %fd181;
	sub.f64 	%fd182, %fd179, %fd180;
	st.shared.f64 	[%r6+13728], %fd182;
	fma.rn.f64 	%fd183, %fd25, %fd157, 0d0000000000000000;
	fma.rn.f64 	%fd184, %fd26, %fd158, 0d0000000000000000;
	fma.rn.f64 	%fd185, %fd27, %fd159, %fd183;
	fma.rn.f64 	%fd186, %fd28, %fd160, %fd184;
	fma.rn.f64 	%fd187, %fd29, %fd161, %fd185;
	fma.rn.f64 	%fd188, %fd30, %fd162, %fd186;
	fma.rn.f64 	%fd189, %fd31, %fd163, %fd187;
	fma.rn.f64 	%fd190, %fd32, %fd164, %fd188;
	fma.rn.f64 	%fd191, %fd33, %fd165, %fd189;
	fma.rn.f64 	%fd192, %fd34, %fd166, %fd190;
	fma.rn.f64 	%fd193, %fd35, %fd167, %fd191;
	fma.rn.f64 	%fd194, %fd36, %fd168, %fd192;
	add.f64 	%fd195, %fd194, %fd193;
	st.shared.f64 	[%r6+1248], %fd195;
	sub.f64 	%fd196, %fd193, %fd194;
	st.shared.f64 	[%r6+12480], %fd196;
	fma.rn.f64 	%fd197, %fd37, %fd157, 0d0000000000000000;
	fma.rn.f64 	%fd198, %fd38, %fd158, 0d0000000000000000;
	fma.rn.f64 	%fd199, %fd39, %fd159, %fd197;
	fma.rn.f64 	%fd200, %fd40, %fd160, %fd198;
	fma.rn.f64 	%fd201, %fd41, %fd161, %fd199;
	fma.rn.f64 	%fd202, %fd42, %fd162, %fd200;
	fma.rn.f64 	%fd203, %fd43, %fd163, %fd201;
	fma.rn.f64 	%fd204, %fd44, %fd164, %fd202;
	fma.rn.f64 	%fd205, %fd45, %fd165, %fd203;
	fma.rn.f64 	%fd206, %fd46, %fd166, %fd204;
	fma.rn.f64 	%fd207, %fd47, %fd167, %fd205;
	fma.rn.f64 	%fd208, %fd48, %fd168, %fd206;
	add.f64 	%fd209, %fd208, %fd207;
	st.shared.f64 	[%r6+2496], %fd209;
	sub.f64 	%fd210, %fd207, %fd208;
	st.shared.f64 	[%r6+11232], %fd210;
	fma.rn.f64 	%fd211, %fd49, %fd157, 0d0000000000000000;
	fma.rn.f64 	%fd212, %fd50, %fd158, 0d0000000000000000;
	fma.rn.f64 	%fd213, %fd51, %fd159, %fd211;
	fma.rn.f64 	%fd214, %fd52, %fd160, %fd212;
	fma.rn.f64 	%fd215, %fd53, %fd161, %fd213;
	fma.rn.f64 	%fd216, %fd54, %fd162, %fd214;
	fma.rn.f64 	%fd217, %fd55, %fd163, %fd215;
	fma.rn.f64 	%fd218, %fd56, %fd164, %fd216;
	fma.rn.f64 	%fd219, %fd57, %fd165, %fd217;
	fma.rn.f64 	%fd220, %fd58, %fd166, %fd218;
	fma.rn.f64 	%fd221, %fd59, %fd167, %fd219;
	fma.rn.f64 	%fd222, %fd60, %fd168, %fd220;
	add.f64 	%fd223, %fd222, %fd221;
	st.shared.f64 	[%r6+3744], %fd223;
	sub.f64 	%fd224, %fd221, %fd222;
	st.shared.f64 	[%r6+9984], %fd224;
	fma.rn.f64 	%fd225, %fd61, %fd157, 0d0000000000000000;
	fma.rn.f64 	%fd226, %fd62, %fd158, 0d0000000000000000;
	fma.rn.f64 	%fd227, %fd63, %fd159, %fd225;
	fma.rn.f64 	%fd228, %fd64, %fd160, %fd226;
	fma.rn.f64 	%fd229, %fd65, %fd161, %fd227;
	fma.rn.f64 	%fd230, %fd66, %fd162, %fd228;
	fma.rn.f64 	%fd231, %fd67, %fd163, %fd229;
	fma.rn.f64 	%fd232, %fd68, %fd164, %fd230;
	fma.rn.f64 	%fd233, %fd69, %fd165, %fd231;
	fma.rn.f64 	%fd234, %fd70, %fd166, %fd232;
	fma.rn.f64 	%fd235, %fd71, %fd167, %fd233;
	fma.rn.f64 	%fd236, %fd72, %fd168, %fd234;
	add.f64 	%fd237, %fd236, %fd235;
	st.shared.f64 	[%r6+4992], %fd237;
	sub.f64 	%fd238, %fd235, %fd236;
	st.shared.f64 	[%r6+8736], %fd238;
	fma.rn.f64 	%fd239, %fd73, %fd157, 0d0000000000000000;
	fma.rn.f64 	%fd240, %fd74, %fd158, 0d0000000000000000;
	fma.rn.f64 	%fd241, %fd75, %fd159, %fd239;
	fma.rn.f64 	%fd242, %fd76, %fd160, %fd240;
	fma.rn.f64 	%fd243, %fd77, %fd161, %fd241;
	fma.rn.f64 	%fd244, %fd78, %fd162, %fd242;
	fma.rn.f64 	%fd245, %fd79, %fd163, %fd243;
	fma.rn.f64 	%fd246, %fd80, %fd164, %fd244;
	fma.rn.f64 	%fd247, %fd81, %fd165, %fd245;
	fma.rn.f64 	%fd248, %fd82, %fd166, %fd246;
	fma.rn.f64 	%fd249, %fd83, %fd167, %fd247;
	fma.rn.f64 	%fd250, %fd84, %fd168, %fd248;
	add.f64 	%fd251, %fd250, %fd249;
	st.shared.f64 	[%r6+6240], %fd251;
	sub.f64 	%fd252, %fd249, %fd250;
	st.shared.f64 	[%r6+7488], %fd252;
	bar.sync 	0;
	setp.gt.u32 	%p3, %r18, 143;
	@%p3 bra 	$L__BB31_6;
	mov.u32 	%r25, %tid.x;
	cvt.u16.u32 	%rs5, %r25;
	mul.lo.s16 	%rs6, %rs5, 171;
	shr.u16 	%rs7, %rs6, 11;
	mul.lo.s16 	%rs8, %rs7, 12;
	sub.s16 	%rs9, %rs5, %rs8;
	mov.u32 	%r26, %tid.y;
	mov.u32 	%r27, _ZZ32massMatrixMultiplyRegisterKernelILi12ELi12ELi1EEviPKiPKdS3_S3_S3_PdE6s_tmp1;
	mad.lo.s32 	%r28, %r26, 14976, %r27;
	mul.wide.u16 	%r29, %rs7, 1248;
	add.s32 	%r30, %r28, %r29;
	and.b16  	%rs10, %rs9, 255;
	mul.wide.u16 	%r31, %rs10, 8;
	add.s32 	%r32, %r30, %r31;
	ld.shared.f64 	%fd253, [%r32];
	ld.shared.f64 	%fd254, [%r32+1144];
	add.f64 	%fd255, %fd253, %fd254;
	sub.f64 	%fd256, %fd253, %fd254;
	ld.shared.f64 	%fd257, [%r32+104];
	ld.shared.f64 	%fd258, [%r32+1040];
	add.f64 	%fd259, %fd257, %fd258;
	sub.f64 	%fd260, %fd257, %fd258;
	ld.shared.f64 	%fd261, [%r32+208];
	ld.shared.f64 	%fd262, [%r32+936];
	add.f64 	%fd263, %fd261, %fd262;
	sub.f64 	%fd264, %fd261, %fd262;
	ld.shared.f64 	%fd265, [%r32+312];
	ld.shared.f64 	%fd266, [%r32+832];
	add.f64 	%fd267, %fd265, %fd266;
	sub.f64 	%fd268, %fd265, %fd266;
	ld.shared.f64 	%fd269, [%r32+416];
	ld.shared.f64 	%fd270, [%r32+728];
	add.f64 	%fd271, %fd269, %fd270;
	sub.f64 	%fd272, %fd269, %fd270;
	ld.shared.f64 	%fd273, [%r32+520];
	ld.shared.f64 	%fd274, [%r32+624];
	add.f64 	%fd275, %fd273, %fd274;
	sub.f64 	%fd276, %fd273, %fd274;
	fma.rn.f64 	%fd277, %fd13, %fd255, 0d0000000000000000;
	fma.rn.f64 	%fd278, %fd14, %fd256, 0d0000000000000000;
	fma.rn.f64 	%fd279, %fd15, %fd259, %fd277;
	fma.rn.f64 	%fd280, %fd16, %fd260, %fd278;
	fma.rn.f64 	%fd281, %fd17, %fd263, %fd279;
	fma.rn.f64 	%fd282, %fd18, %fd264, %fd280;
	fma.rn.f64 	%fd283, %fd19, %fd267, %fd281;
	fma.rn.f64 	%fd284, %fd20, %fd268, %fd282;
	fma.rn.f64 	%fd285, %fd21, %fd271, %fd283;
	fma.rn.f64 	%fd286, %fd22, %fd272, %fd284;
	fma.rn.f64 	%fd287, %fd23, %fd275, %fd285;
	fma.rn.f64 	%fd288, %fd24, %fd276, %fd286;
	add.f64 	%fd289, %fd288, %fd287;
	st.shared.f64 	[%r32], %fd289;
	sub.f64 	%fd290, %fd287, %fd288;
	st.shared.f64 	[%r32+1144], %fd290;
	fma.rn.f64 	%fd291, %fd25, %fd255, 0d0000000000000000;
	fma.rn.f64 	%fd292, %fd26, %fd256, 0d0000000000000000;
	fma.rn.f64 	%fd293, %fd27, %fd259, %fd291;
	fma.rn.f64 	%fd294, %fd28, %fd260, %fd292;
	fma.rn.f64 	%fd295, %fd29, %fd263, %fd293;
	fma.rn.f64 	%fd296, %fd30, %fd264, %fd294;
	fma.rn.f64 	%fd297, %fd31, %fd267, %fd295;
	fma.rn.f64 	%fd298, %fd32, %fd268, %fd296;
	fma.rn.f64 	%fd299, %fd33, %fd271, %fd297;
	fma.rn.f64 	%fd300, %fd34, %fd272, %fd298;
	fma.rn.f64 	%fd301, %fd35, %fd275, %fd299;
	fma.rn.f64 	%fd302, %fd36, %fd276, %fd300;
	add.f64 	%fd303, %fd302, %fd301;
	st.shared.f64 	[%r32+104], %fd303;
	sub.f64 	%fd304, %fd301, %fd302;
	st.shared.f64 	[%r32+1040], %fd304;
	fma.rn.f64 	%fd305, %fd37, %fd255, 0d0000000000000000;
	fma.rn.f64 	%fd306, %fd38, %fd256, 0d0000000000000000;
	fma.rn.f64 	%fd307, %fd39, %fd259, %fd305;
	fma.rn.f64 	%fd308, %fd40, %fd260, %fd306;
	fma.rn.f64 	%fd309, %fd41, %fd263, %fd307;
	fma.rn.f64 	%fd310, %fd42, %fd264, %fd308;
	fma.rn.f64 	%fd311, %fd43, %fd267, %fd309;
	fma.rn.f64 	%fd312, %fd44, %fd268, %fd310;
	fma.rn.f64 	%fd313, %fd45, %fd271, %fd311;
	fma.rn.f64 	%fd314, %fd46, %fd272, %fd312;
	fma.rn.f64 	%fd315, %fd47, %fd275, %fd313;
	fma.rn.f64 	%fd316, %fd48, %fd276, %fd314;
	add.f64 	%fd317, %fd316, %fd315;
	st.shared.f64 	[%r32+208], %fd317;
	sub.f64 	%fd318, %fd315, %fd316;
	st.shared.f64 	[%r32+936], %fd318;
	fma.rn.f64 	%fd319, %fd49, %fd255, 0d0000000000000000;
	fma.rn.f64 	%fd320, %fd50, %fd256, 0d0000000000000000;
	fma.rn.f64 	%fd321, %fd51, %fd259, %fd319;
	fma.rn.f64 	%fd322, %fd52, %fd260, %fd320;
	fma.rn.f64 	%fd323, %fd53, %fd263, %fd321;
	fma.rn.f64 	%fd324, %fd54, %fd264, %fd322;
	fma.rn.f64 	%fd325, %fd55, %fd267, %fd323;
	fma.rn.f64 	%fd326, %fd56, %fd268, %fd324;
	fma.rn.f64 	%fd327, %fd57, %fd271, %fd325;
	fma.rn.f64 	%fd328, %fd58, %fd272, %fd326;
	fma.rn.f64 	%fd329, %fd59, %fd275, %fd327;
	fma.rn.f64 	%fd330, %fd60, %fd276, %fd328;
	add.f64 	%fd331, %fd330, %fd329;
	st.shared.f64 	[%r32+312], %fd331;
	sub.f64 	%fd332, %fd329, %fd330;
	st.shared.f64 	[%r32+832], %fd332;
	fma.rn.f64 	%fd333, %fd61, %fd255, 0d0000000000000000;
	fma.rn.f64 	%fd334, %fd62, %fd256, 0d0000000000000000;
	fma.rn.f64 	%fd335, %fd63, %fd259, %fd333;
	fma.rn.f64 	%fd336, %fd64, %fd260, %fd334;
	fma.rn.f64 	%fd337, %fd65, %fd263, %fd335;
	fma.rn.f64 	%fd338, %fd66, %fd264, %fd336;
	fma.rn.f64 	%fd339, %fd67, %fd267, %fd337;
	fma.rn.f64 	%fd340, %fd68, %fd268, %fd338;
	fma.rn.f64 	%fd341, %fd69, %fd271, %fd339;
	fma.rn.f64 	%fd342, %fd70, %fd272, %fd340;
	fma.rn.f64 	%fd343, %fd71, %fd275, %fd341;
	fma.rn.f64 	%fd344, %fd72, %fd276, %fd342;
	add.f64 	%fd345, %fd344, %fd343;
	st.shared.f64 	[%r32+416], %fd345;
	sub.f64 	%fd346, %fd343, %fd344;
	st.shared.f64 	[%r32+728], %fd346;
	fma.rn.f64 	%fd347, %fd73, %fd255, 0d0000000000000000;
	fma.rn.f64 	%fd348, %fd74, %fd256, 0d0000000000000000;
	fma.rn.f64 	%fd349, %fd75, %fd259, %fd347;
	fma.rn.f64 	%fd350, %fd76, %fd260, %fd348;
	fma.rn.f64 	%fd351, %fd77, %fd263, %fd349;
	fma.rn.f64 	%fd352, %fd78, %fd264, %fd350;
	fma.rn.f64 	%fd353, %fd79, %fd267, %fd351;
	fma.rn.f64 	%fd354, %fd80, %fd268, %fd352;
	fma.rn.f64 	%fd355, %fd81, %fd271, %fd353;
	fma.rn.f64 	%fd356, %fd82, %fd272, %fd354;
	fma.rn.f64 	%fd357, %fd83, %fd275, %fd355;
	fma.rn.f64 	%fd358, %fd84, %fd276, %fd356;
	add.f64 	%fd359, %fd358, %fd357;
	st.shared.f64 	[%r32+520], %fd359;
	sub.f64 	%fd360, %fd357, %fd358;
	st.shared.f64 	[%r32+624], %fd360;
$L__BB31_6:
	mov.u32 	%r33, %tid.x;
	setp.gt.u32 	%p4, %r33, 143;
	bar.sync 	0;
	@%p4 bra 	$L__BB31_20;
	ld.param.u64 	%rd24, [_Z32massMatrixMultiplyRegisterKernelILi12ELi12ELi1EEviPKiPKdS3_S3_S3_Pd_param_2];
	ld.param.u32 	%r75, [_Z32massMatrixMultiplyRegisterKernelILi12ELi12ELi1EEviPKiPKdS3_S3_S3_Pd_param_0];
	mov.u32 	%r34, %ctaid.x;
	mov.u32 	%r35, %tid.y;
	add.s32 	%r36, %r34, %r35;
	setp.ge.s32 	%p5, %r36, %r75;
	mov.u32 	%r37, %tid.x;
	cvt.u16.u32 	%rs11, %r37;
	mul.lo.s16 	%rs12, %rs11, 171;
	shr.u16 	%rs13, %rs12, 11;
	mul.lo.s16 	%rs14, %rs13, 12;
	sub.s16 	%rs15, %rs11, %rs14;
	mov.u32 	%r38, _ZZ32massMatrixMultiplyRegisterKernelILi12ELi12ELi1EEviPKiPKdS3_S3_S3_PdE6s_tmp1;
	mad.lo.s32 	%r39, %r35, 14976, %r38;
	mul.wide.u16 	%r40, %rs13, 1248;
	add.s32 	%r41, %r39, %r40;
	and.b16  	%rs16, %rs15, 255;
	mul.wide.u16 	%r42, %rs16, 104;
	add.s32 	%r7, %r41, %r42;
	ld.shared.f64 	%fd362, [%r7];
	ld.shared.f64 	%fd363, [%r7+88];
	add.f64 	%fd85, %fd362, %fd363;
	sub.f64 	%fd86, %fd362, %fd363;
	ld.shared.f64 	%fd364, [%r7+8];
	ld.shared.f64 	%fd365, [%r7+80];
	add.f64 	%fd87, %fd364, %fd365;
	sub.f64 	%fd88, %fd364, %fd365;
	ld.shared.f64 	%fd366, [%r7+16];
	ld.shared.f64 	%fd367, [%r7+72];
	add.f64 	%fd89, %fd366, %fd367;
	sub.f64 	%fd90, %fd366, %fd367;
	ld.shared.f64 	%fd368, [%r7+24];
	ld.shared.f64 	%fd369, [%r7+64];
	add.f64 	%fd91, %fd368, %fd369;
	sub.f64 	%fd92, %fd368, %fd369;
	ld.shared.f64 	%fd370, [%r7+32];
	ld.shared.f64 	%fd371, [%r7+56];
	add.f64 	%fd93, %fd370, %fd371;
	sub.f64 	%fd94, %fd370, %fd371;
	ld.shared.f64 	%fd372, [%r7+40];
	ld.shared.f64 	%fd373, [%r7+48];
	add.f64 	%fd95, %fd372, %fd373;
	sub.f64 	%fd96, %fd372, %fd373;
	mov.b32 	%r43, {%rs13, %rs16};
	mov.b32 	%r44, 0;
	mov.b32 	%r45, 3216;
	dp2a.lo.u32.u32 	%r46, %r43, %r45, %r44;
	add.s32 	%r47, %r46, %r82;
	fma.rn.f64 	%fd374, %fd13, %fd85, 0d0000000000000000;
	fma.rn.f64 	%fd375, %fd14, %fd86, 0d0000000000000000;
	fma.rn.f64 	%fd376, %fd15, %fd87, %fd374;
	fma.rn.f64 	%fd377, %fd16, %fd88, %fd375;
	fma.rn.f64 	%fd378, %fd17, %fd89, %fd376;
	fma.rn.f64 	%fd379, %fd18, %fd90, %fd377;
	fma.rn.f64 	%fd380, %fd19, %fd91, %fd378;
	fma.rn.f64 	%fd381, %fd20, %fd92, %fd379;
	fma.rn.f64 	%fd382, %fd21, %fd93, %fd380;
	fma.rn.f64 	%fd383, %fd22, %fd94, %fd381;
	fma.rn.f64 	%fd97, %fd23, %fd95, %fd382;
	fma.rn.f64 	%fd98, %fd24, %fd96, %fd383;
	cvta.to.global.u64 	%rd19, %rd24;
	mul.wide.s32 	%rd20, %r47, 8;
	add.s64 	%rd1, %rd19, %rd20;
	mov.f64 	%fd753, 0d0000000000000000;
	mov.f64 	%fd754, %fd753;
	@%p5 bra 	$L__BB31_9;
	ld.global.nc.f64 	%fd753, [%rd1];
	ld.global.nc.f64 	%fd754, [%rd1+88];
$L__BB31_9:
	ld.param.u32 	%r76, [_Z32massMatrixMultiplyRegisterKernelILi12ELi12ELi1EEviPKiPKdS3_S3_S3_Pd_param_0];
	mov.u32 	%r48, %ctaid.x;
	mov.u32 	%r49, %tid.y;
	add.s32 	%r50, %r48, %r49;
	setp.ge.s32 	%p6, %r50, %r76;
	add.f64 	%fd385, %fd97, %fd98;
	mul.f64 	%fd386, %fd385, %fd753;
	sub.f64 	%fd387, %fd97, %fd98;
	mul.f64 	%fd388, %fd387, %fd754;
	add.f64 	%fd103, %fd386, %fd388;
	sub.f64 	%fd104, %fd386, %fd388;
	fma.rn.f64 	%fd389, %fd25, %fd85, 0d0000000000000000;
	fma.rn.f64 	%fd390, %fd26, %fd86, 0d0000000000000000;
	fma.rn.f64 	%fd391, %fd27, %fd87, %fd389;
	fma.rn.f64 	%fd392, %fd28, %fd88, %fd390;
	fma.rn.f64 	%fd393, %fd29, %fd89, %fd391;
	fma.rn.f64 	%fd394, %fd30, %fd90, %fd392;
	fma.rn.f64 	%fd395, %fd31, %fd91, %fd393;
	fma.rn.f64 	%fd396, %fd32, %fd92, %fd394;
	fma.rn.f64 	%fd397, %fd33, %fd93, %fd395;
	fma.rn.f64 	%fd398, %fd34, %fd94, %fd396;
	fma.rn.f64 	%fd105, %fd35, %fd95, %fd397;
	fma.rn.f64 	%fd106, %fd36, %fd96, %fd398;
	mov.f64 	%fd755, 0d0000000000000000;
	mov.f64 	%fd756, %fd755;
	@%p6 bra 	$L__BB31_11;
	ld.global.nc.f64 	%fd755, [%rd1+8];
	ld.global.nc.f64 	%fd756, [%rd1+80];
$L__BB31_11:
	ld.param.u32 	%r77, [_Z32massMatrixMultiplyRegisterKernelILi12ELi12ELi1EEviPKiPKdS3_S3_S3_Pd_param_0];
	mov.u32 	%r51, %ctaid.x;
	mov.u32 	%r52, %tid.y;
	add.s32 	%r53, %r51, %r52;
	setp.ge.s32 	%p7, %r53, %r77;
	add.f64 	%fd400, %fd105, %fd106;
	mul.f64 	%fd401, %fd400, %fd755;
	sub.f64 	%fd402, %fd105, %fd106;
	mul.f64 	%fd403, %fd402, %fd756;
	add.f64 	%fd111, %fd401, %fd403;
	sub.f64 	%fd112, %fd401, %fd403;
	fma.rn.f64 	%fd404, %fd37, %fd85, 0d0000000000000000;
	fma.rn.f64 	%fd405, %fd38, %fd86, 0d0000000000000000;
	fma.rn.f64 	%fd406, %fd39, %fd87, %fd404;
	fma.rn.f64 	%fd407, %fd40, %fd88, %fd405;
	fma.rn.f64 	%fd408, %fd41, %fd89, %fd406;
	fma.rn.f64 	%fd409, %fd42, %fd90, %fd407;
	fma.rn.f64 	%fd410, %fd43, %fd91, %fd408;
	fma.rn.f64 	%fd411, %fd44, %fd92, %fd409;
	fma.rn.f64 	%fd412, %fd45, %fd93, %fd410;
	fma.rn.f64 	%fd413, %fd46, %fd94, %fd411;
	fma.rn.f64 	%fd113, %fd47, %fd95, %fd412;
	fma.rn.f64 	%fd114, %fd48, %fd96, %fd413;
	mov.f64 	%fd757, 0d0000000000000000;
	mov.f64 	%fd758, %fd757;
	@%p7 bra 	$L__BB31_13;
	ld.global.nc.f64 	%fd757, [%rd1+16];
	ld.global.nc.f64 	%fd758, [%rd1+72];
$L__BB31_13:
	ld.param.u32 	%r78, [_Z32massMatrixMultiplyRegisterKernelILi12ELi12ELi1EEviPKiPKdS3_S3_S3_Pd_param_0];
	mov.u32 	%r54, %ctaid.x;
	mov.u32 	%r55, %tid.y;
	add.s32 	%r56, %r54, %r55;
	setp.ge.s32 	%p8, %r56, %r78;
	add.f64 	%fd415, %fd113, %fd114;
	mul.f64 	%fd416, %fd415, %fd757;
	sub.f64 	%fd417, %fd113, %fd114;
	mul.f64 	%fd418, %fd417, %fd758;
	add.f64 	%fd119, %fd416, %fd418;
	sub.f64 	%fd120, %fd416, %fd418;
	fma.rn.f64 	%fd419, %fd49, %fd85, 0d0000000000000000;
	fma.rn.f64 	%fd420, %fd50, %fd86, 0d0000000000000000;
	fma.rn.f64 	%fd421, %fd51, %fd87, %fd419;
	fma.rn.f64 	%fd422, %fd52, %fd88, %fd420;
	fma.rn.f64 	%fd423, %fd53, %fd89, %fd421;
	fma.rn.f64 	%fd424, %fd54, %fd90, %fd422;
	fma.rn.f64 	%fd425, %fd55, %fd91, %fd423;
	fma.rn.f64 	%fd426, %fd56, %fd92, %fd424;
	fma.rn.f64 	%fd427, %fd57, %fd93, %fd425;
	fma.rn.f64 	%fd428, %fd58, %fd94, %fd426;
	fma.rn.f64 	%fd121, %fd59, %fd95, %fd427;
	fma.rn.f64 	%fd122, %fd60, %fd96, %fd428;
	mov.f64 	%fd759, 0d0000000000000000;
	mov.f64 	%fd760, %fd759;
	@%p8 bra 	$L__BB31_15;
	ld.global.nc.f64 	%fd759, [%rd1+24];
	ld.global.nc.f64 	%fd760, [%rd1+64];
$L__BB31_15:
	ld.param.u32 	%r79, [_Z32massMatrixMultiplyRegisterKernelILi12ELi12ELi1EEviPKiPKdS3_S3_S3_Pd_param_0];
	mov.u32 	%r57, %ctaid.x;
	mov.u32 	%r58, %tid.y;
	add.s32 	%r59, %r57, %r58;
	setp.ge.s32 	%p9, %r59, %r79;
	add.f64 	%fd430, %fd121, %fd122;
	mul.f64 	%fd431, %fd430, %fd759;
	sub.f64 	%fd432, %fd121, %fd122;
	mul.f64 	%fd433, %fd432, %fd760;
	add.f64 	%fd127, %fd431, %fd433;
	sub.f64 	%fd128, %fd431, %fd433;
	fma.rn.f64 	%fd434, %fd61, %fd85, 0d0000000000000000;
	fma.rn.f64 	%fd435, %fd62, %fd86, 0d0000000000000000;
	fma.rn.f64 	%fd436, %fd63, %fd87, %fd434;
	fma.rn.f64 	%fd437, %fd64, %fd88, %fd435;
	fma.rn.f64 	%fd438, %fd65, %fd89, %fd436;
	fma.rn.f64 	%fd439, %fd66, %fd90, %fd437;
	fma.rn.f64 	%fd440, %fd67, %fd91, %fd438;
	fma.rn.f64 	%fd441, %fd68, %fd92, %fd439;
	fma.rn.f64 	%fd442, %fd69, %fd93, %fd440;
	fma.rn.f64 	%fd443, %fd70, %fd94, %fd441;
	fma.rn.f64 	%fd129, %fd71, %fd95, %fd442;
	fma.rn.f64 	%fd130, %fd72, %fd96, %fd443;
	mov.f64 	%fd761, 0d0000000000000000;
	mov.f64 	%fd762, %fd761;
	@%p9 bra 	$L__BB31_17;
	ld.global.nc.f64 	%fd761, [%rd1+32];
	ld.global.nc.f64 	%fd762, [%rd1+56];
$L__BB31_17:
	ld.param.u32 	%r80, [_Z32massMatrixMultiplyRegisterKernelILi12ELi12ELi1EEviPKiPKdS3_S3_S3_Pd_param_0];
	mov.u32 	%r60, %ctaid.x;
	mov.u32 	%r61, %tid.y;
	add.s32 	%r62, %r60, %r61;
	setp.ge.s32 	%p10, %r62, %r80;
	add.f64 	%fd445, %fd129, %fd130;
	mul.f64 	%fd446, %fd445, %fd761;
	sub.f64 	%fd447, %fd129, %fd130;
	mul.f64 	%fd448, %fd447, %fd762;
	add.f64 	%fd135, %fd446, %fd448;
	sub.f64 	%fd136, %fd446, %fd448;
	fma.rn.f64 	%fd449, %fd73, %fd85, 0d0000000000000000;
	fma.rn.f64 	%fd450, %fd74, %fd86, 0d0000000000000000;
	fma.rn.f64 	%fd451, %fd75, %fd87, %fd449;
	fma.rn.f64 	%fd452, %fd76, %fd88, %fd450;
	fma.rn.f64 	%fd453, %fd77, %fd89, %fd451;
	fma.rn.f64 	%fd454, %fd78, %fd90, %fd452;
	fma.rn.f64 	%fd455, %fd79, %fd91, %fd453;
	fma.rn.f64 	%fd456, %fd80, %fd92, %fd454;
	fma.rn.f64 	%fd457, %fd81, %fd93, %fd455;
	fma.rn.f64 	%fd458, %fd82, %fd94, %fd456;
	fma.rn.f64 	%fd137, %fd83, %fd95, %fd457;
	fma.rn.f64 	%fd138, %fd84, %fd96, %fd458;
	mov.f64 	%fd763, 0d0000000000000000;
	mov.f64 	%fd764, %fd763;
	@%p10 bra 	$L__BB31_19;
	ld.global.nc.f64 	%fd763, [%rd1+40];
	ld.global.nc.f64 	%fd764, [%rd1+48];
$L__BB31_19:
	add.f64 	%fd459, %fd137, %fd138;
	mul.f64 	%fd460, %fd459, %fd763;
	sub.f64 	%fd461, %fd137, %fd138;
	mul.f64 	%fd462, %fd461, %fd764;
	add.f64 	%fd463, %fd460, %fd462;
	sub.f64 	%fd464, %fd460, %fd462;
	fma.rn.f64 	%fd465, %fd13, %fd103, 0d0000000000000000;
	fma.rn.f64 	%fd466, %fd14, %fd104, 0d0000000000000000;
	fma.rn.f64 	%fd467, %fd25, %fd111, %fd465;
	fma.rn.f64 	%fd468, %fd26, %fd112, %fd466;
	fma.rn.f64 	%fd469, %fd37, %fd119, %fd467;
	fma.rn.f64 	%fd470, %fd38, %fd120, %fd468;
	fma.rn.f64 	%fd471, %fd49, %fd127, %fd469;
	fma.rn.f64 	%fd472, %fd50, %fd128, %fd470;
	fma.rn.f64 	%fd473, %fd61, %fd135, %fd471;
	fma.rn.f64 	%fd474, %fd62, %fd136, %fd472;
	fma.rn.f64 	%fd475, %fd73, %fd463, %fd473;
	fma.rn.f64 	%fd476, %fd74, %fd464, %fd474;
	add.f64 	%fd477, %fd475, %fd476;
	st.shared.f64 	[%r7], %fd477;
	sub.f64 	%fd478, %fd475, %fd476;
	st.shared.f64 	[%r7+88], %fd478;
	fma.rn.f64 	%fd479, %fd15, %fd103, 0d0000000000000000;
	fma.rn.f64 	%fd480, %fd16, %fd104, 0d0000000000000000;
	fma.rn.f64 	%fd481, %fd27, %fd111, %fd479;
	fma.rn.f64 	%fd482, %fd28, %fd112, %fd480;
	fma.rn.f64 	%fd483, %fd39, %fd119, %fd481;
	fma.rn.f64 	%fd484, %fd40, %fd120, %fd482;
	fma.rn.f64 	%fd485, %fd51, %fd127, %fd483;
	fma.rn.f64 	%fd486, %fd52, %fd128, %fd484;
	fma.rn.f64 	%fd487, %fd63, %fd135, %fd485;
	fma.rn.f64 	%fd488, %fd64, %fd136, %fd486;
	fma.rn.f64 	%fd489, %fd75, %fd463, %fd487;
	fma.rn.f64 	%fd490, %fd76, %fd464, %fd488;
	add.f64 	%fd491, %fd489, %fd490;
	st.shared.f64 	[%r7+8], %fd491;
	sub.f64 	%fd492, %fd489, %fd490;
	st.shared.f64 	[%r7+80], %fd492;
	fma.rn.f64 	%fd493, %fd17, %fd103, 0d0000000000000000;
	fma.rn.f64 	%fd494, %fd18, %fd104, 0d0000000000000000;
	fma.rn.f64 	%fd495, %fd29, %fd111, %fd493;
	fma.rn.f64 	%fd496, %fd30, %fd112, %fd494;
	fma.rn.f64 	%fd497, %fd41, %fd119, %fd495;
	fma.rn.f64 	%fd498, %fd42, %fd120, %fd496;
	fma.rn.f64 	%fd499, %fd53, %fd127, %fd497;
	fma.rn.f64 	%fd500, %fd54, %fd128, %fd498;
	fma.rn.f64 	%fd501, %fd65, %fd135, %fd499;
	fma.rn.f64 	%fd502, %fd66, %fd136, %fd500;
	fma.rn.f64 	%fd503, %fd77, %fd463, %fd501;
	fma.rn.f64 	%fd504, %fd78, %fd464, %fd502;
	add.f64 	%fd505, %fd503, %fd504;
	st.shared.f64 	[%r7+16], %fd505;
	sub.f64 	%fd506, %fd503, %fd504;
	st.shared.f64 	[%r7+72], %fd506;
	fma.rn.f64 	%fd507, %fd19, %fd103, 0d0000000000000000;
	fma.rn.f64 	%fd508, %fd20, %fd104, 0d0000000000000000;
	fma.rn.f64 	%fd509, %fd31, %fd111, %fd507;
	fma.rn.f64 	%fd510, %fd32, %fd112, %fd508;
	fma.rn.f64 	%fd511, %fd43, %fd119, %fd509;
	fma.rn.f64 	%fd512, %fd44, %fd120, %fd510;
	fma.rn.f64 	%fd513, %fd55, %fd127, %fd511;
	fma.rn.f64 	%fd514, %fd56, %fd128, %fd512;
	fma.rn.f64 	%fd515, %fd67, %fd135, %fd513;
	fma.rn.f64 	%fd516, %fd68, %fd136, %fd514;
	fma.rn.f64 	%fd517, %fd79, %fd463, %fd515;
	fma.rn.f64 	%fd518, %fd80, %fd464, %fd516;
	add.f64 	%fd519, %fd517, %fd518;
	st.shared.f64 	[%r7+24], %fd519;
	sub.f64 	%fd520, %fd517, %fd518;
	st.shared.f64 	[%r7+64], %fd520;
	fma.rn.f64 	%fd521, %fd21, %fd103, 0d0000000000000000;
	fma.rn.f64 	%fd522, %fd22, %fd104, 0d0000000000000000;
	fma.rn.f64 	%fd523, %fd33, %fd111, %fd521;
	fma.rn.f64 	%fd524, %fd34, %fd112, %fd522;
	fma.rn.f64 	%fd525, %fd45, %fd119, %fd523;
	fma.rn.f64 	%fd526, %fd46, %fd120, %fd524;
	fma.rn.f64 	%fd527, %fd57, %fd127, %fd525;
	fma.rn.f64 	%fd528, %fd58, %fd128, %fd526;
	fma.rn.f64 	%fd529, %fd69, %fd135, %fd527;
	fma.rn.f64 	%fd530, %fd70, %fd136, %fd528;
	fma.rn.f64 	%fd531, %fd81, %fd463, %fd529;
	fma.rn.f64 	%fd532, %fd82, %fd464, %fd530;
	add.f64 	%fd533, %fd531, %fd532;
	st.shared.f64 	[%r7+32], %fd533;
	sub.f64 	%fd534, %fd531, %fd532;
	st.shared.f64 	[%r7+56], %fd534;
	fma.rn.f64 	%fd535, %fd23, %fd103, 0d0000000000000000;
	fma.rn.f64 	%fd536, %fd24, %fd104, 0d0000000000000000;
	fma.rn.f64 	%fd537, %fd35, %fd111, %fd535;
	fma.rn.f64 	%fd538, %fd36, %fd112, %fd536;
	fma.rn.f64 	%fd539, %fd47, %fd119, %fd537;
	fma.rn.f64 	%fd540, %fd48, %fd120, %fd538;
	fma.rn.f64 	%fd541, %fd59, %fd127, %fd539;
	fma.rn.f64 	%fd542, %fd60, %fd128, %fd540;
	fma.rn.f64 	%fd543, %fd71, %fd135, %fd541;
	fma.rn.f64 	%fd544, %fd72, %fd136, %fd542;
	fma.rn.f64 	%fd545, %fd83, %fd463, %fd543;
	fma.rn.f64 	%fd546, %fd84, %fd464, %fd544;
	add.f64 	%fd547, %fd545, %fd546;
	st.shared.f64 	[%r7+40], %fd547;
	sub.f64 	%fd548, %fd545, %fd546;
	st.shared.f64 	[%r7+48], %fd548;
$L__BB31_20:
	mov.u32 	%r63, %tid.x;
	setp.gt.u32 	%p11, %r63, 143;
	bar.sync 	0;
	@%p11 bra 	$L__BB31_22;
	mov.u32 	%r64, %tid.x;
	cvt.u16.u32 	%rs17, %r64;
	mul.lo.s16 	%rs18, %rs17, 171;
	shr.u16 	%rs19, %rs18, 11;
	mul.lo.s16 	%rs20, %rs19, 12;
	sub.s16 	%rs21, %rs17, %rs20;
	mov.u32 	%r65, %tid.y;
	mov.u32 	%r66, _ZZ32massMatrixMultiplyRegisterKernelILi12ELi12ELi1EEviPKiPKdS3_S3_S3_PdE6s_tmp1;
	mad.lo.s32 	%r67, %r65, 14976, %r66;
	mul.wide.u16 	%r68, %rs19, 1248;
	add.s32 	%r69, %r67, %r68;
	and.b16  	%rs22, %rs21, 255;
	mul.wide.u16 	%r70, %rs22, 8;
	add.s32 	%r71, %r69, %r70;
	ld.shared.f64 	%fd549, [%r71];
	ld.shared.f64 	%fd550, [%r71+1144];
	add.f64 	%fd551, %fd549, %fd550;
	sub.f64 	%fd552, %fd549, %fd550;
	ld.shared.f64 	%fd553, [%r71+104];
	ld.shared.f64 	%fd554, [%r71+1040];
	add.f64 	%fd555, %fd553, %fd554;
	sub.f64 	%fd556, %fd553, %fd554;
	ld.shared.f64 	%fd557, [%r71+208];
	ld.shared.f64 	%fd558, [%r71+936];
	add.f64 	%fd559, %fd557, %fd558;
	sub.f64 	%fd560, %fd557, %fd558;
	ld.shared.f64 	%fd561, [%r71+312];
	ld.shared.f64 	%fd562, [%r71+832];
	add.f64 	%fd563, %fd561, %fd562;
	sub.f64 	%fd564, %fd561, %fd562;
	ld.shared.f64 	%fd565, [%r71+416];
	ld.shared.f64 	%fd566, [%r71+728];
	add.f64 	%fd567, %fd565, %fd566;
	sub.f64 	%fd568, %fd565, %fd566;
	ld.shared.f64 	%fd569, [%r71+520];
	ld.shared.f64 	%fd570, [%r71+624];
	add.f64 	%fd571, %fd569, %fd570;
	sub.f64 	%fd572, %fd569, %fd570;
	fma.rn.f64 	%fd573, %fd13, %fd551, 0d0000000000000000;
	fma.rn.f64 	%fd574, %fd14, %fd552, 0d0000000000000000;
	fma.rn.f64 	%fd575, %fd25, %fd555, %fd573;
	fma.rn.f64 	%fd576, %fd26, %fd556, %fd574;
	fma.rn.f64 	%fd577, %fd37, %fd559, %fd575;
	fma.rn.f64 	%fd578, %fd38, %fd560, %fd576;
	fma.rn.f64 	%fd579, %fd49, %fd563, %fd577;
	fma.rn.f64 	%fd580, %fd50, %fd564, %fd578;
	fma.rn.f64 	%fd581, %fd61, %fd567, %fd579;
	fma.rn.f64 	%fd582, %fd62, %fd568, %fd580;
	fma.rn.f64 	%fd583, %fd73, %fd571, %fd581;
	fma.rn.f64 	%fd584, %fd74, %fd572, %fd582;
	add.f64 	%fd585, %fd583, %fd584;
	st.shared.f64 	[%r71], %fd585;
	sub.f64 	%fd586, %fd583, %fd584;
	st.shared.f64 	[%r71+1144], %fd586;
	fma.rn.f64 	%fd587, %fd15, %fd551, 0d0000000000000000;
	fma.rn.f64 	%fd588, %fd16, %fd552, 0d0000000000000000;
	fma.rn.f64 	%fd589, %fd27, %fd555, %fd587;
	fma.rn.f64 	%fd590, %fd28, %fd556, %fd588;
	fma.rn.f64 	%fd591, %fd39, %fd559, %fd589;
	fma.rn.f64 	%fd592, %fd40, %fd560, %fd590;
	fma.rn.f64 	%fd593, %fd51, %fd563, %fd591;
	fma.rn.f64 	%fd594, %fd52, %fd564, %fd592;
	fma.rn.f64 	%fd595, %fd63, %fd567, %fd593;
	fma.rn.f64 	%fd596, %fd64, %fd568, %fd594;
	fma.rn.f64 	%fd597, %fd75, %fd571, %fd595;
	fma.rn.f64 	%fd598, %fd76, %fd572, %fd596;
	add.f64 	%fd599, %fd597, %fd598;
	st.shared.f64 	[%r71+104], %fd599;
	sub.f64 	%fd600, %fd597, %fd598;
	st.shared.f64 	[%r71+1040], %fd600;
	fma.rn.f64 	%fd601, %fd17, %fd551, 0d0000000000000000;
	fma.rn.f64 	%fd602, %fd18, %fd552, 0d0000000000000000;
	fma.rn.f64 	%fd603, %fd29, %fd555, %fd601;
	fma.rn.f64 	%fd604, %fd30, %fd556, %fd602;
	fma.rn.f64 	%fd605, %fd41, %fd559, %fd603;
	fma.rn.f64 	%fd606, %fd42, %fd560, %fd604;
	fma.rn.f64 	%fd607, %fd53, %fd563, %fd605;
	fma.rn.f64 	%fd608, %fd54, %fd564, %fd606;
	fma.rn.f64 	%fd609, %fd65, %fd567, %fd607;
	fma.rn.f64 	%fd610, %fd66, %fd568, %fd608;
	fma.rn.f64 	%fd611, %fd77, %fd571, %fd609;
	fma.rn.f64 	%fd612, %fd78, %fd572, %fd610;
	add.f64 	%fd613, %fd611, %fd612;
	st.shared.f64 	[%r71+208], %fd613;
	sub.f64 	%fd614, %fd611, %fd612;
	st.shared.f64 	[%r71+936], %fd614;
	fma.rn.f64 	%fd615, %fd19, %fd551, 0d0000000000000000;
	fma.rn.f64 	%fd616, %fd20, %fd552, 0d0000000000000000;
	fma.rn.f64 	%fd617, %fd31, %fd555, %fd615;
	fma.rn.f64 	%fd618, %fd32, %fd556, %fd616;
	fma.rn.f64 	%fd619, %fd43, %fd559, %fd617;
	fma.rn.f64 	%fd620, %fd44, %fd560, %fd618;
	fma.rn.f64 	%fd621, %fd55, %fd563, %fd619;
	fma.rn.f64 	%fd622, %fd56, %fd564, %fd620;
	fma.rn.f64 	%fd623, %fd67, %fd567, %fd621;
	fma.rn.f64 	%fd624, %fd68, %fd568, %fd622;
	fma.rn.f64 	%fd625, %fd79, %fd571, %fd623;
	fma.rn.f64 	%fd626, %fd80, %fd572, %fd624;
	add.f64 	%fd627, %fd625, %fd626;
	st.shared.f64 	[%r71+312], %fd627;
	sub.f64 	%fd628, %fd625, %fd626;
	st.shared.f64 	[%r71+832], %fd628;
	fma.rn.f64 	%fd629, %fd21, %fd551, 0d0000000000000000;
	fma.rn.f64 	%fd630, %fd22, %fd552, 0d0000000000000000;
	fma.rn.f64 	%fd631, %fd33, %fd555, %fd629;
	fma.rn.f64 	%fd632, %fd34, %fd556, %fd630;
	fma.rn.f64 	%fd633, %fd45, %fd559, %fd631;
	fma.rn.f64 	%fd634, %fd46, %fd560, %fd632;
	fma.rn.f64 	%fd635, %fd57, %fd563, %fd633;
	fma.rn.f64 	%fd636, %fd58, %fd564, %fd634;
	fma.rn.f64 	%fd637, %fd69, %fd567, %fd635;
	fma.rn.f64 	%fd638, %fd70, %fd568, %fd636;
	fma.rn.f64 	%fd639, %fd81, %fd571, %fd637;
	fma.rn.f64 	%fd640, %fd82, %fd572, %fd638;
	add.f64 	%fd641, %fd639, %fd640;
	st.shared.f64 	[%r71+416], %fd641;
	sub.f64 	%fd642, %fd639, %fd640;
	st.shared.f64 	[%r71+728], %fd642;
	fma.rn.f64 	%fd643, %fd23, %fd551, 0d0000000000000000;
	fma.rn.f64 	%fd644, %fd24, %fd552, 0d0000000000000000;
	fma.rn.f64 	%fd645, %fd35, %fd555, %fd643;
	fma.rn.f64 	%fd646, %fd36, %fd556, %fd644;
	fma.rn.f64 	%fd647, %fd47, %fd559, %fd645;
	fma.rn.f64 	%fd648, %fd48, %fd560, %fd646;
	fma.rn.f64 	%fd649, %fd59, %fd563, %fd647;
	fma.rn.f64 	%fd650, %fd60, %fd564, %fd648;
	fma.rn.f64 	%fd651, %fd71, %fd567, %fd649;
	fma.rn.f64 	%fd652, %fd72, %fd568, %fd650;
	fma.rn.f64 	%fd653, %fd83, %fd571, %fd651;
	fma.rn.f64 	%fd654, %fd84, %fd572, %fd652;
	add.f64 	%fd655, %fd653, %fd654;
	st.shared.f64 	[%r71+520], %fd655;
	sub.f64 	%fd656, %fd653, %fd654;
	st.shared.f64 	[%r71+624], %fd656;
$L__BB31_22:
	ld.param.u32 	%r81, [_Z32massMatrixMultiplyRegisterKernelILi12ELi12ELi1EEviPKiPKdS3_S3_S3_Pd_param_0];
	mov.u32 	%r72, %ctaid.x;
	mov.u32 	%r73, %tid.y;
	add.s32 	%r74, %r72, %r73;
	setp.ge.s32 	%p12, %r74, %r81;
	bar.sync 	0;
	ld.shared.f64 	%fd657, [%r6];
	ld.shared.f64 	%fd658, [%r6+13728];
	add.f64 	%fd659, %fd657, %fd658;
	sub.f64 	%fd660, %fd657, %fd658;
	ld.shared.f64 	%fd661, [%r6+1248];
	ld.shared.f64 	%fd662, [%r6+12480];
	add.f64 	%fd663, %fd661, %fd662;
	sub.f64 	%fd664, %fd661, %fd662;
	ld.shared.f64 	%fd665, [%r6+2496];
	ld.shared.f64 	%fd666, [%r6+11232];
	add.f64 	%fd667, %fd665, %fd666;
	sub.f64 	%fd668, %fd665, %fd666;
	ld.shared.f64 	%fd669, [%r6+3744];
	ld.shared.f64 	%fd670, [%r6+9984];
	add.f64 	%fd671, %fd669, %fd670;
	sub.f64 	%fd672, %fd669, %fd670;
	ld.shared.f64 	%fd673, [%r6+4992];
	ld.shared.f64 	%fd674, [%r6+8736];
	add.f64 	%fd675, %fd673, %fd674;
	sub.f64 	%fd676, %fd673, %fd674;
	ld.shared.f64 	%fd677, [%r6+6240];
	ld.shared.f64 	%fd678, [%r6+7488];
	add.f64 	%fd679, %fd677, %fd678;
	sub.f64 	%fd680, %fd677, %fd678;
	fma.rn.f64 	%fd681, %fd13, %fd659, 0d0000000000000000;
	fma.rn.f64 	%fd682, %fd14, %fd660, 0d0000000000000000;
	fma.rn.f64 	%fd683, %fd25, %fd663, %fd681;
	fma.rn.f64 	%fd684, %fd26, %fd664, %fd682;
	fma.rn.f64 	%fd685, %fd37, %fd667, %fd683;
	fma.rn.f64 	%fd686, %fd38, %fd668, %fd684;
	fma.rn.f64 	%fd687, %fd49, %fd671, %fd685;
	fma.rn.f64 	%fd688, %fd50, %fd672, %fd686;
	fma.rn.f64 	%fd689, %fd61, %fd675, %fd687;
	fma.rn.f64 	%fd690, %fd62, %fd676, %fd688;
	fma.rn.f64 	%fd143, %fd73, %fd679, %fd689;
	fma.rn.f64 	%fd144, %fd74, %fd680, %fd690;
	fma.rn.f64 	%fd691, %fd15, %fd659, 0d0000000000000000;
	fma.rn.f64 	%fd692, %fd16, %fd660, 0d0000000000000000;
	fma.rn.f64 	%fd693, %fd27, %fd663, %fd691;
	fma.rn.f64 	%fd694, %fd28, %fd664, %fd692;
	fma.rn.f64 	%fd695, %fd39, %fd667, %fd693;
	fma.rn.f64 	%fd696, %fd40, %fd668, %fd694;
	fma.rn.f64 	%fd697, %fd51, %fd671, %fd695;
	fma.rn.f64 	%fd698, %fd52, %fd672, %fd696;
	fma.rn.f64 	%fd699, %fd63, %fd675, %fd697;
	fma.rn.f64 	%fd700, %fd64, %fd676, %fd698;
	fma.rn.f64 	%fd145, %fd75, %fd679, %fd699;
	fma.rn.f64 	%fd146, %fd76, %fd680, %fd700;
	fma.rn.f64 	%fd701, %fd17, %fd659, 0d0000000000000000;
	fma.rn.f64 	%fd702, %fd18, %fd660, 0d0000000000000000;
	fma.rn.f64 	%fd703, %fd29, %fd663, %fd701;
	fma.rn.f64 	%fd704, %fd30, %fd664, %fd702;
	fma.rn.f64 	%fd705, %fd41, %fd667, %fd703;
	fma.rn.f64 	%fd706, %fd42, %fd668, %fd704;
	fma.rn.f64 	%fd707, %fd53, %fd671, %fd705;
	fma.rn.f64 	%fd708, %fd54, %fd672, %fd706;
	fma.rn.f64 	%fd709, %fd65, %fd675, %fd707;
	fma.rn.f64 	%fd710, %fd66, %fd676, %fd708;
	fma.rn.f64 	%fd147, %fd77, %fd679, %fd709;
	fma.rn.f64 	%fd148, %fd78, %fd680, %fd710;
	fma.rn.f64 	%fd711, %fd19, %fd659, 0d0000000000000000;
	fma.rn.f64 	%fd712, %fd20, %fd660, 0d0000000000000000;
	fma.rn.f64 	%fd713, %fd31, %fd663, %fd711;
	fma.rn.f64 	%fd714, %fd32, %fd664, %fd712;
	fma.rn.f64 	%fd715, %fd43, %fd667, %fd713;
	fma.rn.f64 	%fd716, %fd44, %fd668, %fd714;
	fma.rn.f64 	%fd717, %fd55, %fd671, %fd715;
	fma.rn.f64 	%fd718, %fd56, %fd672, %fd716;
	fma.rn.f64 	%fd719, %fd67, %fd675, %fd717;
	fma.rn.f64 	%fd720, %fd68, %fd676, %fd718;
	fma.rn.f64 	%fd149, %fd79, %fd679, %fd719;
	fma.rn.f64 	%fd150, %fd80, %fd680, %fd720;
	fma.rn.f64 	%fd721, %fd21, %fd659, 0d0000000000000000;
	fma.rn.f64 	%fd722, %fd22, %fd660, 0d0000000000000000;
	fma.rn.f64 	%fd723, %fd33, %fd663, %fd721;
	fma.rn.f64 	%fd724, %fd34, %fd664, %fd722;
	fma.rn.f64 	%fd725, %fd45, %fd667, %fd723;
	fma.rn.f64 	%fd726, %fd46, %fd668, %fd724;
	fma.rn.f64 	%fd727, %fd57, %fd671, %fd725;
	fma.rn.f64 	%fd728, %fd58, %fd672, %fd726;
	fma.rn.f64 	%fd729, %fd69, %fd675, %fd727;
	fma.rn.f64 	%fd730, %fd70, %fd676, %fd728;
	fma.rn.f64 	%fd151, %fd81, %fd679, %fd729;
	fma.rn.f64 	%fd152, %fd82, %fd680, %fd730;
	fma.rn.f64 	%fd731, %fd23, %fd659, 0d0000000000000000;
	fma.rn.f64 	%fd732, %fd24, %fd660, 0d0000000000000000;
	fma.rn.f64 	%fd733, %fd35, %fd663, %fd731;
	fma.rn.f64 	%fd734, %fd36, %fd664, %fd732;
	fma.rn.f64 	%fd735, %fd47, %fd667, %fd733;
	fma.rn.f64 	%fd736, %fd48, %fd668, %fd734;
	fma.rn.f64 	%fd737, %fd59, %fd671, %fd735;
	fma.rn.f64 	%fd738, %fd60, %fd672, %fd736;
	fma.rn.f64 	%fd739, %fd71, %fd675, %fd737;
	fma.rn.f64 	%fd740, %fd72, %fd676, %fd738;
	fma.rn.f64 	%fd153, %fd83, %fd679, %fd739;
	fma.rn.f64 	%fd154, %fd84, %fd680, %fd740;
	@%p12 bra 	$L__BB31_24;
	ld.param.u64 	%rd25, [_Z32massMatrixMultiplyRegisterKernelILi12ELi12ELi1EEviPKiPKdS3_S3_S3_Pd_param_6];
	cvta.to.global.u64 	%rd21, %rd25;
	mul.wide.s32 	%rd22, %r5, 8;
	add.s64 	%rd23, %rd21, %rd22;
	add.f64 	%fd741, %fd143, %fd144;
	st.global.f64 	[%rd23], %fd741;
	add.f64 	%fd742, %fd145, %fd146;
	st.global.f64 	[%rd23+1152], %fd742;
	add.f64 	%fd743, %fd147, %fd148;
	st.global.f64 	[%rd23+2304], %fd743;
	add.f64 	%fd744, %fd149, %fd150;
	st.global.f64 	[%rd23+3456], %fd744;
	add.f64 	%fd745, %fd151, %fd152;
	st.global.f64 	[%rd23+4608], %fd745;
	add.f64 	%fd746, %fd153, %fd154;
	st.global.f64 	[%rd23+5760], %fd746;
	sub.f64 	%fd747, %fd153, %fd154;
	st.global.f64 	[%rd23+6912], %fd747;
	sub.f64 	%fd748, %fd151, %fd152;
	st.global.f64 	[%rd23+8064], %fd748;
	sub.f64 	%fd749, %fd149, %fd150;
	st.global.f64 	[%rd23+9216], %fd749;
	sub.f64 	%fd750, %fd147, %fd148;
	st.global.f64 	[%rd23+10368], %fd750;
	sub.f64 	%fd751, %fd145, %fd146;
	st.global.f64 	[%rd23+11520], %fd751;
	sub.f64 	%fd752, %fd143, %fd144;
	st.global.f64 	[%rd23+12672], %fd752;
$L__BB31_24:
	ret;

}
	// .globl	_Z32massMatrixMultiplyConstantKernelILi12ELi12ELi1EEviPKiPKdS3_S3_S3_Pd
.visible .entry _Z32massMatrixMultiplyConstantKernelILi12ELi12ELi1EEviPKiPKdS3_S3_S3_Pd(
	.param .u32 _Z32massMatrixMultiplyConstantKernelILi12ELi12ELi1EEviPKiPKdS3_S3_S3_Pd_param_0,
	.param .u64 .ptr .align 1 _Z32massMatrixMultiplyConstantKernelILi12ELi12ELi1EEviPKiPKdS3_S3_S3_Pd_param_1,
	.param .u64 .ptr .align 1 _Z32massMatrixMultiplyConstantKernelILi12ELi12ELi1EEviPKiPKdS3_S3_S3_Pd_param_2,
	.param .u64 .ptr .align 1 _Z32massMatrixMultiplyConstantKernelILi12ELi12ELi1EEviPKiPKdS3_S3_S3_Pd_param_3,
	.param .u64 .ptr .align 1 _Z32massMatrixMultiplyConstantKernelILi12ELi12ELi1EEviPKiPKdS3_S3_S3_Pd_param_4,
	.param .u64 .ptr .align 1 _Z32massMatrixMultiplyConstantKernelILi12ELi12ELi1EEviPKiPKdS3_S3_S3_Pd_param_5,
	.param .u64 .ptr .align 1 _Z32massMatrixMultiplyConstantKernelILi12ELi12ELi1EEviPKiPKdS3_S3_S3_Pd_param_6
)
{
	.reg .pred 	%p<12>;
	.reg .b16 	%rs<23>;
	.reg .b32 	%r<60>;
	.reg .b64 	%rd<20>;
	.reg .b64 	%fd<967>;
	// demoted variable
	.shared .align 8 .b8 _ZZ32massMatrixMultiplyConstantKernelILi12ELi12ELi1EEviPKiPKdS3_S3_S3_PdE6s_tmp1[14976];
	ld.param.u32 	%r8, [_Z32massMatrixMultiplyConstantKernelILi12ELi12ELi1EEviPKiPKdS3_S3_S3_Pd_param_0];
	ld.param.u64 	%rd2, [_Z32massMatrixMultiplyConstantKernelILi12ELi12ELi1EEviPKiPKdS3_S3_S3_Pd_param_1];
	mov.u32 	%r10, %tid.y;
	mov.u32 	%r11, %ctaid.x;
	add.s32 	%r1, %r11, %r10;
	setp.ge.s32 	%p1, %r1, %r8;
	mov.b32 	%r59, 0;
	@%p1 bra 	$L__BB32_2;
	cvta.to.global.u64 	%rd6, %rd2;
	mul.wide.s32 	%rd7, %r1, 4;
	add.s64 	%rd8, %rd6, %rd7;
	ld.global.nc.u32 	%r12, [%rd8];
	mul.lo.s32 	%r59, %r12, 1728;
$L__BB32_2:
	ld.param.u64 	%rd18, [_Z32massMatrixMultiplyConstantKernelILi12ELi12ELi1EEviPKiPKdS3_S3_S3_Pd_param_5];
	mov.u32 	%r13, %tid.x;
	cvt.u16.u32 	%rs1, %r13;
	add.s32 	%r4, %r59, %r13;
	cvta.to.global.u64 	%rd9, %rd18;
	mul.wide.s32 	%rd10, %r4, 8;
	add.s64 	%rd11, %rd9, %rd10;
	ld.global.nc.f64 	%fd110, [%rd11];
	ld.global.nc.f64 	%fd111, [%rd11+1152];
	ld.global.nc.f64 	%fd112, [%rd11+2304];
	ld.global.nc.f64 	%fd113, [%rd11+3456];
	ld.global.nc.f64 	%fd114, [%rd11+4608];
	ld.global.nc.f64 	%fd115, [%rd11+5760];
	ld.global.nc.f64 	%fd116, [%rd11+6912];
	ld.global.nc.f64 	%fd117, [%rd11+8064];
	ld.global.nc.f64 	%fd118, [%rd11+9216];
	ld.global.nc.f64 	%fd119, [%rd11+10368];
	ld.global.nc.f64 	%fd120, [%rd11+11520];
	ld.global.nc.f64 	%fd121, [%rd11+12672];
	bar.sync 	0;
	mul.hi.u16 	%rs2, %rs1, 5462;
	mul.lo.s16 	%rs3, %rs2, 12;
	sub.s16 	%rs4, %rs1, %rs3;
	add.f64 	%fd122, %fd110, %fd121;
	sub.f64 	%fd123, %fd110, %fd121;
	add.f64 	%fd124, %fd111, %fd120;
	sub.f64 	%fd125, %fd111, %fd120;
	add.f64 	%fd126, %fd112, %fd119;
	sub.f64 	%fd127, %fd112, %fd119;
	add.f64 	%fd128, %fd113, %fd118;
	sub.f64 	%fd129, %fd113, %fd118;
	add.f64 	%fd130, %fd114, %fd117;
	sub.f64 	%fd131, %fd114, %fd117;
	add.f64 	%fd132, %fd115, %fd116;
	sub.f64 	%fd133, %fd115, %fd116;
	mov.u32 	%r14, %tid.y;
	mov.u32 	%r15, _ZZ32massMatrixMultiplyConstantKernelILi12ELi12ELi1EEviPKiPKdS3_S3_S3_PdE6s_tmp1;
	mad.lo.s32 	%r16, %r14, 14976, %r15;
	mul.wide.u16 	%r17, %rs2, 104;
	add.s32 	%r18, %r16, %r17;
	mul.wide.u16 	%r19, %rs4, 8;
	add.s32 	%r5, %r18, %r19;
	ld.const.f64 	%fd134, [const_oddI];
	fma.rn.f64 	%fd135, %fd134, %fd122, 0d0000000000000000;
	ld.const.f64 	%fd136, [const_evenI];
	fma.rn.f64 	%fd137, %fd136, %fd123, 0d0000000000000000;
	ld.const.f64 	%fd1, [const_oddI+8];
	fma.rn.f64 	%fd138, %fd1, %fd124, %fd135;
	ld.const.f64 	%fd2, [const_evenI+8];
	fma.rn.f64 	%fd139, %fd2, %fd125, %fd137;
	ld.const.f64 	%fd140, [const_oddI+16];
	fma.rn.f64 	%fd141, %fd140, %fd126, %fd138;
	ld.const.f64 	%fd142, [const_evenI+16];
	fma.rn.f64 	%fd143, %fd142, %fd127, %fd139;
	ld.const.f64 	%fd144, [const_oddI+24];
	fma.rn.f64 	%fd145, %fd144, %fd128, %fd141;
	ld.const.f64 	%fd3, [const_evenI+24];
	fma.rn.f64 	%fd146, %fd3, %fd129, %fd143;
	ld.const.f64 	%fd4, [const_oddI+32];
	fma.rn.f64 	%fd147, %fd4, %fd130, %fd145;
	ld.const.f64 	%fd5, [const_evenI+32];
	fma.rn.f64 	%fd148, %fd5, %fd131, %fd146;
	ld.const.f64 	%fd6, [const_oddI+40];
	fma.rn.f64 	%fd149, %fd6, %fd132, %fd147;
	ld.const.f64 	%fd7, [const_evenI+40];
	fma.rn.f64 	%fd150, %fd7, %fd133, %fd148;
	add.f64 	%fd151, %fd150, %fd149;
	st.shared.f64 	[%r5], %fd151;
	sub.f64 	%fd152, %fd149, %fd150;
	st.shared.f64 	[%r5+13728], %fd152;
	ld.const.f64 	%fd8, [const_oddI+48];
	fma.rn.f64 	%fd153, %fd8, %fd122, 0d0000000000000000;
	ld.const.f64 	%fd9, [const_evenI+48];
	fma.rn.f64 	%fd154, %fd9, %fd123, 0d0000000000000000;
	ld.const.f64 	%fd10, [const_oddI+56];
	fma.rn.f64 	%fd155, %fd10, %fd124, %fd153;
	ld.const.f64 	%fd11, [const_evenI+56];
	fma.rn.f64 	%fd156, %fd11, %fd125, %fd154;
	ld.const.f64 	%fd12, [const_oddI+64];
	fma.rn.f64 	%fd157, %fd12, %fd126, %fd155;
	ld.const.f64 	%fd158, [const_evenI+64];
	fma.rn.f64 	%fd159, %fd158, %fd127, %fd156;
	ld.const.f64 	%fd160, [const_oddI+72];
	fma.rn.f64 	%fd161, %fd160, %fd128, %fd157;
	ld.const.f64 	%fd162, [const_evenI+72];
	fma.rn.f64 	%fd163, %fd162, %fd129, %fd159;
	ld.const.f64 	%fd164, [const_oddI+80];
	fma.rn.f64 	%fd165, %fd164, %fd130, %fd161;
	ld.const.f64 	%fd166, [const_evenI+80];
	fma.rn.f64 	%fd167, %fd166, %fd131, %fd163;
	ld.const.f64 	%fd168, [const_oddI+88];
	fma.rn.f64 	%fd169, %fd168, %fd132, %fd165;
	ld.const.f64 	%fd13, [const_evenI+88];
	fma.rn.f64 	%fd170, %fd13, %fd133, %fd167;
	add.f64 	%fd171, %fd170, %fd169;
	st.shared.f64 	[%r5+1248], %fd171;
	sub.f64 	%fd172, %fd169, %fd170;
	st.shared.f64 	[%r5+12480], %fd172;
	ld.const.f64 	%fd14, [const_oddI+96];
	fma.rn.f64 	%fd173, %fd14, %fd122, 0d0000000000000000;
	ld.const.f64 	%fd15, [const_evenI+96];
	fma.rn.f64 	%fd174, %fd15, %fd123, 0d0000000000000000;
	ld.const.f64 	%fd16, [const_oddI+104];
	fma.rn.f64 	%fd175, %fd16, %fd124, %fd173;
	ld.const.f64 	%fd17, [const_evenI+104];
	fma.rn.f64 	%fd176, %fd17, %fd125, %fd174;
	ld.const.f64 	%fd18, [const_oddI+112];
	fma.rn.f64 	%fd177, %fd18, %fd126, %fd175;
	ld.const.f64 	%fd19, [const_evenI+112];
	fma.rn.f64 	%fd178, %fd19, %fd127, %fd176;
	ld.const.f64 	%fd20, [const_oddI+120];
	fma.rn.f64 	%fd179, %fd20, %fd128, %fd177;
	ld.const.f64 	%fd21, [const_evenI+120];
	fma.rn.f64 	%fd180, %fd21, %fd129, %fd178;
	ld.const.f64 	%fd22, [const_oddI+128];
	fma.rn.f64 	%fd181, %fd22, %fd130, %fd179;
	ld.const.f64 	%fd23, [const_evenI+128];
	fma.rn.f64 	%fd182, %fd23, %fd131, %fd180;
	ld.const.f64 	%fd24, [const_oddI+136];
	fma.rn.f64 	%fd183, %fd24, %fd132, %fd181;
	ld.const.f64 	%fd25, [const_evenI+136];
	fma.rn.f64 	%fd184, %fd25, %fd133, %fd182;
	add.f64 	%fd185, %fd184, %fd183;
	st.shared.f64 	[%r5+2496], %fd185;
	sub.f64 	%fd186, %fd183, %fd184;
	st.shared.f64 	[%r5+11232], %fd186;
	ld.const.f64 	%fd26, [const_oddI+144];
	fma.rn.f64 	%fd187, %fd26, %fd122, 0d0000000000000000;
	ld.const.f64 	%fd27, [const_evenI+144];
	fma.rn.f64 	%fd188, %fd27, %fd123, 0d0000000000000000;
	ld.const.f64 	%fd28, [const_oddI+152];
	fma.rn.f64 	%fd189, %fd28, %fd124, %fd187;
	ld.const.f64 	%fd29, [const_evenI+152];
	fma.rn.f64 	%fd190, %fd29, %fd125, %fd188;
	ld.const.f64 	%fd30, [const_oddI+160];
	fma.rn.f64 	%fd191, %fd30, %fd126, %fd189;
	ld.const.f64 	%fd192, [const_evenI+160];
	fma.rn.f64 	%fd193, %fd192, %fd127, %fd190;
	ld.const.f64 	%fd194, [const_oddI+168];
	fma.rn.f64 	%fd195, %fd194, %fd128, %fd191;
	ld.const.f64 	%fd196, [const_evenI+168];
	fma.rn.f64 	%fd197, %fd196, %fd129, %fd193;
	ld.const.f64 	%fd198, [const_oddI+176];
	fma.rn.f64 	%fd199, %fd198, %fd130, %fd195;
	ld.const.f64 	%fd200, [const_evenI+176];
	fma.rn.f64 	%fd201, %fd200, %fd131, %fd197;
	ld.const.f64 	%fd202, [const_oddI+184];
	fma.rn.f64 	%fd203, %fd202, %fd132, %fd199;
	ld.const.f64 	%fd204, [const_evenI+184];
	fma.rn.f64 	%fd205, %fd204, %fd133, %fd201;
	add.f64 	%fd206, %fd205, %fd203;
	st.shared.f64 	[%r5+3744], %fd206;
	sub.f64 	%fd207, %fd203, %fd205;
	st.shared.f64 	[%r5+9984], %fd207;
	ld.const.f64 	%fd208, [const_oddI+192];
	fma.rn.f64 	%fd209, %fd208, %fd122, 0d0000000000000000;
	ld.const.f64 	%fd210, [const_evenI+192];
	fma.rn.f64 	%fd211, %fd210, %fd123, 0d0000000000000000;
	ld.const.f64 	%fd212, [const_oddI+200];
	fma.rn.f64 	%fd213, %fd212, %fd124, %fd209;
	ld.const.f64 	%fd214, [const_evenI+200];
	fma.rn.f64 	%fd215, %fd214, %fd125, %fd211;
	ld.const.f64 	%fd216, [const_oddI+208];
	fma.rn.f64 	%fd217, %fd216, %fd126, %fd213;
	ld.const.f64 	%fd218, [const_evenI+208];
	fma.rn.f64 	%fd219, %fd218, %fd127, %fd215;
	ld.const.f64 	%fd220, [const_oddI+216];
	fma.rn.f64 	%fd221, %fd220, %fd128, %fd217;
	ld.const.f64 	%fd31, [const_evenI+216];
	fma.rn.f64 	%fd222, %fd31, %fd129, %fd219;
	ld.const.f64 	%fd223, [const_oddI+224];
	fma.rn.f64 	%fd224, %fd223, %fd130, %fd221;
	ld.const.f64 	%fd225, [const_evenI+224];
	fma.rn.f64 	%fd226, %fd225, %fd131, %fd222;
	ld.const.f64 	%fd227, [const_oddI+232];
	fma.rn.f64 	%fd228, %fd227, %fd132, %fd224;
	ld.const.f64 	%fd229, [const_evenI+232];
	fma.rn.f64 	%fd230, %fd229, %fd133, %fd226;
	add.f64 	%fd231, %fd230, %fd228;
	st.shared.f64 	[%r5+4992], %fd231;
	sub.f64 	%fd232, %fd228, %fd230;
	st.shared.f64 	[%r5+8736], %fd232;
	ld.const.f64 	%fd233, [const_oddI+240];
	fma.rn.f64 	%fd234, %fd233, %fd122, 0d0000000000000000;
	ld.const.f64 	%fd235, [const_evenI+240];
	fma.rn.f64 	%fd236, %fd235, %fd123, 0d0000000000000000;
	ld.const.f64 	%fd237, [const_oddI+248];
	fma.rn.f64 	%fd238, %fd237, %fd124, %fd234;
	ld.const.f64 	%fd239, [const_evenI+248];
	fma.rn.f64 	%fd240, %fd239, %fd125, %fd236;
	ld.const.f64 	%fd241, [const_oddI+256];
	fma.rn.f64 	%fd242, %fd241, %fd126, %fd238;
	ld.const.f64 	%fd243, [const_evenI+256];
	fma.rn.f64 	%fd244, %fd243, %fd127, %fd240;
	ld.const.f64 	%fd245, [const_oddI+264];
	fma.rn.f64 	%fd246, %fd245, %fd128, %fd242;
	ld.const.f64 	%fd247, [const_evenI+264];
	fma.rn.f64 	%fd248, %fd247, %fd129, %fd244;
	ld.const.f64 	%fd249, [const_oddI+272];
	fma.rn.f64 	%fd250, %fd249, %fd130, %fd246;
	ld.const.f64 	%fd32, [const_evenI+272];
	fma.rn.f64 	%fd251, %fd32, %fd131, %fd248;
	ld.const.f64 	%fd33, [const_oddI+280];
	fma.rn.f64 	%fd252, %fd33, %fd132, %fd250;
	ld.const.f64 	%fd253, [const_evenI+280];
	fma.rn.f64 	%fd254, %fd253, %fd133, %fd251;
	add.f64 	%fd255, %fd254, %fd252;
	st.shared.f64 	[%r5+6240], %fd255;
	sub.f64 	%fd256, %fd252, %fd254;
	st.shared.f64 	[%r5+7488], %fd256;
	bar.sync 	0;
	setp.gt.u32 	%p2, %r13, 143;
	@%p2 bra 	$L__BB32_4;
	mov.u32 	%r20, %tid.x;
	cvt.u16.u32 	%rs5, %r20;
	mul.lo.s16 	%rs6, %rs5, 171;
	shr.u16 	%rs7, %rs6, 11;
	mul.lo.s16 	%rs8, %rs7, 12;
	sub.s16 	%rs9, %rs5, %rs8;
	mov.u32 	%r21, %tid.y;
	mov.u32 	%r22, _ZZ32massMatrixMultiplyConstantKernelILi12ELi12ELi1EEviPKiPKdS3_S3_S3_PdE6s_tmp1;
	mad.lo.s32 	%r23, %r21, 14976, %r22;
	mul.wide.u16 	%r24, %rs7, 1248;
	add.s32 	%r25, %r23, %r24;
	and.b16  	%rs10, %rs9, 255;
	mul.wide.u16 	%r26, %rs10, 8;
	add.s32 	%r27, %r25, %r26;
	ld.shared.f64 	%fd257, [%r27];
	ld.shared.f64 	%fd258, [%r27+1144];
	add.f64 	%fd259, %fd257, %fd258;
	sub.f64 	%fd260, %fd257, %fd258;
	ld.shared.f64 	%fd261, [%r27+104];
	ld.shared.f64 	%fd262, [%r27+1040];
	add.f64 	%fd263, %fd261, %fd262;
	sub.f64 	%fd264, %fd261, %fd262;
	ld.shared.f64 	%fd265, [%r27+208];
	ld.shared.f64 	%fd266, [%r27+936];
	add.f64 	%fd267, %fd265, %fd266;
	sub.f64 	%fd268, %fd265, %fd266;
	ld.shared.f64 	%fd269, [%r27+312];
	ld.shared.f64 	%fd270, [%r27+832];
	add.f64 	%fd271, %fd269, %fd270;
	sub.f64 	%fd272, %fd269, %fd270;
	ld.shared.f64 	%fd273, [%r27+416];
	ld.shared.f64 	%fd274, [%r27+728];
	add.f64 	%fd275, %fd273, %fd274;
	sub.f64 	%fd276, %fd273, %fd274;
	ld.shared.f64 	%fd277, [%r27+520];
	ld.shared.f64 	%fd278, [%r27+624];
	add.f64 	%fd279, %fd277, %fd278;
	sub.f64 	%fd280, %fd277, %fd278;
	ld.const.f64 	%fd281, [const_oddI];
	fma.rn.f64 	%fd282, %fd281, %fd259, 0d0000000000000000;
	ld.const.f64 	%fd283, [const_evenI];
	fma.rn.f64 	%fd284, %fd283, %fd260, 0d0000000000000000;
	fma.rn.f64 	%fd285, %fd1, %fd263, %fd282;
	fma.rn.f64 	%fd286, %fd2, %fd264, %fd284;
	ld.const.f64 	%fd287, [const_oddI+16];
	fma.rn.f64 	%fd288, %fd287, %fd267, %fd285;
	ld.const.f64 	%fd289, [const_evenI+16];
	fma.rn.f64 	%fd290, %fd289, %fd268, %fd286;
	ld.const.f64 	%fd291, [const_oddI+24];
	fma.rn.f64 	%fd292, %fd291, %fd271, %fd288;
	fma.rn.f64 	%fd293, %fd3, %fd272, %fd290;
	fma.rn.f64 	%fd294, %fd4, %fd275, %fd292;
	fma.rn.f64 	%fd295, %fd5, %fd276, %fd293;
	fma.rn.f64 	%fd296, %fd6, %fd279, %fd294;
	fma.rn.f64 	%fd297, %fd7, %fd280, %fd295;
	add.f64 	%fd298, %fd297, %fd296;
	st.shared.f64 	[%r27], %fd298;
	sub.f64 	%fd299, %fd296, %fd297;
	st.shared.f64 	[%r27+1144], %fd299;
	fma.rn.f64 	%fd300, %fd8, %fd259, 0d0000000000000000;
	fma.rn.f64 	%fd301, %fd9, %fd260, 0d0000000000000000;
	fma.rn.f64 	%fd302, %fd10, %fd263, %fd300;
	fma.rn.f64 	%fd303, %fd11, %fd264, %fd301;
	fma.rn.f64 	%fd304, %fd12, %fd267, %fd302;
	ld.const.f64 	%fd305, [const_evenI+64];
	fma.rn.f64 	%fd306, %fd305, %fd268, %fd303;
	ld.const.f64 	%fd307, [const_oddI+72];
	fma.rn.f64 	%fd308, %fd307, %fd271, %fd304;
	ld.const.f64 	%fd309, [const_evenI+72];
	fma.rn.f64 	%fd310, %fd309, %fd272, %fd306;
	ld.const.f64 	%fd311, [const_oddI+80];
	fma.rn.f64 	%fd312, %fd311, %fd275, %fd308;
	ld.const.f64 	%fd313, [const_evenI+80];
	fma.rn.f64 	%fd314, %fd313, %fd276, %fd310;
	ld.const.f64 	%fd315, [const_oddI+88];
	fma.rn.f64 	%fd316, %fd315, %fd279, %fd312;
	fma.rn.f64 	%fd317, %fd13, %fd280, %fd314;
	add.f64 	%fd318, %fd317, %fd316;
	st.shared.f64 	[%r27+104], %fd318;
	sub.f64 	%fd319, %fd316, %fd317;
	st.shared.f64 	[%r27+1040], %fd319;
	fma.rn.f64 	%fd320, %fd14, %fd259, 0d0000000000000000;
	fma.rn.f64 	%fd321, %fd15, %fd260, 0d0000000000000000;
	fma.rn.f64 	%fd322, %fd16, %fd263, %fd320;
	fma.rn.f64 	%fd323, %fd17, %fd264, %fd321;
	fma.rn.f64 	%fd324, %fd18, %fd267, %fd322;
	fma.rn.f64 	%fd325, %fd19, %fd268, %fd323;
	fma.rn.f64 	%fd326, %fd20, %fd271, %fd324;
	fma.rn.f64 	%fd327, %fd21, %fd272, %fd325;
	fma.rn.f64 	%fd328, %fd22, %fd275, %fd326;
	fma.rn.f64 	%fd329, %fd23, %fd276, %fd327;
	fma.rn.f64 	%fd330, %fd24, %fd279, %fd328;
	fma.rn.f64 	%fd331, %fd25, %fd280, %fd329;
	add.f64 	%fd332, %fd331, %fd330;
	st.shared.f64 	[%r27+208], %fd332;
	sub.f64 	%fd333, %fd330, %fd331;
	st.shared.f64 	[%r27+936], %fd333;
	fma.rn.f64 	%fd334, %fd26, %fd259, 0d0000000000000000;
	fma.rn.f64 	%fd335, %fd27, %fd260, 0d0000000000000000;
	fma.rn.f64 	%fd336, %fd28, %fd263, %fd334;
	fma.rn.f64 	%fd337, %fd29, %fd264, %fd335;
	fma.rn.f64 	%fd338, %fd30, %fd267, %fd336;
	ld.const.f64 	%fd339, [const_evenI+160];
	fma.rn.f64 	%fd340, %fd339, %fd268, %fd337;
	ld.const.f64 	%fd341, [const_oddI+168];
	fma.rn.f64 	%fd342, %fd341, %fd271, %fd338;
	ld.const.f64 	%fd343, [const_evenI+168];
	fma.rn.f64 	%fd344, %fd343, %fd272, %fd340;
	ld.const.f64 	%fd345, [const_oddI+176];
	fma.rn.f64 	%fd346, %fd345, %fd275, %fd342;
	ld.const.f64 	%fd347, [const_evenI+176];
	fma.rn.f64 	%fd348, %fd347, %fd276, %fd344;
	ld.const.f64 	%fd349, [const_oddI+184];
	fma.rn.f64 	%fd350, %fd349, %fd279, %fd346;
	ld.const.f64 	%fd351, [const_evenI+184];
	fma.rn.f64 	%fd352, %fd351, %fd280, %fd348;
	add.f64 	%fd353, %fd352, %fd350;
	st.shared.f64 	[%r27+312], %fd353;
	sub.f64 	%fd354, %fd350, %fd352;
	st.shared.f64 	[%r27+832], %fd354;
	ld.const.f64 	%fd355, [const_oddI+192];
	fma.rn.f64 	%fd356, %fd355, %fd259, 0d0000000000000000;
	ld.const.f64 	%fd357, [const_evenI+192];
	fma.rn.f64 	%fd358, %fd357, %fd260, 0d0000000000000000;
	ld.const.f64 	%fd359, [const_oddI+200];
	fma.rn.f64 	%fd360, %fd359, %fd263, %fd356;
	ld.const.f64 	%fd361, [const_evenI+200];
	fma.rn.f64 	%fd362, %fd361, %fd264, %fd358;
	ld.const.f64 	%fd363, [const_oddI+208];
	fma.rn.f64 	%fd364, %fd363, %fd267, %fd360;
	ld.const.f64 	%fd365, [const_evenI+208];
	fma.rn.f64 	%fd366, %fd365, %fd268, %fd362;
	ld.const.f64 	%fd367, [const_oddI+216];
	fma.rn.f64 	%fd368, %fd367, %fd271, %fd364;
	fma.rn.f64 	%fd369, %fd31, %fd272, %fd366;
	ld.const.f64 	%fd370, [const_oddI+224];
	fma.rn.f64 	%fd371, %fd370, %fd275, %fd368;
	ld.const.f64 	%fd372, [const_evenI+224];
	fma.rn.f64 	%fd373, %fd372, %fd276, %fd369;
	ld.const.f64 	%fd374, [const_oddI+232];
	fma.rn.f64 	%fd375, %fd374, %fd279, %fd371;
	ld.const.f64 	%fd376, [const_evenI+232];
	fma.rn.f64 	%fd377, %fd376, %fd280, %fd373;
	add.f64 	%fd378, %fd377, %fd375;
	st.shared.f64 	[%r27+416], %fd378;
	sub.f64 	%fd379, %fd375, %fd377;
	st.shared.f64 	[%r27+728], %fd379;
	ld.const.f64 	%fd380, [const_oddI+240];
	fma.rn.f64 	%fd381, %fd380, %fd259, 0d0000000000000000;
	ld.const.f64 	%fd382, [const_evenI+240];
	fma.rn.f64 	%fd383, %fd382, %fd260, 0d0000000000000000;
	ld.const.f64 	%fd384, [const_oddI+248];
	fma.rn.f64 	%fd385, %fd384, %fd263, %fd381;
	ld.const.f64 	%fd386, [const_evenI+248];
	fma.rn.f64 	%fd387, %fd386, %fd264, %fd383;
	ld.const.f64 	%fd388, [const_oddI+256];
	fma.rn.f64 	%fd389, %fd388, %fd267, %fd385;
	ld.const.f64 	%fd390, [const_evenI+256];
	fma.rn.f64 	%fd391, %fd390, %fd268, %fd387;
	ld.const.f64 	%fd392, [const_oddI+264];
	fma.rn.f64 	%fd393, %fd392, %fd271, %fd389;
	ld.const.f64 	%fd394, [const_evenI+264];
	fma.rn.f64 	%fd395, %fd394, %fd272, %fd391;
	ld.const.f64 	%fd396, [const_oddI+272];
	fma.rn.f64 	%fd397, %fd396, %fd275, %fd393;
	fma.rn.f64 	%fd398, %fd32, %fd276, %fd395;
	fma.rn.f64 	%fd399, %fd33, %fd279, %fd397;
	ld.const.f64 	%fd400, [const_evenI+280];
	fma.rn.f64 	%fd401, %fd400, %fd280, %fd398;
	add.f64 	%fd402, %fd401, %fd399;
	st.shared.f64 	[%r27+520], %fd402;
	sub.f64 	%fd403, %fd399, %fd401;
	st.shared.f64 	[%r27+624], %fd403;
$L__BB32_4:
	mov.u32 	%r28, %ctaid.x;
	mov.u32 	%r29, %tid.y;
	add.s32 	%r6, %r28, %r29;
	mov.u32 	%r30, %tid.x;
	setp.gt.u32 	%p3, %r30, 143;
	bar.sync 	0;
	@%p3 bra 	$L__BB32_18;
	ld.param.u64 	%rd17, [_Z32massMatrixMultiplyConstantKernelILi12ELi12ELi1EEviPKiPKdS3_S3_S3_Pd_param_2];
	ld.param.u32 	%r52, [_Z32massMatrixMultiplyConstantKernelILi12ELi12ELi1EEviPKiPKdS3_S3_S3_Pd_param_0];
	setp.ge.s32 	%p4, %r6, %r52;
	mov.u32 	%r31, %tid.x;
	cvt.u16.u32 	%rs11, %r31;
	mul.lo.s16 	%rs12, %rs11, 171;
	shr.u16 	%rs13, %rs12, 11;
	mul.lo.s16 	%rs14, %rs13, 12;
	sub.s16 	%rs15, %rs11, %rs14;
	mov.u32 	%r32, %tid.y;
	mov.u32 	%r33, _ZZ32massMatrixMultiplyConstantKernelILi12ELi12ELi1EEviPKiPKdS3_S3_S3_PdE6s_tmp1;
	mad.lo.s32 	%r34, %r32, 14976, %r33;
	mul.wide.u16 	%r35, %rs13, 1248;
	add.s32 	%r36, %r34, %r35;
	and.b16  	%rs16, %rs15, 255;
	mul.wide.u16 	%r37, %rs16, 104;
	add.s32 	%r7, %r36, %r37;
	ld.shared.f64 	%fd405, [%r7];
	ld.shared.f64 	%fd406, [%r7+88];
	add.f64 	%fd34, %fd405, %fd406;
	sub.f64 	%fd35, %fd405, %fd406;
	ld.shared.f64 	%fd407, [%r7+8];
	ld.shared.f64 	%fd408, [%r7+80];
	add.f64 	%fd36, %fd407, %fd408;
	sub.f64 	%fd37, %fd407, %fd408;
	ld.shared.f64 	%fd409, [%r7+16];
	ld.shared.f64 	%fd410, [%r7+72];
	add.f64 	%fd38, %fd409, %fd410;
	sub.f64 	%fd39, %fd409, %fd410;
	ld.shared.f64 	%fd411, [%r7+24];
	ld.shared.f64 	%fd412, [%r7+64];
	add.f64 	%fd40, %fd411, %fd412;
	sub.f64 	%fd41, %fd411, %fd412;
	ld.shared.f64 	%fd413, [%r7+32];
	ld.shared.f64 	%fd414, [%r7+56];
	add.f64 	%fd42, %fd413, %fd414;
	sub.f64 	%fd43, %fd413, %fd414;
	ld.shared.f64 	%fd415, [%r7+40];
	ld.shared.f64 	%fd416, [%r7+48];
	add.f64 	%fd44, %fd415, %fd416;
	sub.f64 	%fd45, %fd415, %fd416;
	mov.b32 	%r38, {%rs13, %rs16};
	mov.b32 	%r39, 0;
	mov.b32 	%r40, 3216;
	dp2a.lo.u32.u32 	%r41, %r38, %r40, %r39;
	add.s32 	%r42, %r41, %r59;
	ld.const.f64 	%fd417, [const_oddI];
	fma.rn.f64 	%fd418, %fd417, %fd34, 0d0000000000000000;
	ld.const.f64 	%fd419, [const_evenI];
	fma.rn.f64 	%fd420, %fd419, %fd35, 0d0000000000000000;
	fma.rn.f64 	%fd421, %fd1, %fd36, %fd418;
	fma.rn.f64 	%fd422, %fd2, %fd37, %fd420;
	ld.const.f64 	%fd423, [const_oddI+16];
	fma.rn.f64 	%fd424, %fd423, %fd38, %fd421;
	ld.const.f64 	%fd425, [const_evenI+16];
	fma.rn.f64 	%fd426, %fd425, %fd39, %fd422;
	ld.const.f64 	%fd427, [const_oddI+24];
	fma.rn.f64 	%fd428, %fd427, %fd40, %fd424;
	fma.rn.f64 	%fd429, %fd3, %fd41, %fd426;
	fma.rn.f64 	%fd430, %fd4, %fd42, %fd428;
	fma.rn.f64 	%fd431, %fd5, %fd43, %fd429;
	fma.rn.f64 	%fd46, %fd6, %fd44, %fd430;
	fma.rn.f64 	%fd47, %fd7, %fd45, %fd431;
	cvta.to.global.u64 	%rd12, %rd17;
	mul.wide.s32 	%rd13, %r42, 8;
	add.s64 	%rd1, %rd12, %rd13;
	mov.f64 	%fd955, 0d0000000000000000;
	mov.f64 	%fd956, %fd955;
	@%p4 bra 	$L__BB32_7;
	ld.global.nc.f64 	%fd955, [%rd1];
	ld.global.nc.f64 	%fd956, [%rd1+88];
$L__BB32_7:
	ld.param.u32 	%r53, [_Z32massMatrixMultiplyConstantKernelILi12ELi12ELi1EEviPKiPKdS3_S3_S3_Pd_param_0];
	setp.ge.s32 	%p5, %r6, %r53;
	add.f64 	%fd433, %fd46, %fd47;
	mul.f64 	%fd434, %fd433, %fd955;
	sub.f64 	%fd435, %fd46, %fd47;
	mul.f64 	%fd436, %fd435, %fd956;
	add.f64 	%fd52, %fd434, %fd436;
	sub.f64 	%fd53, %fd434, %fd436;
	fma.rn.f64 	%fd437, %fd8, %fd34, 0d0000000000000000;
	fma.rn.f64 	%fd438, %fd9, %fd35, 0d0000000000000000;
	fma.rn.f64 	%fd439, %fd10, %fd36, %fd437;
	fma.rn.f64 	%fd440, %fd11, %fd37, %fd438;
	fma.rn.f64 	%fd441, %fd12, %fd38, %fd439;
	ld.const.f64 	%fd442, [const_evenI+64];
	fma.rn.f64 	%fd443, %fd442, %fd39, %fd440;
	ld.const.f64 	%fd444, [const_oddI+72];
	fma.rn.f64 	%fd445, %fd444, %fd40, %fd441;
	ld.const.f64 	%fd446, [const_evenI+72];
	fma.rn.f64 	%fd447, %fd446, %fd41, %fd443;
	ld.const.f64 	%fd448, [const_oddI+80];
	fma.rn.f64 	%fd449, %fd448, %fd42, %fd445;
	ld.const.f64 	%fd450, [const_evenI+80];
	fma.rn.f64 	%fd451, %fd450, %fd43, %fd447;
	ld.const.f64 	%fd452, [const_oddI+88];
	fma.rn.f64 	%fd54, %fd452, %fd44, %fd449;
	fma.rn.f64 	%fd55, %fd13, %fd45, %fd451;
	mov.f64 	%fd957, 0d0000000000000000;
	mov.f64 	%fd958, %fd957;
	@%p5 bra 	$L__BB32_9;
	ld.global.nc.f64 	%fd957, [%rd1+8];
	ld.global.nc.f64 	%fd958, [%rd1+80];
$L__BB32_9:
	ld.param.u32 	%r54, [_Z32massMatrixMultiplyConstantKernelILi12ELi12ELi1EEviPKiPKdS3_S3_S3_Pd_param_0];
	setp.ge.s32 	%p6, %r6, %r54;
	add.f64 	%fd454, %fd54, %fd55;
	mul.f64 	%fd455, %fd454, %fd957;
	sub.f64 	%fd456, %fd54, %fd55;
	mul.f64 	%fd457, %fd456, %fd958;
	add.f64 	%fd60, %fd455, %fd457;
	sub.f64 	%fd61, %fd455, %fd457;
	fma.rn.f64 	%fd458, %fd14, %fd34, 0d0000000000000000;
	fma.rn.f64 	%fd459, %fd15, %fd35, 0d0000000000000000;
	fma.rn.f64 	%fd460, %fd16, %fd36, %fd458;
	fma.rn.f64 	%fd461, %fd17, %fd37, %fd459;
	fma.rn.f64 	%fd462, %fd18, %fd38, %fd460;
	fma.rn.f64 	%fd463, %fd19, %fd39, %fd461;
	fma.rn.f64 	%fd464, %fd20, %fd40, %fd462;
	fma.rn.f64 	%fd465, %fd21, %fd41, %fd463;
	fma.rn.f64 	%fd466, %fd22, %fd42, %fd464;
	fma.rn.f64 	%fd467, %fd23, %fd43, %fd465;
	fma.rn.f64 	%fd62, %fd24, %fd44, %fd466;
	fma.rn.f64 	%fd63, %fd25, %fd45, %fd467;
	mov.f64 	%fd959, 0d0000000000000000;
	mov.f64 	%fd960, %fd959;
	@%p6 bra 	$L__BB32_11;
	ld.global.nc.f64 	%fd959, [%rd1+16];
	ld.global.nc.f64 	%fd960, [%rd1+72];
$L__BB32_11:
	ld.param.u32 	%r55, [_Z32massMatrixMultiplyConstantKernelILi12ELi12ELi1EEviPKiPKdS3_S3_S3_Pd_param_0];
	setp.ge.s32 	%p7, %r6, %r55;
	add.f64 	%fd469, %fd62, %fd63;
	mul.f64 	%fd470, %fd469, %fd959;
	sub.f64 	%fd471, %fd62, %fd63;
	mul.f64 	%fd472, %fd471, %fd960;
	add.f64 	%fd68, %fd470, %fd472;
	sub.f64 	%fd69, %fd470, %fd472;
	fma.rn.f64 	%fd473, %fd26, %fd34, 0d0000000000000000;
	fma.rn.f64 	%fd474, %fd27, %fd35, 0d0000000000000000;
	fma.rn.f64 	%fd475, %fd28, %fd36, %fd473;
	fma.rn.f64 	%fd476, %fd29, %fd37, %fd474;
	fma.rn.f64 	%fd477, %fd30, %fd38, %fd475;
	ld.const.f64 	%fd478, [const_evenI+160];
	fma.rn.f64 	%fd479, %fd478, %fd39, %fd476;
	ld.const.f64 	%fd480, [const_oddI+168];
	fma.rn.f64 	%fd481, %fd480, %fd40, %fd477;
	ld.const.f64 	%fd482, [const_evenI+168];
	fma.rn.f64 	%fd483, %fd482, %fd41, %fd479;
	ld.const.f64 	%fd484, [const_oddI+176];
	fma.rn.f64 	%fd485, %fd484, %fd42, %fd481;
	ld.const.f64 	%fd486, [const_evenI+176];
	fma.rn.f64 	%fd487, %fd486, %fd43, %fd483;
	ld.const.f64 	%fd488, [const_oddI+184];
	fma.rn.f64 	%fd70, %fd488, %fd44, %fd485;
	ld.const.f64 	%fd489, [const_evenI+184];
	fma.rn.f64 	%fd71, %fd489, %fd45, %fd487;
	mov.f64 	%fd961, 0d0000000000000000;
	mov.f64 	%fd962, %fd961;
	@%p7 bra 	$L__BB32_13;
	ld.global.nc.f64 	%fd961, [%rd1+24];
	ld.global.nc.f64 	%fd962, [%rd1+64];
$L__BB32_13:
	ld.param.u32 	%r56, [_Z32massMatrixMultiplyConstantKernelILi12ELi12ELi1EEviPKiPKdS3_S3_S3_Pd_param_0];
	setp.ge.s32 	%p8, %r6, %r56;
	add.f64 	%fd491, %fd70, %fd71;
	mul.f64 	%fd492, %fd491, %fd961;
	sub.f64 	%fd493, %fd70, %fd71;
	mul.f64 	%fd494, %fd493, %fd962;
	add.f64 	%fd76, %fd492, %fd494;
	sub.f64 	%fd77, %fd492, %fd494;
	ld.const.f64 	%fd495, [const_oddI+192];
	fma.rn.f64 	%fd496, %fd495, %fd34, 0d0000000000000000;
	ld.const.f64 	%fd497, [const_evenI+192];
	fma.rn.f64 	%fd498, %fd497, %fd35, 0d0000000000000000;
	ld.const.f64 	%fd499, [const_oddI+200];
	fma.rn.f64 	%fd500, %fd499, %fd36, %fd496;
	ld.const.f64 	%fd501, [const_evenI+200];
	fma.rn.f64 	%fd502, %fd501, %fd37, %fd498;
	ld.const.f64 	%fd503, [const_oddI+208];
	fma.rn.f64 	%fd504, %fd503, %fd38, %fd500;
	ld.const.f64 	%fd505, [const_evenI+208];
	fma.rn.f64 	%fd506, %fd505, %fd39, %fd502;
	ld.const.f64 	%fd507, [const_oddI+216];
	fma.rn.f64 	%fd508, %fd507, %fd40, %fd504;
	fma.rn.f64 	%fd509, %fd31, %fd41, %fd506;
	ld.const.f64 	%fd510, [const_oddI+224];
	fma.rn.f64 	%fd511, %fd510, %fd42, %fd508;
	ld.const.f64 	%fd512, [const_evenI+224];
	fma.rn.f64 	%fd513, %fd512, %fd43, %fd509;
	ld.const.f64 	%fd514, [const_oddI+232];
	fma.rn.f64 	%fd78, %fd514, %fd44, %fd511;
	ld.const.f64 	%fd515, [const_evenI+232];
	fma.rn.f64 	%fd79, %fd515, %fd45, %fd513;
	mov.f64 	%fd963, 0d0000000000000000;
	mov.f64 	%fd964, %fd963;
	@%p8 bra 	$L__BB32_15;
	ld.global.nc.f64 	%fd963, [%rd1+32];
	ld.global.nc.f64 	%fd964, [%rd1+56];
$L__BB32_15:
	ld.param.u32 	%r57, [_Z32massMatrixMultiplyConstantKernelILi12ELi12ELi1EEviPKiPKdS3_S3_S3_Pd_param_0];
	setp.ge.s32 	%p9, %r6, %r57;
	add.f64 	%fd517, %fd78, %fd79;
	mul.f64 	%fd518, %fd517, %fd963;
	sub.f64 	%fd519, %fd78, %fd79;
	mul.f64 	%fd520, %fd519, %fd964;
	add.f64 	%fd84, %fd518, %fd520;
	sub.f64 	%fd85, %fd518, %fd520;
	ld.const.f64 	%fd521, [const_oddI+240];
	fma.rn.f64 	%fd522, %fd521, %fd34, 0d0000000000000000;
	ld.const.f64 	%fd523, [const_evenI+240];
	fma.rn.f64 	%fd524, %fd523, %fd35, 0d0000000000000000;
	ld.const.f64 	%fd525, [const_oddI+248];
	fma.rn.f64 	%fd526, %fd525, %fd36, %fd522;
	ld.const.f64 	%fd527, [const_evenI+248];
	fma.rn.f64 	%fd528, %fd527, %fd37, %fd524;
	ld.const.f64 	%fd529, [const_oddI+256];
	fma.rn.f64 	%fd530, %fd529, %fd38, %fd526;
	ld.const.f64 	%fd531, [const_evenI+256];
	fma.rn.f64 	%fd532, %fd531, %fd39, %fd528;
	ld.const.f64 	%fd533, [const_oddI+264];
	fma.rn.f64 	%fd534, %fd533, %fd40, %fd530;
	ld.const.f64 	%fd535, [const_evenI+264];
	fma.rn.f64 	%fd536, %fd535, %fd41, %fd532;
	ld.const.f64 	%fd537, [const_oddI+272];
	fma.rn.f64 	%fd538, %fd537, %fd42, %fd534;
	fma.rn.f64 	%fd539, %fd32, %fd43, %fd536;
	fma.rn.f64 	%fd86, %fd33, %fd44, %fd538;
	ld.const.f64 	%fd540, [const_evenI+280];
	fma.rn.f64 	%fd87, %fd540, %fd45, %fd539;
	mov.f64 	%fd965, 0d0000000000000000;
	mov.f64 	%fd966, %fd965;
	@%p9 bra 	$L__BB32_17;
	ld.global.nc.f64 	%fd965, [%rd1+40];
	ld.global.nc.f64 	%fd966, [%rd1+48];
$L__BB32_17:
	add.f64 	%fd541, %fd86, %fd87;
	mul.f64 	%fd542, %fd541, %fd965;
	sub.f64 	%fd543, %fd86, %fd87;
	mul.f64 	%fd544, %fd543, %fd966;
	add.f64 	%fd545, %fd542, %fd544;
	sub.f64 	%fd546, %fd542, %fd544;
	ld.const.f64 	%fd547, [const_oddI];
	fma.rn.f64 	%fd548, %fd547, %fd52, 0d0000000000000000;
	ld.const.f64 	%fd549, [const_evenI];
	fma.rn.f64 	%fd550, %fd549, %fd53, 0d0000000000000000;
	fma.rn.f64 	%fd551, %fd8, %fd60, %fd548;
	fma.rn.f64 	%fd552, %fd9, %fd61, %fd550;
	fma.rn.f64 	%fd553, %fd14, %fd68, %fd551;
	fma.rn.f64 	%fd554, %fd15, %fd69, %fd552;
	fma.rn.f64 	%fd555, %fd26, %fd76, %fd553;
	fma.rn.f64 	%fd556, %fd27, %fd77, %fd554;
	ld.const.f64 	%fd557, [const_oddI+192];
	fma.rn.f64 	%fd558, %fd557, %fd84, %fd555;
	ld.const.f64 	%fd559, [const_evenI+192];
	fma.rn.f64 	%fd560, %fd559, %fd85, %fd556;
	ld.const.f64 	%fd561, [const_oddI+240];
	fma.rn.f64 	%fd562, %fd561, %fd545, %fd558;
	ld.const.f64 	%fd563, [const_evenI+240];
	fma.rn.f64 	%fd564, %fd563, %fd546, %fd560;
	add.f64 	%fd565, %fd562, %fd564;
	st.shared.f64 	[%r7], %fd565;
	sub.f64 	%fd566, %fd562, %fd564;
	st.shared.f64 	[%r7+88], %fd566;
	ld.const.f64 	%fd567, [const_oddI+8];
	fma.rn.f64 	%fd568, %fd567, %fd52, 0d0000000000000000;
	ld.const.f64 	%fd569, [const_evenI+8];
	fma.rn.f64 	%fd570, %fd569, %fd53, 0d0000000000000000;
	fma.rn.f64 	%fd571, %fd10, %fd60, %fd568;
	ld.const.f64 	%fd572, [const_evenI+56];
	fma.rn.f64 	%fd573, %fd572, %fd61, %fd570;
	fma.rn.f64 	%fd574, %fd16, %fd68, %fd571;
	fma.rn.f64 	%fd575, %fd17, %fd69, %fd573;
	fma.rn.f64 	%fd576, %fd28, %fd76, %fd574;
	ld.const.f64 	%fd577, [const_evenI+152];
	fma.rn.f64 	%fd578, %fd577, %fd77, %fd575;
	ld.const.f64 	%fd579, [const_oddI+200];
	fma.rn.f64 	%fd580, %fd579, %fd84, %fd576;
	ld.const.f64 	%fd581, [const_evenI+200];
	fma.rn.f64 	%fd582, %fd581, %fd85, %fd578;
	ld.const.f64 	%fd583, [const_oddI+248];
	fma.rn.f64 	%fd584, %fd583, %fd545, %fd580;
	ld.const.f64 	%fd585, [const_evenI+248];
	fma.rn.f64 	%fd586, %fd585, %fd546, %fd582;
	add.f64 	%fd587, %fd584, %fd586;
	st.shared.f64 	[%r7+8], %fd587;
	sub.f64 	%fd588, %fd584, %fd586;
	st.shared.f64 	[%r7+80], %fd588;
	ld.const.f64 	%fd589, [const_oddI+16];
	fma.rn.f64 	%fd590, %fd589, %fd52, 0d0000000000000000;
	ld.const.f64 	%fd591, [const_evenI+16];
	fma.rn.f64 	%fd592, %fd591, %fd53, 0d0000000000000000;
	ld.const.f64 	%fd593, [const_oddI+64];
	fma.rn.f64 	%fd594, %fd593, %fd60, %fd590;
	ld.const.f64 	%fd595, [const_evenI+64];
	fma.rn.f64 	%fd596, %fd595, %fd61, %fd592;
	fma.rn.f64 	%fd597, %fd18, %fd68, %fd594;
	fma.rn.f64 	%fd598, %fd19, %fd69, %fd596;
	fma.rn.f64 	%fd599, %fd30, %fd76, %fd597;
	ld.const.f64 	%fd600, [const_evenI+160];
	fma.rn.f64 	%fd601, %fd600, %fd77, %fd598;
	ld.const.f64 	%fd602, [const_oddI+208];
	fma.rn.f64 	%fd603, %fd602, %fd84, %fd599;
	ld.const.f64 	%fd604, [const_evenI+208];
	fma.rn.f64 	%fd605, %fd604, %fd85, %fd601;
	ld.const.f64 	%fd606, [const_oddI+256];
	fma.rn.f64 	%fd607, %fd606, %fd545, %fd603;
	ld.const.f64 	%fd608, [const_evenI+256];
	fma.rn.f64 	%fd609, %fd608, %fd546, %fd605;
	add.f64 	%fd610, %fd607, %fd609;
	st.shared.f64 	[%r7+16], %fd610;
	sub.f64 	%fd611, %fd607, %fd609;
	st.shared.f64 	[%r7+72], %fd611;
	ld.const.f64 	%fd612, [const_oddI+24];
	fma.rn.f64 	%fd613, %fd612, %fd52, 0d0000000000000000;
	fma.rn.f64 	%fd614, %fd3, %fd53, 0d0000000000000000;
	ld.const.f64 	%fd615, [const_oddI+72];
	fma.rn.f64 	%fd616, %fd615, %fd60, %fd613;
	ld.const.f64 	%fd617, [const_evenI+72];
	fma.rn.f64 	%fd618, %fd617, %fd61, %fd614;
	fma.rn.f64 	%fd619, %fd20, %fd68, %fd616;
	fma.rn.f64 	%fd620, %fd21, %fd69, %fd618;
	ld.const.f64 	%fd621, [const_oddI+168];
	fma.rn.f64 	%fd622, %fd621, %fd76, %fd619;
	ld.const.f64 	%fd623, [const_evenI+168];
	fma.rn.f64 	%fd624, %fd623, %fd77, %fd620;
	ld.const.f64 	%fd625, [const_oddI+216];
	fma.rn.f64 	%fd626, %fd625, %fd84, %fd622;
	fma.rn.f64 	%fd627, %fd31, %fd85, %fd624;
	ld.const.f64 	%fd628, [const_oddI+264];
	fma.rn.f64 	%fd629, %fd628, %fd545, %fd626;
	ld.const.f64 	%fd630, [const_evenI+264];
	fma.rn.f64 	%fd631, %fd630, %fd546, %fd627;
	add.f64 	%fd632, %fd629, %fd631;
	st.shared.f64 	[%r7+24], %fd632;
	sub.f64 	%fd633, %fd629, %fd631;
	st.shared.f64 	[%r7+64], %fd633;
	fma.rn.f64 	%fd634, %fd4, %fd52, 0d0000000000000000;
	fma.rn.f64 	%fd635, %fd5, %fd53, 0d0000000000000000;
	ld.const.f64 	%fd636, [const_oddI+80];
	fma.rn.f64 	%fd637, %fd636, %fd60, %fd634;
	ld.const.f64 	%fd638, [const_evenI+80];
	fma.rn.f64 	%fd639, %fd638, %fd61, %fd635;
	fma.rn.f64 	%fd640, %fd22, %fd68, %fd637;
	fma.rn.f64 	%fd641, %fd23, %fd69, %fd639;
	ld.const.f64 	%fd642, [const_oddI+176];
	fma.rn.f64 	%fd643, %fd642, %fd76, %fd640;
	ld.const.f64 	%fd644, [const_evenI+176];
	fma.rn.f64 	%fd645, %fd644, %fd77, %fd641;
	ld.const.f64 	%fd646, [const_oddI+224];
	fma.rn.f64 	%fd647, %fd646, %fd84, %fd643;
	ld.const.f64 	%fd648, [const_evenI+224];
	fma.rn.f64 	%fd649, %fd648, %fd85, %fd645;
	ld.const.f64 	%fd650, [const_oddI+272];
	fma.rn.f64 	%fd651, %fd650, %fd545, %fd647;
	fma.rn.f64 	%fd652, %fd32, %fd546, %fd649;
	add.f64 	%fd653, %fd651, %fd652;
	st.shared.f64 	[%r7+32], %fd653;
	sub.f64 	%fd654, %fd651, %fd652;
	st.shared.f64 	[%r7+56], %fd654;
	fma.rn.f64 	%fd655, %fd6, %fd52, 0d0000000000000000;
	fma.rn.f64 	%fd656, %fd7, %fd53, 0d0000000000000000;
	ld.const.f64 	%fd657, [const_oddI+88];
	fma.rn.f64 	%fd658, %fd657, %fd60, %fd655;
	fma.rn.f64 	%fd659, %fd13, %fd61, %fd656;
	fma.rn.f64 	%fd660, %fd24, %fd68, %fd658;
	fma.rn.f64 	%fd661, %fd25, %fd69, %fd659;
	ld.const.f64 	%fd662, [const_oddI+184];
	fma.rn.f64 	%fd663, %fd662, %fd76, %fd660;
	ld.const.f64 	%fd664, [const_evenI+184];
	fma.rn.f64 	%fd665, %fd664, %fd77, %fd661;
	ld.const.f64 	%fd666, [const_oddI+232];
	fma.rn.f64 	%fd667, %fd666, %fd84, %fd663;
	ld.const.f64 	%fd668, [const_evenI+232];
	fma.rn.f64 	%fd669, %fd668, %fd85, %fd665;
	fma.rn.f64 	%fd670, %fd33, %fd545, %fd667;
	ld.const.f64 	%fd671, [const_evenI+280];
	fma.rn.f64 	%fd672, %fd671, %fd546, %fd669;
	add.f64 	%fd673, %fd670, %fd672;
	st.shared.f64 	[%r7+40], %fd673;
	sub.f64 	%fd674, %fd670, %fd672;
	st.shared.f64 	[%r7+48], %fd674;
$L__BB32_18:
	ld.const.f64 	%fd92, [const_oddI+8];
	ld.const.f64 	%fd93, [const_evenI+152];
	ld.const.f64 	%fd94, [const_evenI+56];
	ld.const.f64 	%fd95, [const_evenI+8];
	ld.const.f64 	%fd96, [const_oddI+64];
	ld.const.f64 	%fd97, [const_evenI+184];
	mov.u32 	%r43, %tid.x;
	setp.gt.u32 	%p10, %r43, 143;
	bar.sync 	0;
	@%p10 bra 	$L__BB32_20;
	mov.u32 	%r44, %tid.x;
	cvt.u16.u32 	%rs17, %r44;
	mul.lo.s16 	%rs18, %rs17, 171;
	shr.u16 	%rs19, %rs18, 11;
	mul.lo.s16 	%rs20, %rs19, 12;
	sub.s16 	%rs21, %rs17, %rs20;
	mov.u32 	%r45, %tid.y;
	mov.u32 	%r46, _ZZ32massMatrixMultiplyConstantKernelILi12ELi12ELi1EEviPKiPKdS3_S3_S3_PdE6s_tmp1;
	mad.lo.s32 	%r47, %r45, 14976, %r46;
	mul.wide.u16 	%r48, %rs19, 1248;
	add.s32 	%r49, %r47, %r48;
	and.b16  	%rs22, %rs21, 255;
	mul.wide.u16 	%r50, %rs22, 8;
	add.s32 	%r51, %r49, %r50;
	ld.shared.f64 	%fd675, [%r51];
	ld.shared.f64 	%fd676, [%r51+1144];
	add.f64 	%fd677, %fd675, %fd676;
	sub.f64 	%fd678, %fd675, %fd676;
	ld.shared.f64 	%fd679, [%r51+104];
	ld.shared.f64 	%fd680, [%r51+1040];
	add.f64 	%fd681, %fd679, %fd680;
	sub.f64 	%fd682, %fd679, %fd680;
	ld.shared.f64 	%fd683, [%r51+208];
	ld.shared.f64 	%fd684, [%r51+936];
	add.f64 	%fd685, %fd683, %fd684;
	sub.f64 	%fd686, %fd683, %fd684;
	ld.shared.f64 	%fd687, [%r51+312];
	ld.shared.f64 	%fd688, [%r51+832];
	add.f64 	%fd689, %fd687, %fd688;
	sub.f64 	%fd690, %fd687, %fd688;
	ld.shared.f64 	%fd691, [%r51+416];
	ld.shared.f64 	%fd692, [%r51+728];
	add.f64 	%fd693, %fd691, %fd692;
	sub.f64 	%fd694, %fd691, %fd692;
	ld.shared.f64 	%fd695, [%r51+520];
	ld.shared.f64 	%fd696, [%r51+624];
	add.f64 	%fd697, %fd695, %fd696;
	sub.f64 	%fd698, %fd695, %fd696;
	ld.const.f64 	%fd699, [const_oddI];
	fma.rn.f64 	%fd700, %fd699, %fd677, 0d0000000000000000;
	ld.const.f64 	%fd701, [const_evenI];
	fma.rn.f64 	%fd702, %fd701, %fd678, 0d0000000000000000;
	fma.rn.f64 	%fd703, %fd8, %fd681, %fd700;
	fma.rn.f64 	%fd704, %fd9, %fd682, %fd702;
	fma.rn.f64 	%fd705, %fd14, %fd685, %fd703;
	fma.rn.f64 	%fd706, %fd15, %fd686, %fd704;
	fma.rn.f64 	%fd707, %fd26, %fd689, %fd705;
	fma.rn.f64 	%fd708, %fd27, %fd690, %fd706;
	ld.const.f64 	%fd709, [const_oddI+192];
	fma.rn.f64 	%fd710, %fd709, %fd693, %fd707;
	ld.const.f64 	%fd711, [const_evenI+192];
	fma.rn.f64 	%fd712, %fd711, %fd694, %fd708;
	ld.const.f64 	%fd713, [const_oddI+240];
	fma.rn.f64 	%fd714, %fd713, %fd697, %fd710;
	ld.const.f64 	%fd715, [const_evenI+240];
	fma.rn.f64 	%fd716, %fd715, %fd698, %fd712;
	add.f64 	%fd717, %fd714, %fd716;
	st.shared.f64 	[%r51], %fd717;
	sub.f64 	%fd718, %fd714, %fd716;
	st.shared.f64 	[%r51+1144], %fd718;
	fma.rn.f64 	%fd719, %fd92, %fd677, 0d0000000000000000;
	fma.rn.f64 	%fd720, %fd95, %fd678, 0d0000000000000000;
	fma.rn.f64 	%fd721, %fd10, %fd681, %fd719;
	fma.rn.f64 	%fd722, %fd94, %fd682, %fd720;
	fma.rn.f64 	%fd723, %fd16, %fd685, %fd721;
	fma.rn.f64 	%fd724, %fd17, %fd686, %fd722;
	fma.rn.f64 	%fd725, %fd28, %fd689, %fd723;
	fma.rn.f64 	%fd726, %fd93, %fd690, %fd724;
	ld.const.f64 	%fd727, [const_oddI+200];
	fma.rn.f64 	%fd728, %fd727, %fd693, %fd725;
	ld.const.f64 	%fd729, [const_evenI+200];
	fma.rn.f64 	%fd730, %fd729, %fd694, %fd726;
	ld.const.f64 	%fd731, [const_oddI+248];
	fma.rn.f64 	%fd732, %fd731, %fd697, %fd728;
	ld.const.f64 	%fd733, [const_evenI+248];
	fma.rn.f64 	%fd734, %fd733, %fd698, %fd730;
	add.f64 	%fd735, %fd732, %fd734;
	st.shared.f64 	[%r51+104], %fd735;
	sub.f64 	%fd736, %fd732, %fd734;
	st.shared.f64 	[%r51+1040], %fd736;
	ld.const.f64 	%fd737, [const_oddI+16];
	fma.rn.f64 	%fd738, %fd737, %fd677, 0d0000000000000000;
	ld.const.f64 	%fd739, [const_evenI+16];
	fma.rn.f64 	%fd740, %fd739, %fd678, 0d0000000000000000;
	fma.rn.f64 	%fd741, %fd96, %fd681, %fd738;
	ld.const.f64 	%fd742, [const_evenI+64];
	fma.rn.f64 	%fd743, %fd742, %fd682, %fd740;
	fma.rn.f64 	%fd744, %fd18, %fd685, %fd741;
	fma.rn.f64 	%fd745, %fd19, %fd686, %fd743;
	fma.rn.f64 	%fd746, %fd30, %fd689, %fd744;
	ld.const.f64 	%fd747, [const_evenI+160];
	fma.rn.f64 	%fd748, %fd747, %fd690, %fd745;
	ld.const.f64 	%fd749, [const_oddI+208];
	fma.rn.f64 	%fd750, %fd749, %fd693, %fd746;
	ld.const.f64 	%fd751, [const_evenI+208];
	fma.rn.f64 	%fd752, %fd751, %fd694, %fd748;
	ld.const.f64 	%fd753, [const_oddI+256];
	fma.rn.f64 	%fd754, %fd753, %fd697, %fd750;
	ld.const.f64 	%fd755, [const_evenI+256];
	fma.rn.f64 	%fd756, %fd755, %fd698, %fd752;
	add.f64 	%fd757, %fd754, %fd756;
	st.shared.f64 	[%r51+208], %fd757;
	sub.f64 	%fd758, %fd754, %fd756;
	st.shared.f64 	[%r51+936], %fd758;
	ld.const.f64 	%fd759, [const_oddI+24];
	fma.rn.f64 	%fd760, %fd759, %fd677, 0d0000000000000000;
	fma.rn.f64 	%fd761, %fd3, %fd678, 0d0000000000000000;
	ld.const.f64 	%fd762, [const_oddI+72];
	fma.rn.f64 	%fd763, %fd762, %fd681, %fd760;
	ld.const.f64 	%fd764, [const_evenI+72];
	fma.rn.f64 	%fd765, %fd764, %fd682, %fd761;
	fma.rn.f64 	%fd766, %fd20, %fd685, %fd763;
	fma.rn.f64 	%fd767, %fd21, %fd686, %fd765;
	ld.const.f64 	%fd768, [const_oddI+168];
	fma.rn.f64 	%fd769, %fd768, %fd689, %fd766;
	ld.const.f64 	%fd770, [const_evenI+168];
	fma.rn.f64 	%fd771, %fd770, %fd690, %fd767;
	ld.const.f64 	%fd772, [const_oddI+216];
	fma.rn.f64 	%fd773, %fd772, %fd693, %fd769;
	fma.rn.f64 	%fd774, %fd31, %fd694, %fd771;
	ld.const.f64 	%fd775, [const_oddI+264];
	fma.rn.f64 	%fd776, %fd775, %fd697, %fd773;
	ld.const.f64 	%fd777, [const_evenI+264];
	fma.rn.f64 	%fd778, %fd777, %fd698, %fd774;
	add.f64 	%fd779, %fd776, %fd778;
	st.shared.f64 	[%r51+312], %fd779;
	sub.f64 	%fd780, %fd776, %fd778;
	st.shared.f64 	[%r51+832], %fd780;
	fma.rn.f64 	%fd781, %fd4, %fd677, 0d0000000000000000;
	fma.rn.f64 	%fd782, %fd5, %fd678, 0d0000000000000000;
	ld.const.f64 	%fd783, [const_oddI+80];
	fma.rn.f64 	%fd784, %fd783, %fd681, %fd781;
	ld.const.f64 	%fd785, [const_evenI+80];
	fma.rn.f64 	%fd786, %fd785, %fd682, %fd782;
	fma.rn.f64 	%fd787, %fd22, %fd685, %fd784;
	fma.rn.f64 	%fd788, %fd23, %fd686, %fd786;
	ld.const.f64 	%fd789, [const_oddI+176];
	fma.rn.f64 	%fd790, %fd789, %fd689, %fd787;
	ld.const.f64 	%fd791, [const_evenI+176];
	fma.rn.f64 	%fd792, %fd791, %fd690, %fd788;
	ld.const.f64 	%fd793, [const_oddI+224];
	fma.rn.f64 	%fd794, %fd793, %fd693, %fd790;
	ld.const.f64 	%fd795, [const_evenI+224];
	fma.rn.f64 	%fd796, %fd795, %fd694, %fd792;
	ld.const.f64 	%fd797, [const_oddI+272];
	fma.rn.f64 	%fd798, %fd797, %fd697, %fd794;
	fma.rn.f64 	%fd799, %fd32, %fd698, %fd796;
	add.f64 	%fd800, %fd798, %fd799;
	st.shared.f64 	[%r51+416], %fd800;
	sub.f64 	%fd801, %fd798, %fd799;
	st.shared.f64 	[%r51+728], %fd801;
	fma.rn.f64 	%fd802, %fd6, %fd677, 0d0000000000000000;
	fma.rn.f64 	%fd803, %fd7, %fd678, 0d0000000000000000;
	ld.const.f64 	%fd804, [const_oddI+88];
	fma.rn.f64 	%fd805, %fd804, %fd681, %fd802;
	fma.rn.f64 	%fd806, %fd13, %fd682, %fd803;
	fma.rn.f64 	%fd807, %fd24, %fd685, %fd805;
	fma.rn.f64 	%fd808, %fd25, %fd686, %fd806;
	ld.const.f64 	%fd809, [const_oddI+184];
	fma.rn.f64 	%fd810, %fd809, %fd689, %fd807;
	fma.rn.f64 	%fd811, %fd97, %fd690, %fd808;
	ld.const.f64 	%fd812, [const_oddI+232];
	fma.rn.f64 	%fd813, %fd812, %fd693, %fd810;
	ld.const.f64 	%fd814, [const_evenI+232];
	fma.rn.f64 	%fd815, %fd814, %fd694, %fd811;
	fma.rn.f64 	%fd816, %fd33, %fd697, %fd813;
	ld.const.f64 	%fd817, [const_evenI+280];
	fma.rn.f64 	%fd818, %fd817, %fd698, %fd815;
	add.f64 	%fd819, %fd816, %fd818;
	st.shared.f64 	[%r51+520], %fd819;
	sub.f64 	%fd820, %fd816, %fd818;
	st.shared.f64 	[%r51+624], %fd820;
$L__BB32_20:
	ld.param.u32 	%r58, [_Z32massMatrixMultiplyConstantKernelILi12ELi12ELi1EEviPKiPKdS3_S3_S3_Pd_param_0];
	setp.ge.s32 	%p11, %r6, %r58;
	bar.sync 	0;
	ld.shared.f64 	%fd821, [%r5];
	ld.shared.f64 	%fd822, [%r5+13728];
	add.f64 	%fd823, %fd821, %fd822;
	sub.f64 	%fd824, %fd821, %fd822;
	ld.shared.f64 	%fd825, [%r5+1248];
	ld.shared.f64 	%fd826, [%r5+12480];
	add.f64 	%fd827, %fd825, %fd826;
	sub.f64 	%fd828, %fd825, %fd826;
	ld.shared.f64 	%fd829, [%r5+2496];
	ld.shared.f64 	%fd830, [%r5+11232];
	add.f64 	%fd831, %fd829, %fd830;
	sub.f64 	%fd832, %fd829, %fd830;
	ld.shared.f64 	%fd833, [%r5+3744];
	ld.shared.f64 	%fd834, [%r5+9984];
	add.f64 	%fd835, %fd833, %fd834;
	sub.f64 	%fd836, %fd833, %fd834;
	ld.shared.f64 	%fd837, [%r5+4992];
	ld.shared.f64 	%fd838, [%r5+8736];
	add.f64 	%fd839, %fd837, %fd838;
	sub.f64 	%fd840, %fd837, %fd838;
	ld.shared.f64 	%fd841, [%r5+6240];
	ld.shared.f64 	%fd842, [%r5+7488];
	add.f64 	%fd843, %fd841, %fd842;
	sub.f64 	%fd844, %fd841, %fd842;
	ld.const.f64 	%fd845, [const_oddI];
	fma.rn.f64 	%fd846, %fd845, %fd823, 0d0000000000000000;
	ld.const.f64 	%fd847, [const_evenI];
	fma.rn.f64 	%fd848, %fd847, %fd824, 0d0000000000000000;
	fma.rn.f64 	%fd849, %fd8, %fd827, %fd846;
	fma.rn.f64 	%fd850, %fd9, %fd828, %fd848;
	fma.rn.f64 	%fd851, %fd14, %fd831, %fd849;
	fma.rn.f64 	%fd852, %fd15, %fd832, %fd850;
	fma.rn.f64 	%fd853, %fd26, %fd835, %fd851;
	fma.rn.f64 	%fd854, %fd27, %fd836, %fd852;
	ld.const.f64 	%fd855, [const_oddI+192];
	fma.rn.f64 	%fd856, %fd855, %fd839, %fd853;
	ld.const.f64 	%fd857, [const_evenI+192];
	fma.rn.f64 	%fd858, %fd857, %fd840, %fd854;
	ld.const.f64 	%fd859, [const_oddI+240];
	fma.rn.f64 	%fd98, %fd859, %fd843, %fd856;
	ld.const.f64 	%fd860, [const_evenI+240];
	fma.rn.f64 	%fd99, %fd860, %fd844, %fd858;
	fma.rn.f64 	%fd861, %fd92, %fd823, 0d0000000000000000;
	fma.rn.f64 	%fd862, %fd95, %fd824, 0d0000000000000000;
	fma.rn.f64 	%fd863, %fd10, %fd827, %fd861;
	fma.rn.f64 	%fd864, %fd94, %fd828, %fd862;
	fma.rn.f64 	%fd865, %fd16, %fd831, %fd863;
	fma.rn.f64 	%fd866, %fd17, %fd832, %fd864;
	fma.rn.f64 	%fd867, %fd28, %fd835, %fd865;
	fma.rn.f64 	%fd868, %fd93, %fd836, %fd866;
	ld.const.f64 	%fd869, [const_oddI+200];
	fma.rn.f64 	%fd870, %fd869, %fd839, %fd867;
	ld.const.f64 	%fd871, [const_evenI+200];
	fma.rn.f64 	%fd872, %fd871, %fd840, %fd868;
	ld.const.f64 	%fd873, [const_oddI+248];
	fma.rn.f64 	%fd100, %fd873, %fd843, %fd870;
	ld.const.f64 	%fd874, [const_evenI+248];
	fma.rn.f64 	%fd101, %fd874, %fd844, %fd872;
	ld.const.f64 	%fd875, [const_oddI+16];
	fma.rn.f64 	%fd876, %fd875, %fd823, 0d0000000000000000;
	ld.const.f64 	%fd877, [const_evenI+16];
	fma.rn.f64 	%fd878, %fd877, %fd824, 0d0000000000000000;
	fma.rn.f64 	%fd879, %fd96, %fd827, %fd876;
	ld.const.f64 	%fd880, [const_evenI+64];
	fma.rn.f64 	%fd881, %fd880, %fd828, %fd878;
	fma.rn.f64 	%fd882, %fd18, %fd831, %fd879;
	fma.rn.f64 	%fd883, %fd19, %fd832, %fd881;
	fma.rn.f64 	%fd884, %fd30, %fd835, %fd882;
	ld.const.f64 	%fd885, [const_evenI+160];
	fma.rn.f64 	%fd886, %fd885, %fd836, %fd883;
	ld.const.f64 	%fd887, [const_oddI+208];
	fma.rn.f64 	%fd888, %fd887, %fd839, %fd884;
	ld.const.f64 	%fd889, [const_evenI+208];
	fma.rn.f64 	%fd890, %fd889, %fd840, %fd886;
	ld.const.f64 	%fd891, [const_oddI+256];
	fma.rn.f64 	%fd102, %fd891, %fd843, %fd888;
	ld.const.f64 	%fd892, [const_evenI+256];
	fma.rn.f64 	%fd103, %fd892, %fd844, %fd890;
	ld.const.f64 	%fd893, [const_oddI+24];
	fma.rn.f64 	%fd894, %fd893, %fd823, 0d0000000000000000;
	fma.rn.f64 	%fd895, %fd3, %fd824, 0d0000000000000000;
	ld.const.f64 	%fd896, [const_oddI+72];
	fma.rn.f64 	%fd897, %fd896, %fd827, %fd894;
	ld.const.f64 	%fd898, [const_evenI+72];
	fma.rn.f64 	%fd899, %fd898, %fd828, %fd895;
	fma.rn.f64 	%fd900, %fd20, %fd831, %fd897;
	fma.rn.f64 	%fd901, %fd21, %fd832, %fd899;
	ld.const.f64 	%fd902, [const_oddI+168];
	fma.rn.f64 	%fd903, %fd902, %fd835, %fd900;
	ld.const.f64 	%fd904, [const_evenI+168];
	fma.rn.f64 	%fd905, %fd904, %fd836, %fd901;
	ld.const.f64 	%fd906, [const_oddI+216];
	fma.rn.f64 	%fd907, %fd906, %fd839, %fd903;
	fma.rn.f64 	%fd908, %fd31, %fd840, %fd905;
	ld.const.f64 	%fd909, [const_oddI+264];
	fma.rn.f64 	%fd104, %fd909, %fd843, %fd907;
	ld.const.f64 	%fd910, [const_evenI+264];
	fma.rn.f64 	%fd105, %fd910, %fd844, %fd908;
	fma.rn.f64 	%fd911, %fd4, %fd823, 0d0000000000000000;
	fma.rn.f64 	%fd912, %fd5, %fd824, 0d0000000000000000;
	ld.const.f64 	%fd913, [const_oddI+80];
	fma.rn.f64 	%fd914, %fd913, %fd827, %fd911;
	ld.const.f64 	%fd915, [const_evenI+80];
	fma.rn.f64 	%fd916, %fd915, %fd828, %fd912;
	fma.rn.f64 	%fd917, %fd22, %fd831, %fd914;
	fma.rn.f64 	%fd918, %fd23, %fd832, %fd916;
	ld.const.f64 	%fd919, [const_oddI+176];
	fma.rn.f64 	%fd920, %fd919, %fd835, %fd917;
	ld.const.f64 	%fd921, [const_evenI+176];
	fma.rn.f64 	%fd922, %fd921, %fd836, %fd918;
	ld.const.f64 	%fd923, [const_oddI+224];
	fma.rn.f64 	%fd924, %fd923, %fd839, %fd920;
	ld.const.f64 	%fd925, [const_evenI+224];
	fma.rn.f64 	%fd926, %fd925, %fd840, %fd922;
	ld.const.f64 	%fd927, [const_oddI+272];
	fma.rn.f64 	%fd106, %fd927, %fd843, %fd924;
	fma.rn.f64 	%fd107, %fd32, %fd844, %fd926;
	fma.rn.f64 	%fd928, %fd6, %fd823, 0d0000000000000000;
	fma.rn.f64 	%fd929, %fd7, %fd824, 0d0000000000000000;
	ld.const.f64 	%fd930, [const_oddI+88];
	fma.rn.f64 	%fd931, %fd930, %fd827, %fd928;
	fma.rn.f64 	%fd932, %fd13, %fd828, %fd929;
	fma.rn.f64 	%fd933, %fd24, %fd831, %fd931;
	fma.rn.f64 	%fd934, %fd25, %fd832, %fd932;
	ld.const.f64 	%fd935, [const_oddI+184];
	fma.rn.f64 	%fd936, %fd935, %fd835, %fd933;
	fma.rn.f64 	%fd937, %fd97, %fd836, %fd934;
	ld.const.f64 	%fd938, [const_oddI+232];
	fma.rn.f64 	%fd939, %fd938, %fd839, %fd936;
	ld.const.f64 	%fd940, [const_evenI+232];
	fma.rn.f64 	%fd941, %fd940, %fd840, %fd937;
	fma.rn.f64 	%fd108, %fd33, %fd843, %fd939;
	ld.const.f64 	%fd942, [const_evenI+280];
	fma.rn.f64 	%fd109, %fd942, %fd844, %fd941;
	@%p11 bra 	$L__BB32_22;
	ld.param.u64 	%rd19, [_Z32massMatrixMultiplyConstantKernelILi12ELi12ELi1EEviPKiPKdS3_S3_S3_Pd_param_6];
	cvta.to.global.u64 	%rd14, %rd19;
	mul.wide.s32 	%rd15, %r4, 8;
	add.s64 	%rd16, %rd14, %rd15;
	add.f64 	%fd943, %fd98, %fd99;
	st.global.f64 	[%rd16], %fd943;
	add.f64 	%fd944, %fd100, %fd101;
	st.global.f64 	[%rd16+1152], %fd944;
	add.f64 	%fd945, %fd102, %fd103;
	st.global.f64 	[%rd16+2304], %fd945;
	add.f64 	%fd946, %fd104, %fd105;
	st.global.f64 	[%rd16+3456], %fd946;
	add.f64 	%fd947, %fd106, %fd107;
	st.global.f64 	[%rd16+4608], %fd947;
	add.f64 	%fd948, %fd108, %fd109;
	st.global.f64 	[%rd16+5760], %fd948;
	sub.f64 	%fd949, %fd108, %fd109;
	st.global.f64 	[%rd16+6912], %fd949;
	sub.f64 	%fd950, %fd106, %fd107;
	st.global.f64 	[%rd16+8064], %fd950;
	sub.f64 	%fd951, %fd104, %fd105;
	st.global.f64 	[%rd16+9216], %fd951;
	sub.f64 	%fd952, %fd102, %fd103;
	st.global.f64 	[%rd16+10368], %fd952;
	sub.f64 	%fd953, %fd100, %fd101;
	st.global.f64 	[%rd16+11520], %fd953;
	sub.f64 	%fd954, %fd98, %fd99;
	st.global.f64 	[%rd16+12672], %fd954;
$L__BB32_22:
	ret;

}
	// .globl	_Z32massMatrixMultiplyRegisterKernelILi12ELi14ELi1EEviPKiPKdS3_S3_S3_Pd
.visible .entry _Z32massMatrixMultiplyRegisterKernelILi12ELi14ELi1EEviPKiPKdS3_S3_S3_Pd(
	.param .u32 _Z32massMatrixMultiplyRegisterKernelILi12ELi14ELi1EEviPKiPKdS3_S3_S3_Pd_param_0,
	.param .u64 .ptr .align 1 _Z32massMatrixMultiplyRegisterKernelILi12ELi14ELi1EEviPKiPKdS3_S3_S3_Pd_param_1,
	.param .u64 .ptr .align 1 _Z32massMatrixMultiplyRegisterKernelILi12ELi14ELi1EEviPKiPKdS3_S3_S3_Pd_param_2,
	.param .u64 .ptr .align 1 _Z32massMatrixMultiplyRegisterKernelILi12ELi14ELi1EEviPKiPKdS3_S3_S3_Pd_param_3,
	.param .u64 .ptr .align 1 _Z32massMatrixMultiplyRegisterKernelILi12ELi14ELi1EEviPKiPKdS3_S3_S3_Pd_param_4,
	.param .u64 .ptr .align 1 _Z32massMatrixMultiplyRegisterKernelILi12ELi14ELi1EEviPKiPKdS3_S3_S3_Pd_param_5,
	.param .u64 .ptr .align 1 _Z32massMatrixMultiplyRegisterKernelILi12ELi14ELi1EEviPKiPKdS3_S3_S3_Pd_param_6
)
{
	.reg .pred 	%p<17>;
	.reg .b16 	%rs<25>;
	.reg .b32 	%r<102>;
	.reg .b64 	%rd<50>;
	.reg .b64 	%fd<874>;
	// demoted variable
	.shared .align 8 .b8 _ZZ32massMatrixMultiplyRegisterKernelILi12ELi14ELi1EEviPKiPKdS3_S3_S3_PdE6s_tmp1[21952];
	// demoted variable
	.shared .align 8 .b8 _ZZ32massMatrixMultiplyRegisterKernelILi12ELi14ELi1EEviPKiPKdS3_S3_S3_PdE6s_oddI[336];
	// demoted variable
	.shared .align 8 .b8 _ZZ32massMatrixMultiplyRegisterKernelILi12ELi14ELi1EEviPKiPKdS3_S3_S3_PdE7s_evenI[336];
	ld.param.u32 	%r19, [_Z32massMatrixMultiplyRegisterKernelILi12ELi14ELi1EEviPKiPKdS3_S3_S3_Pd_param_0];
	ld.param.u64 	%rd1, [_Z32massMatrixMultiplyRegisterKernelILi12ELi14ELi1EEviPKiPKdS3_S3_S3_Pd_param_1];
	ld.param.u64 	%rd3, [_Z32massMatrixMultiplyRegisterKernelILi12ELi14ELi1EEviPKiPKdS3_S3_S3_Pd_param_3];
	ld.param.u64 	%rd4, [_Z32massMatrixMultiplyRegisterKernelILi12ELi14ELi1EEviPKiPKdS3_S3_S3_Pd_param_4];
	ld.param.u64 	%rd5, [_Z32massMatrixMultiplyRegisterKernelILi12ELi14ELi1EEviPKiPKdS3_S3_S3_Pd_param_5];
	mov.u32 	%r1, %tid.x;
	mov.u32 	%r21, %tid.y;
	mov.u32 	%r22, %ctaid.x;
	add.s32 	%r2, %r22, %r21;
	setp.ge.s32 	%p1, %r2, %r19;
	mov.b32 	%r98, 0;
	@%p1 bra 	$L__BB33_2;
	cvta.to.global.u64 	%rd7, %rd1;
	mul.wide.s32 	%rd8, %r2, 4;
	add.s64 	%rd9, %rd7, %rd8;
	ld.global.nc.u32 	%r98, [%rd9];
$L__BB33_2:
	mad.lo.s32 	%r5, %r98, 1728, %r1;
	cvta.to.global.u64 	%rd10, %rd5;
	mul.wide.s32 	%rd11, %r5, 8;
	add.s64 	%rd12, %rd10, %rd11;
	ld.global.nc.f64 	%fd1, [%rd12];
	ld.global.nc.f64 	%fd2, [%rd12+1152];
	ld.global.nc.f64 	%fd3, [%rd12+2304];
	ld.global.nc.f64 	%fd4, [%rd12+3456];
	ld.global.nc.f64 	%fd5, [%rd12+4608];
	ld.global.nc.f64 	%fd6, [%rd12+5760];
	ld.global.nc.f64 	%fd7, [%rd12+6912];
	ld.global.nc.f64 	%fd8, [%rd12+8064];
	ld.global.nc.f64 	%fd9, [%rd12+9216];
	ld.global.nc.f64 	%fd10, [%rd12+10368];
	ld.global.nc.f64 	%fd11, [%rd12+11520];
	ld.global.nc.f64 	%fd12, [%rd12+12672];
	setp.gt.u32 	%p2, %r1, 41;
	@%p2 bra 	$L__BB33_4;
	cvta.to.global.u64 	%rd13, %rd3;
	mul.wide.u32 	%rd14, %r1, 8;
	add.s64 	%rd15, %rd13, %rd14;
	ld.global.nc.f64 	%fd175, [%rd15];
	shl.b32 	%r23, %r1, 3;
	mov.u32 	%r24, _ZZ32massMatrixMultiplyRegisterKernelILi12ELi14ELi1EEviPKiPKdS3_S3_S3_PdE6s_oddI;
	add.s32 	%r25, %r24, %r23;
	st.shared.f64 	[%r25], %fd175;
	cvta.to.global.u64 	%rd16, %rd4;
	add.s64 	%rd17, %rd16, %rd14;
	ld.global.nc.f64 	%fd176, [%rd17];
	mov.u32 	%r26, _ZZ32massMatrixMultiplyRegisterKernelILi12ELi14ELi1EEviPKiPKdS3_S3_S3_PdE7s_evenI;
	add.s32 	%r27, %r26, %r23;
	st.shared.f64 	[%r27], %fd176;
$L__BB33_4:
	mov.u32 	%r28, %tid.x;
	cvt.u16.u32 	%rs1, %r28;
	bar.sync 	0;
	ld.shared.f64 	%fd13, [_ZZ32massMatrixMultiplyRegisterKernelILi12ELi14ELi1EEviPKiPKdS3_S3_S3_PdE6s_oddI];
	ld.shared.f64 	%fd14, [_ZZ32massMatrixMultiplyRegisterKernelILi12ELi14ELi1EEviPKiPKdS3_S3_S3_PdE7s_evenI];
	ld.shared.f64 	%fd15, [_ZZ32massMatrixMultiplyRegisterKernelILi12ELi14ELi1EEviPKiPKdS3_S3_S3_PdE6s_oddI+8];
	ld.shared.f64 	%fd16, [_ZZ32massMatrixMultiplyRegisterKernelILi12ELi14ELi1EEviPKiPKdS3_S3_S3_PdE7s_evenI+8];
	ld.shared.f64 	%fd17, [_ZZ32massMatrixMultiplyRegisterKernelILi12ELi14ELi1EEviPKiPKdS3_S3_S3_PdE6s_oddI+16];
	ld.shared.f64 	%fd18, [_ZZ32massMatrixMultiplyRegisterKernelILi12ELi14ELi1EEviPKiPKdS3_S3_S3_PdE7s_evenI+16];
	ld.shared.f64 	%fd19, [_ZZ32massMatrixMultiplyRegisterKernelILi12ELi14ELi1EEviPKiPKdS3_S3_S3_PdE6s_oddI+24];
	ld.shared.f64 	%fd20, [_ZZ32massMatrixMultiplyRegisterKernelILi12ELi14ELi1EEviPKiPKdS3_S3_S3_PdE7s_evenI+24];
	ld.shared.f64 	%fd21, [_ZZ32massMatrixMultiplyRegisterKernelILi12ELi14ELi1EEviPKiPKdS3_S3_S3_PdE6s_oddI+32];
	ld.shared.f64 	%fd22, [_ZZ32massMatrixMultiplyRegisterKernelILi12ELi14ELi1EEviPKiPKdS3_S3_S3_PdE7s_evenI+32];
	ld.shared.f64 	%fd23, [_ZZ32massMatrixMultiplyRegisterKernelILi12ELi14ELi1EEviPKiPKdS3_S3_S3_PdE6s_oddI+40];
	ld.shared.f64 	%fd24, [_ZZ32massMatrixMultiplyRegisterKernelILi12ELi14ELi1EEviPKiPKdS3_S3_S3_PdE7s_evenI+40];
	ld.shared.f64 	%fd25, [_ZZ32massMatrixMultiplyRegisterKernelILi12ELi14ELi1EEviPKiPKdS3_S3_S3_PdE6s_oddI+48];
	ld.shared.f64 	%fd26, [_ZZ32massMatrixMultiplyRegisterKernelILi12ELi14ELi1EEviPKiPKdS3_S3_S3_PdE7s_evenI+48];
	ld.shared.f64 	%fd27, [_ZZ32massMatrixMultiplyRegisterKernelILi12ELi14ELi1EEviPKiPKdS3_S3_S3_PdE6s_oddI+56];
	ld.shared.f64 	%fd28, [_ZZ32massMatrixMultiplyRegisterKernelILi12ELi14ELi1EEviPKiPKdS3_S3_S3_PdE7s_evenI+56];
	ld.shared.f64 	%fd29, [_ZZ32massMatrixMultiplyRegisterKernelILi12ELi14ELi1EEviPKiPKdS3_S3_S3_PdE6s_oddI+64];
	ld.shared.f64 	%fd30, [_ZZ32massMatrixMultiplyRegisterKernelILi12ELi14ELi1EEviPKiPKdS3_S3_S3_PdE7s_evenI+64];
	ld.shared.f64 	%fd31, [_ZZ32massMatrixMultiplyRegisterKernelILi12ELi14ELi1EEviPKiPKdS3_S3_S3_PdE6s_oddI+72];
	ld.shared.f64 	%fd32, [_ZZ32massMatrixMultiplyRegisterKernelILi12ELi14ELi1EEviPKiPKdS3_S3_S3_PdE7s_evenI+72];
	ld.shared.f64 	%fd33, [_ZZ32massMatrixMultiplyRegisterKernelILi12ELi14ELi1EEviPKiPKdS3_S3_S3_PdE6s_oddI+80];
	ld.shared.f64 	%fd34, [_ZZ32massMatrixMultiplyRegisterKernelILi12ELi14ELi1EEviPKiPKdS3_S3_S3_PdE7s_evenI+80];
	ld.shared.f64 	%fd35, [_ZZ32massMatrixMultiplyRegisterKernelILi12ELi14ELi1EEviPKiPKdS3_S3_S3_PdE6s_oddI+88];
	ld.shared.f64 	%fd36, [_ZZ32massMatrixMultiplyRegisterKernelILi12ELi14ELi1EEviPKiPKdS3_S3_S3_PdE7s_evenI+88];
	ld.shared.f64 	%fd37, [_ZZ32massMatrixMultiplyRegisterKernelILi12ELi14ELi1EEviPKiPKdS3_S3_S3_PdE6s_oddI+96];
	ld.shared.f64 	%fd38, [_ZZ32massMatrixMultiplyRegisterKernelILi12ELi14ELi1EEviPKiPKdS3_S3_S3_PdE7s_evenI+96];
	ld.shared.f64 	%fd39, [_ZZ32massMatrixMultiplyRegisterKernelILi12ELi14ELi1EEviPKiPKdS3_S3_S3_PdE6s_oddI+104];
	ld.shared.f64 	%fd40, [_ZZ32massMatrixMultiplyRegisterKernelILi12ELi14ELi1EEviPKiPKdS3_S3_S3_PdE7s_evenI+104];
	ld.shared.f64 	%fd41, [_ZZ32massMatrixMultiplyRegisterKernelILi12ELi14ELi1EEviPKiPKdS3_S3_S3_PdE6s_oddI+112];
	ld.shared.f64 	%fd42, [_ZZ32massMatrixMultiplyRegisterKernelILi12ELi14ELi1EEviPKiPKdS3_S3_S3_PdE7s_evenI+112];
	ld.shared.f64 	%fd43, [_ZZ32massMatrixMultiplyRegisterKernelILi12ELi14ELi1EEviPKiPKdS3_S3_S3_PdE6s_oddI+120];
	ld.shared.f64 	%fd44, [_ZZ32massMatrixMultiplyRegisterKernelILi12ELi14ELi1EEviPKiPKdS3_S3_S3_PdE7s_evenI+120];
	ld.shared.f64 	%fd45, [_ZZ32massMatrixMultiplyRegisterKernelILi12ELi14ELi1EEviPKiPKdS3_S3_S3_PdE6s_oddI+128];
	ld.shared.f64 	%fd46, [_ZZ32massMatrixMultiplyRegisterKernelILi12ELi14ELi1EEviPKiPKdS3_S3_S3_PdE7s_evenI+128];
	ld.shared.f64 	%fd47, [_ZZ32massMatrixMultiplyRegisterKernelILi12ELi14ELi1EEviPKiPKdS3_S3_S3_PdE6s_oddI+136];
	ld.shared.f64 	%fd48, [_ZZ32massMatrixMultiplyRegisterKernelILi12ELi14ELi1EEviPKiPKdS3_S3_S3_PdE7s_evenI+136];
	ld.shared.f64 	%fd49, [_ZZ32massMatrixMultiplyRegisterKernelILi12ELi14ELi1EEviPKiPKdS3_S3_S3_PdE6s_oddI+144];
	ld.shared.f64 	%fd50, [_ZZ32massMatrixMultiplyRegisterKernelILi12ELi14ELi1EEviPKiPKdS3_S3_S3_PdE7s_evenI+144];
	ld.shared.f64 	%fd51, [_ZZ32massMatrixMultiplyRegisterKernelILi12ELi14ELi1EEviPKiPKdS3_S3_S3_PdE6s_oddI+152];
	ld.shared.f64 	%fd52, [_ZZ32massMatrixMultiplyRegisterKernelILi12ELi14ELi1EEviPKiPKdS3_S3_S3_PdE7s_evenI+152];
	ld.shared.f64 	%fd53, [_ZZ32massMatrixMultiplyRegisterKernelILi12ELi14ELi1EEviPKiPKdS3_S3_S3_PdE6s_oddI+160];
	ld.shared.f64 	%fd54, [_ZZ32massMatrixMultiplyRegisterKernelILi12ELi14ELi1EEviPKiPKdS3_S3_S3_PdE7s_evenI+160];
	ld.shared.f64 	%fd55, [_ZZ32massMatrixMultiplyRegisterKernelILi12ELi14ELi1EEviPKiPKdS3_S3_S3_PdE6s_oddI+168];
	ld.shared.f64 	%fd56, [_ZZ32massMatrixMultiplyRegisterKernelILi12ELi14ELi1EEviPKiPKdS3_S3_S3_PdE7s_evenI+168];
	ld.shared.f64 	%fd57, [_ZZ32massMatrixMultiplyRegisterKernelILi12ELi14ELi1EEviPKiPKdS3_S3_S3_PdE6s_oddI+176];
	ld.shared.f64 	%fd58, [_ZZ32massMatrixMultiplyRegisterKernelILi12ELi14ELi1EEviPKiPKdS3_S3_S3_PdE7s_evenI+176];
	ld.shared.f64 	%fd59, [_ZZ32massMatrixMultiplyRegisterKernelILi12ELi14ELi1EEviPKiPKdS3_S3_S3_PdE6s_oddI+184];
	ld.shared.f64 	%fd60, [_ZZ32massMatrixMultiplyRegisterKernelILi12ELi14ELi1EEviPKiPKdS3_S3_S3_PdE7s_evenI+184];
	ld.shared.f64 	%fd61, [_ZZ32massMatrixMultiplyRegisterKernelILi12ELi14ELi1EEviPKiPKdS3_S3_S3_PdE6s_oddI+192];
	ld.shared.f64 	%fd62, [_ZZ32massMatrixMultiplyRegisterKernelILi12ELi14ELi1EEviPKiPKdS3_S3_S3_PdE7s_evenI+192];
	ld.shared.f64 	%fd63, [_ZZ32massMatrixMultiplyRegisterKernelILi12ELi14ELi1EEviPKiPKdS3_S3_S3_PdE6s_oddI+200];
	ld.shared.f64 	%fd64, [_ZZ32massMatrixMultiplyRegisterKernelILi12ELi14ELi1EEviPKiPKdS3_S3_S3_PdE7s_evenI+200];
	ld.shared.f64 	%fd65, [_ZZ32massMatrixMultiplyRegisterKernelILi12ELi14ELi1EEviPKiPKdS3_S3_S3_PdE6s_oddI+208];
	ld.shared.f64 	%fd66, [_ZZ32massMatrixMultiplyRegisterKernelILi12ELi14ELi1EEviPKiPKdS3_S3_S3_PdE7s_evenI+208];
	ld.shared.f64 	%fd67, [_ZZ32massMatrixMultiplyRegisterKernelILi12ELi14ELi1EEviPKiPKdS3_S3_S3_PdE6s_oddI+216];
	ld.shared.f64 	%fd68, [_ZZ32massMatrixMultiplyRegisterKernelILi12ELi14ELi1EEviPKiPKdS3_S3_S3_PdE7s_evenI+216];
	ld.shared.f64 	%fd69, [_ZZ32massMatrixMultiplyRegisterKernelILi12ELi14ELi1EEviPKiPKdS3_S3_S3_PdE6s_oddI+224];
	ld.shared.f64 	%fd70, [_ZZ32massMatrixMultiplyRegisterKernelILi12ELi14ELi1EEviPKiPKdS3_S3_S3_PdE7s_evenI+224];
	ld.shared.f64 	%fd71, [_ZZ32massMatrixMultiplyRegisterKernelILi12ELi14ELi1EEviPKiPKdS3_S3_S3_PdE6s_oddI+232];
	ld.shared.f64 	%fd72, [_ZZ32massMatrixMultiplyRegisterKernelILi12ELi14ELi1EEviPKiPKdS3_S3_S3_PdE7s_evenI+232];
	ld.shared.f64 	%fd73, [_ZZ32massMatrixMultiplyRegisterKernelILi12ELi14ELi1EEviPKiPKdS3_S3_S3_PdE6s_oddI+240];
	ld.shared.f64 	%fd74, [_ZZ32massMatrixMultiplyRegisterKernelILi12ELi14ELi1EEviPKiPKdS3_S3_S3_PdE7s_evenI+240];
	ld.shared.f64 	%fd75, [_ZZ32massMatrixMultiplyRegisterKernelILi12ELi14ELi1EEviPKiPKdS3_S3_S3_PdE6s_oddI+248];
	ld.shared.f64 	%fd76, [_ZZ32massMatrixMultiplyRegisterKernelILi12ELi14ELi1EEviPKiPKdS3_S3_S3_PdE7s_evenI+248];
	ld.shared.f64 	%fd77, [_ZZ32massMatrixMultiplyRegisterKernelILi12ELi14ELi1EEviPKiPKdS3_S3_S3_PdE6s_oddI+256];
	ld.shared.f64 	%fd78, [_ZZ32massMatrixMultiplyRegisterKernelILi12ELi14ELi1EEviPKiPKdS3_S3_S3_PdE7s_evenI+256];
	ld.shared.f64 	%fd79, [_ZZ32massMatrixMultiplyRegisterKernelILi12ELi14ELi1EEviPKiPKdS3_S3_S3_PdE6s_oddI+264];
	ld.shared.f64 	%fd80, [_ZZ32massMatrixMultiplyRegisterKernelILi12ELi14ELi1EEviPKiPKdS3_S3_S3_PdE7s_evenI+264];
	ld.shared.f64 	%fd81, [_ZZ32massMatrixMultiplyRegisterKernelILi12ELi14ELi1EEviPKiPKdS3_S3_S3_PdE6s_oddI+272];
	ld.shared.f64 	%fd82, [_ZZ32massMatrixMultiplyRegisterKernelILi12ELi14ELi1EEviPKiPKdS3_S3_S3_PdE7s_evenI+272];
	ld.shared.f64 	%fd83, [_ZZ32massMatrixMultiplyRegisterKernelILi12ELi14ELi1EEviPKiPKdS3_S3_S3_PdE6s_oddI+280];
	ld.shared.f64 	%fd84, [_ZZ32massMatrixMultiplyRegisterKernelILi12ELi14ELi1EEviPKiPKdS3_S3_S3_PdE7s_evenI+280];
	ld.shared.f64 	%fd85, [_ZZ32massMatrixMultiplyRegisterKernelILi12ELi14ELi1EEviPKiPKdS3_S3_S3_PdE6s_oddI+288];
	ld.shared.f64 	%fd86, [_ZZ32massMatrixMultiplyRegisterKernelILi12ELi14ELi1EEviPKiPKdS3_S3_S3_PdE7s_evenI+288];
	ld.shared.f64 	%fd87, [_ZZ32massMatrixMultiplyRegisterKernelILi12ELi14ELi1EEviPKiPKdS3_S3_S3_PdE6s_oddI+296];
	ld.shared.f64 	%fd88, [_ZZ32massMatrixMultiplyRegisterKernelILi12ELi14ELi1EEviPKiPKdS3_S3_S3_PdE7s_evenI+296];
	ld.shared.f64 	%fd89, [_ZZ32massMatrixMultiplyRegisterKernelILi12ELi14ELi1EEviPKiPKdS3_S3_S3_PdE6s_oddI+304];
	ld.shared.f64 	%fd90, [_ZZ32massMatrixMultiplyRegisterKernelILi12ELi14ELi1EEviPKiPKdS3_S3_S3_PdE7s_evenI+304];
	ld.shared.f64 	%fd91, [_ZZ32massMatrixMultiplyRegisterKernelILi12ELi14ELi1EEviPKiPKdS3_S3_S3_PdE6s_oddI+312];
	ld.shared.f64 	%fd92, [_ZZ32massMatrixMultiplyRegisterKernelILi12ELi14ELi1EEviPKiPKdS3_S3_S3_PdE7s_evenI+312];
	ld.shared.f64 	%fd93, [_ZZ32massMatrixMultiplyRegisterKernelILi12ELi14ELi1EEviPKiPKdS3_S3_S3_PdE6s_oddI+320];
	ld.shared.f64 	%fd94, [_ZZ32massMatrixMultiplyRegisterKernelILi12ELi14ELi1EEviPKiPKdS3_S3_S3_PdE7s_evenI+320];
	ld.shared.f64 	%fd95, [_ZZ32massMatrixMultiplyRegisterKernelILi12ELi14ELi1EEviPKiPKdS3_S3_S3_PdE6s_oddI+328];
	ld.shared.f64 	%fd96, [_ZZ32massMatrixMultiplyRegisterKernelILi12ELi14ELi1EEviPKiPKdS3_S3_S3_PdE7s_evenI+328];
	mul.hi.u16 	%rs2, %rs1, 5462;
	mul.lo.s16 	%rs3, %rs2, 12;
	sub.s16 	%rs4, %rs1, %rs3;
	add.f64 	%fd177, %fd1, %fd12;
	sub.f64 	%fd178, %fd1, %fd12;
	add.f64 	%fd179, %fd2, %fd11;
	sub.f64 	%fd180, %fd2, %fd11;
	add.f64 	%fd181, %fd3, %fd10;
	sub.f64 	%fd182, %fd3, %fd10;
	add.f64 	%fd183, %fd4, %fd9;
	sub.f64 	%fd184, %fd4, %fd9;
	add.f64 	%fd185, %fd5, %fd8;
	sub.f64 	%fd186, %fd5, %fd8;
	add.f64 	%fd187, %fd6, %fd7;
	sub.f64 	%fd188, %fd6, %fd7;
	mov.u32 	%r29, %tid.y;
	mov.u32 	%r30, _ZZ32massMatrixMultiplyRegisterKernelILi12ELi14ELi1EEviPKiPKdS3_S3_S3_PdE6s_tmp1;
	mad.lo.s32 	%r31, %r29, 21952, %r30;
	mul.wide.u16 	%r32, %rs2, 112;
	add.s32 	%r33, %r31, %r32;
	mul.wide.u16 	%r34, %rs4, 8;
	add.s32 	%r6, %r33, %r34;
	fma.rn.f64 	%fd189, %fd13, %fd177, 0d0000000000000000;
	fma.rn.f64 	%fd190, %fd14, %fd178, 0d0000000000000000;
	fma.rn.f64 	%fd191, %fd15, %fd179, %fd189;
	fma.rn.f64 	%fd192, %fd16, %fd180, %fd190;
	fma.rn.f64 	%fd193, %fd17, %fd181, %fd191;
	fma.rn.f64 	%fd194, %fd18, %fd182, %fd192;
	fma.rn.f64 	%fd195, %fd19, %fd183, %fd193;
	fma.rn.f64 	%fd196, %fd20, %fd184, %fd194;
	fma.rn.f64 	%fd197, %fd21, %fd185, %fd195;
	fma.rn.f64 	%fd198, %fd22, %fd186, %fd196;
	fma.rn.f64 	%fd199, %fd23, %fd187, %fd197;
	fma.rn.f64 	%fd200, %fd24, %fd188, %fd198;
	add.f64 	%fd201, %fd200, %fd199;
	st.shared.f64 	[%r6], %fd201;
	sub.f64 	%fd202, %fd199, %fd200;
	st.shared.f64 	[%r6+20384], %fd202;
	fma.rn.f64 	%fd203, %fd25, %fd177, 0d0000000000000000;
	fma.rn.f64 	%fd204, %fd26, %fd178, 0d0000000000000000;
	fma.rn.f64 	%fd205, %fd27, %fd179, %fd203;
	fma.rn.f64 	%fd206, %fd28, %fd180, %fd204;
	fma.rn.f64 	%fd207, %fd29, %fd181, %fd205;
	fma.rn.f64 	%fd208, %fd30, %fd182, %fd206;
	fma.rn.f64 	%fd209, %fd31, %fd183, %fd207;
	fma.rn.f64 	%fd210, %fd32, %fd184, %fd208;
	fma.rn.f64 	%fd211, %fd33, %fd185, %fd209;
	fma.rn.f64 	%fd212, %fd34, %fd186, %fd210;
	fma.rn.f64 	%fd213, %fd35, %fd187, %fd211;
	fma.rn.f64 	%fd214, %fd36, %fd188, %fd212;
	add.f64 	%fd215, %fd214, %fd213;
	st.shared.f64 	[%r6+1568], %fd215;
	sub.f64 	%fd216, %fd213, %fd214;
	st.shared.f64 	[%r6+18816], %fd216;
	fma.rn.f64 	%fd217, %fd37, %fd177, 0d0000000000000000;
	fma.rn.f64 	%fd218, %fd38, %fd178, 0d0000000000000000;
	fma.rn.f64 	%fd219, %fd39, %fd179, %fd217;
	fma.rn.f64 	%fd220, %fd40, %fd180, %fd218;
	fma.rn.f64 	%fd221, %fd41, %fd181, %fd219;
	fma.rn.f64 	%fd222, %fd42, %fd182, %fd220;
	fma.rn.f64 	%fd223, %fd43, %fd183, %fd221;
	fma.rn.f64 	%fd224, %fd44, %fd184, %fd222;
	fma.rn.f64 	%fd225, %fd45, %fd185, %fd223;
	fma.rn.f64 	%fd226, %fd46, %fd186, %fd224;
	fma.rn.f64 	%fd227, %fd47, %fd187, %fd225;
	fma.rn.f64 	%fd228, %fd48, %fd188, %fd226;
	add.f64 	%fd229, %fd228, %fd227;
	st.shared.f64 	[%r6+3136], %fd229;
	sub.f64 	%fd230, %fd227, %fd228;
	st.shared.f64 	[%r6+17248], %fd230;
	fma.rn.f64 	%fd231, %fd49, %fd177, 0d0000000000000000;
	fma.rn.f64 	%fd232, %fd50, %fd178, 0d0000000000000000;
	fma.rn.f64 	%fd233, %fd51, %fd179, %fd231;
	fma.rn.f64 	%fd234, %fd52, %fd180, %fd232;
	fma.rn.f64 	%fd235, %fd53, %fd181, %fd233;
	fma.rn.f64 	%fd236, %fd54, %fd182, %fd234;
	fma.rn.f64 	%fd237, %fd55, %fd183, %fd235;
	fma.rn.f64 	%fd238, %fd56, %fd184, %fd236;
	fma.rn.f64 	%fd239, %fd57, %fd185, %fd237;
	fma.rn.f64 	%fd240, %fd58, %fd186, %fd238;
	fma.rn.f64 	%fd241, %fd59, %fd187, %fd239;
	fma.rn.f64 	%fd242, %fd60, %fd188, %fd240;
	add.f64 	%fd243, %fd242, %fd241;
	st.shared.f64 	[%r6+4704], %fd243;
	sub.f64 	%fd244, %fd241, %fd242;
	st.shared.f64 	[%r6+15680], %fd244;
	fma.rn.f64 	%fd245, %fd61, %fd177, 0d0000000000000000;
	fma.rn.f64 	%fd246, %fd62, %fd178, 0d0000000000000000;
	fma.rn.f64 	%fd247, %fd63, %fd179, %fd245;
	fma.rn.f64 	%fd248, %fd64, %fd180, %fd246;
	fma.rn.f64 	%fd249, %fd65, %fd181, %fd247;
	fma.rn.f64 	%fd250, %fd66, %fd182, %fd248;
	fma.rn.f64 	%fd251, %fd67, %fd183, %fd249;
	fma.rn.f64 	%fd252, %fd68, %fd184, %fd250;
	fma.rn.f64 	%fd253, %fd69, %fd185, %fd251;
	fma.rn.f64 	%fd254, %fd70, %fd186, %fd252;
	fma.rn.f64 	%fd255, %fd71, %fd187, %fd253;
	fma.rn.f64 	%fd256, %fd72, %fd188, %fd254;
	add.f64 	%fd257, %fd256, %fd255;
	st.shared.f64 	[%r6+6272], %fd257;
	sub.f64 	%fd258, %fd255, %fd256;
	st.shared.f64 	[%r6+14112], %fd258;
	fma.rn.f64 	%fd259, %fd73, %fd177, 0d0000000000000000;
	fma.rn.f64 	%fd260, %fd74, %fd178, 0d0000000000000000;
	fma.rn.f64 	%fd261, %fd75, %fd179, %fd259;
	fma.rn.f64 	%fd262, %fd76, %fd180, %fd260;
	fma.rn.f64 	%fd263, %fd77, %fd181, %fd261;
	fma.rn.f64 	%fd264, %fd78, %fd182, %fd262;
	fma.rn.f64 	%fd265, %fd79, %fd183, %fd263;
	fma.rn.f64 	%fd266, %fd80, %fd184, %fd264;
	fma.rn.f64 	%fd267, %fd81, %fd185, %fd265;
	fma.rn.f64 	%fd268, %fd82, %fd186, %fd266;
	fma.rn.f64 	%fd269, %fd83, %fd187, %fd267;
	fma.rn.f64 	%fd270, %fd84, %fd188, %fd268;
	add.f64 	%fd271, %fd270, %fd269;
	st.shared.f64 	[%r6+7840], %fd271;
	sub.f64 	%fd272, %fd269, %fd270;
	st.shared.f64 	[%r6+12544], %fd272;
	fma.rn.f64 	%fd273, %fd85, %fd177, 0d0000000000000000;
	fma.rn.f64 	%fd274, %fd86, %fd178, 0d0000000000000000;
	fma.rn.f64 	%fd275, %fd87, %fd179, %fd273;
	fma.rn.f64 	%fd276, %fd88, %fd180, %fd274;
	fma.rn.f64 	%fd277, %fd89, %fd181, %fd275;
	fma.rn.f64 	%fd278, %fd90, %fd182, %fd276;
	fma.rn.f64 	%fd279, %fd91, %fd183, %fd277;
	fma.rn.f64 	%fd280, %fd92, %fd184, %fd278;
	fma.rn.f64 	%fd281, %fd93, %fd185, %fd279;
	fma.rn.f64 	%fd282, %fd94, %fd186, %fd280;
	fma.rn.f64 	%fd283, %fd95, %fd187, %fd281;
	fma.rn.f64 	%fd284, %fd96, %fd188, %fd282;
	add.f64 	%fd285, %fd284, %fd283;
	st.shared.f64 	[%r6+9408], %fd285;
	sub.f64 	%fd286, %fd283, %fd284;
	st.shared.f64 	[%r6+10976], %fd286;
	bar.sync 	0;
	setp.gt.u32 	%p3, %r28, 167;
	@%p3 bra 	$L__BB33_7;
	mov.u32 	%r99, %tid.x;
	mov.u32 	%r35, %tid.y;
	mov.u32 	%r36, _ZZ32massMatrixMultiplyRegisterKernelILi12ELi14ELi1EEviPKiPKdS3_S3_S3_PdE6s_tmp1;
	mad.lo.s32 	%r37, %r35, 21952, %r36;
$L__BB33_6:
	cvt.u16.u32 	%rs5, %r99;
	mul.lo.s16 	%rs6, %rs5, 171;
	shr.u16 	%rs7, %rs6, 11;
	mul.lo.s16 	%rs8, %rs7, 12;
	sub.s16 	%rs9, %rs5, %rs8;
	mul.wide.u16 	%r38, %rs7, 1568;
	add.s32 	%r39, %r37, %r38;
	and.b16  	%rs10, %rs9, 255;
	mul.wide.u16 	%r40, %rs10, 8;
	add.s32 	%r41, %r39, %r40;
	ld.shared.f64 	%fd287, [%r41];
	ld.shared.f64 	%fd288, [%r41+1232];
	add.f64 	%fd289, %fd287, %fd288;
	sub.f64 	%fd290, %fd287, %fd288;
	ld.shared.f64 	%fd291, [%r41+112];
	ld.shared.f64 	%fd292, [%r41+1120];
	add.f64 	%fd293, %fd291, %fd292;
	sub.f64 	%fd294, %fd291, %fd292;
	ld.shared.f64 	%fd295, [%r41+224];
	ld.shared.f64 	%fd296, [%r41+1008];
	add.f64 	%fd297, %fd295, %fd296;
	sub.f64 	%fd298, %fd295, %fd296;
	ld.shared.f64 	%fd299, [%r41+336];
	ld.shared.f64 	%fd300, [%r41+896];
	add.f64 	%fd301, %fd299, %fd300;
	sub.f64 	%fd302, %fd299, %fd300;
	ld.shared.f64 	%fd303, [%r41+448];
	ld.shared.f64 	%fd304, [%r41+784];
	add.f64 	%fd305, %fd303, %fd304;
	sub.f64 	%fd306, %fd303, %fd304;
	ld.shared.f64 	%fd307, [%r41+560];
	ld.shared.f64 	%fd308, [%r41+672];
	add.f64 	%fd309, %fd307, %fd308;
	sub.f64 	%fd310, %fd307, %fd308;
	fma.rn.f64 	%fd311, %fd13, %fd289, 0d0000000000000000;
	fma.rn.f64 	%fd312, %fd14, %fd290, 0d0000000000000000;
	fma.rn.f64 	%fd313, %fd15, %fd293, %fd311;
	fma.rn.f64 	%fd314, %fd16, %fd294, %fd312;
	fma.rn.f64 	%fd315, %fd17, %fd297, %fd313;
	fma.rn.f64 	%fd316, %fd18, %fd298, %fd314;
	fma.rn.f64 	%fd317, %fd19, %fd301, %fd315;
	fma.rn.f64 	%fd318, %fd20, %fd302, %fd316;
	fma.rn.f64 	%fd319, %fd21, %fd305, %fd317;
	fma.rn.f64 	%fd320, %fd22, %fd306, %fd318;
	fma.rn.f64 	%fd321, %fd23, %fd309, %fd319;
	fma.rn.f64 	%fd322, %fd24, %fd310, %fd320;
	add.f64 	%fd323, %fd322, %fd321;
	st.shared.f64 	[%r41], %fd323;
	sub.f64 	%fd324, %fd321, %fd322;
	st.shared.f64 	[%r41+1456], %fd324;
	fma.rn.f64 	%fd325, %fd25, %fd289, 0d0000000000000000;
	fma.rn.f64 	%fd326, %fd26, %fd290, 0d0000000000000000;
	fma.rn.f64 	%fd327, %fd27, %fd293, %fd325;
	fma.rn.f64 	%fd328, %fd28, %fd294, %fd326;
	fma.rn.f64 	%fd329, %fd29, %fd297, %fd327;
	fma.rn.f64 	%fd330, %fd30, %fd298, %fd328;
	fma.rn.f64 	%fd331, %fd31, %fd301, %fd329;
	fma.rn.f64 	%fd332, %fd32, %fd302, %fd330;
	fma.rn.f64 	%fd333, %fd33, %fd305, %fd331;
	fma.rn.f64 	%fd334, %fd34, %fd306, %fd332;
	fma.rn.f64 	%fd335, %fd35, %fd309, %fd333;
	fma.rn.f64 	%fd336, %fd36, %fd310, %fd334;
	add.f64 	%fd337, %fd336, %fd335;
	st.shared.f64 	[%r41+112], %fd337;
	sub.f64 	%fd338, %fd335, %fd336;
	st.shared.f64 	[%r41+1344], %fd338;
	fma.rn.f64 	%fd339, %fd37, %fd289, 0d0000000000000000;
	fma.rn.f64 	%fd340, %fd38, %fd290, 0d0000000000000000;
	fma.rn.f64 	%fd341, %fd39, %fd293, %fd339;
	fma.rn.f64 	%fd342, %fd40, %fd294, %fd340;
	fma.rn.f64 	%fd343, %fd41, %fd297, %fd341;
	fma.rn.f64 	%fd344, %fd42, %fd298, %fd342;
	fma.rn.f64 	%fd345, %fd43, %fd301, %fd343;
	fma.rn.f64 	%fd346, %fd44, %fd302, %fd344;
	fma.rn.f64 	%fd347, %fd45, %fd305, %fd345;
	fma.rn.f64 	%fd348, %fd46, %fd306, %fd346;
	fma.rn.f64 	%fd349, %fd47, %fd309, %fd347;
	fma.rn.f64 	%fd350, %fd48, %fd310, %fd348;
	add.f64 	%fd351, %fd350, %fd349;
	st.shared.f64 	[%r41+224], %fd351;
	sub.f64 	%fd352, %fd349, %fd350;
	st.shared.f64 	[%r41+1232], %fd352;
	fma.rn.f64 	%fd353, %fd49, %fd289, 0d0000000000000000;
	fma.rn.f64 	%fd354, %fd50, %fd290, 0d0000000000000000;
	fma.rn.f64 	%fd355, %fd51, %fd293, %fd353;
	fma.rn.f64 	%fd356, %fd52, %fd294, %fd354;
	fma.rn.f64 	%fd357, %fd53, %fd297, %fd355;
	fma.rn.f64 	%fd358, %fd54, %fd298, %fd356;
	fma.rn.f64 	%fd359, %fd55, %fd301, %fd357;
	fma.rn.f64 	%fd360, %fd56, %fd302, %fd358;
	fma.rn.f64 	%fd361, %fd57, %fd305, %fd359;
	fma.rn.f64 	%fd362, %fd58, %fd306, %fd360;
	fma.rn.f64 	%fd363, %fd59, %fd309, %fd361;
	fma.rn.f64 	%fd364, %fd60, %fd310, %fd362;
	add.f64 	%fd365, %fd364, %fd363;
	st.shared.f64 	[%r41+336], %fd365;
	sub.f64 	%fd366, %fd363, %fd364;
	st.shared.f64 	[%r41+1120], %fd366;
	fma.rn.f64 	%fd367, %fd61, %fd289, 0d0000000000000000;
	fma.rn.f64 	%fd368, %fd62, %fd290, 0d0000000000000000;
	fma.rn.f64 	%fd369, %fd63, %fd293, %fd367;
	fma.rn.f64 	%fd370, %fd64, %fd294, %fd368;
	fma.rn.f64 	%fd371, %fd65, %fd297, %fd369;
	fma.rn.f64 	%fd372, %fd66, %fd298, %fd370;
	fma.rn.f64 	%fd373, %fd67, %fd301, %fd371;
	fma.rn.f64 	%fd374, %fd68, %fd302, %fd372;
	fma.rn.f64 	%fd375, %fd69, %fd305, %fd373;
	fma.rn.f64 	%fd376, %fd70, %fd306, %fd374;
	fma.rn.f64 	%fd377, %fd71, %fd309, %fd375;
	fma.rn.f64 	%fd378, %fd72, %fd310, %fd376;
	add.f64 	%fd379, %fd378, %fd377;
	st.shared.f64 	[%r41+448], %fd379;
	sub.f64 	%fd380, %fd377, %fd378;
	st.shared.f64 	[%r41+1008], %fd380;
	fma.rn.f64 	%fd381, %fd73, %fd289, 0d0000000000000000;
	fma.rn.f64 	%fd382, %fd74, %fd290, 0d0000000000000000;
	fma.rn.f64 	%fd383, %fd75, %fd293, %fd381;
	fma.rn.f64 	%fd384, %fd76, %fd294, %fd382;
	fma.rn.f64 	%fd385, %fd77, %fd297, %fd383;
	fma.rn.f64 	%fd386, %fd78, %fd298, %fd384;
	fma.rn.f64 	%fd387, %fd79, %fd301, %fd385;
	fma.rn.f64 	%fd388, %fd80, %fd302, %fd386;
	fma.rn.f64 	%fd389, %fd81, %fd305, %fd387;
	fma.rn.f64 	%fd390, %fd82, %fd306, %fd388;
	fma.rn.f64 	%fd391, %fd83, %fd309, %fd389;
	fma.rn.f64 	%fd392, %fd84, %fd310, %fd390;
	add.f64 	%fd393, %fd392, %fd391;
	st.shared.f64 	[%r41+560], %fd393;
	sub.f64 	%fd394, %fd391, %fd392;
	st.shared.f64 	[%r41+896], %fd394;
	fma.rn.f64 	%fd395, %fd85, %fd289, 0d0000000000000000;
	fma.rn.f64 	%fd396, %fd86, %fd290, 0d0000000000000000;
	fma.rn.f64 	%fd397, %fd87, %fd293, %fd395;
	fma.rn.f64 	%fd398, %fd88, %fd294, %fd396;
	fma.rn.f64 	%fd399, %fd89, %fd297, %fd397;
	fma.rn.f64 	%fd400, %fd90, %fd298, %fd398;
	fma.rn.f64 	%fd401, %fd91, %fd301, %fd399;
	fma.rn.f64 	%fd402, %fd92, %fd302, %fd400;
	fma.rn.f64 	%fd403, %fd93, %fd305, %fd401;
	fma.rn.f64 	%fd404, %fd94, %fd306, %fd402;
	fma.rn.f64 	%fd405, %fd95, %fd309, %fd403;
	fma.rn.f64 	%fd406, %fd96, %fd310, %fd404;
	add.f64 	%fd407, %fd406, %fd405;
	st.shared.f64 	[%r41+672], %fd407;
	sub.f64 	%fd408, %fd405, %fd406;
	st.shared.f64 	[%r41+784], %fd408;
	add.s32 	%r9, %r99, 144;
	setp.lt.u32 	%p4, %r99, 24;
	mov.u32 	%r99, %r9;
	@%p4 bra 	$L__BB33_6;
$L__BB33_7:
	bar.sync 	0;
	mov.u32 	%r42, %tid.x;
	setp.gt.u32 	%p5, %r42, 195;
	@%p5 bra 	$L__BB33_24;
	mov.u32 	%r100, %tid.x;
	mul.lo.s32 	%r11, %r98, 2744;
	mov.u32 	%r43, %ctaid.x;
	mov.u32 	%r44, %tid.y;
	add.s32 	%r45, %r43, %r44;
	mov.u32 	%r46, _ZZ32massMatrixMultiplyRegisterKernelILi12ELi14ELi1EEviPKiPKdS3_S3_S3_PdE6s_tmp1;
	mad.lo.s32 	%r47, %r44, 21952, %r46;
$L__BB33_9:
	ld.param.u32 	%r90, [_Z32massMatrixMultiplyRegisterKernelILi12ELi14ELi1EEviPKiPKdS3_S3_S3_Pd_param_0];
	setp.ge.s32 	%p6, %r45, %r90;
	cvt.u16.u32 	%rs11, %r100;
	and.b16  	%rs12, %rs11, 254;
	shr.u16 	%rs13, %rs12, 1;
	mul.lo.s16 	%rs14, %rs13, 147;
	shr.u16 	%rs15, %rs14, 10;
	mul.lo.s16 	%rs16, %rs15, 14;
	sub.s16 	%rs17, %rs11, %rs16;
	mul.wide.u16 	%r48, %rs15, 1568;
	add.s32 	%r49, %r47, %r48;
	and.b16  	%rs18, %rs17, 255;
	mul.wide.u16 	%r50, %rs18, 112;
	add.s32 	%r13, %r49, %r50;
	ld.shared.f64 	%fd410, [%r13];
	ld.shared.f64 	%fd411, [%r13+88];
	add.f64 	%fd97, %fd410, %fd411;
	sub.f64 	%fd98, %fd410, %fd411;
	ld.shared.f64 	%fd412, [%r13+8];
	ld.shared.f64 	%fd413, [%r13+80];
	add.f64 	%fd99, %fd412, %fd413;
	sub.f64 	%fd100, %fd412, %fd413;
	ld.shared.f64 	%fd414, [%r13+16];
	ld.shared.f64 	%fd415, [%r13+72];
	add.f64 	%fd101, %fd414, %fd415;
	sub.f64 	%fd102, %fd414, %fd415;
	ld.shared.f64 	%fd416, [%r13+24];
	ld.shared.f64 	%fd417, [%r13+64];
	add.f64 	%fd103, %fd416, %fd417;
	sub.f64 	%fd104, %fd416, %fd417;
	ld.shared.f64 	%fd418, [%r13+32];
	ld.shared.f64 	%fd419, [%r13+56];
	add.f64 	%fd105, %fd418, %fd419;
	sub.f64 	%fd106, %fd418, %fd419;
	ld.shared.f64 	%fd420, [%r13+40];
	ld.shared.f64 	%fd421, [%r13+48];
	add.f64 	%fd107, %fd420, %fd421;
	sub.f64 	%fd108, %fd420, %fd421;
	mov.b32 	%r51, {%rs15, %rs18};
	mov.b32 	%r52, 0;
	mov.b32 	%r53, 3780;
	dp2a.lo.u32.u32 	%r14, %r51, %r53, %r52;
	fma.rn.f64 	%fd422, %fd13, %fd97, 0d0000000000000000;
	fma.rn.f64 	%fd423, %fd14, %fd98, 0d0000000000000000;
	fma.rn.f64 	%fd424, %fd15, %fd99, %fd422;
	fma.rn.f64 	%fd425, %fd16, %fd100, %fd423;
	fma.rn.f64 	%fd426, %fd17, %fd101, %fd424;
	fma.rn.f64 	%fd427, %fd18, %fd102, %fd425;
	fma.rn.f64 	%fd428, %fd19, %fd103, %fd426;
	fma.rn.f64 	%fd429, %fd20, %fd104, %fd427;
	fma.rn.f64 	%fd430, %fd21, %fd105, %fd428;
	fma.rn.f64 	%fd431, %fd22, %fd106, %fd429;
	fma.rn.f64 	%fd109, %fd23, %fd107, %fd430;
	fma.rn.f64 	%fd110, %fd24, %fd108, %fd431;
	mov.f64 	%fd860, 0d0000000000000000;
	mov.f64 	%fd861, %fd860;
	@%p6 bra 	$L__BB33_11;
	ld.param.u64 	%rd42, [_Z32massMatrixMultiplyRegisterKernelILi12ELi14ELi1EEviPKiPKdS3_S3_S3_Pd_param_2];
	cvta.to.global.u64 	%rd18, %rd42;
	add.s32 	%r54, %r14, %r11;
	mul.wide.s32 	%rd19, %r54, 8;
	add.s64 	%rd20, %rd18, %rd19;
	ld.global.nc.f64 	%fd860, [%rd20];
	ld.global.nc.f64 	%fd861, [%rd20+104];
$L__BB33_11:
	ld.param.u32 	%r91, [_Z32massMatrixMultiplyRegisterKernelILi12ELi14ELi1EEviPKiPKdS3_S3_S3_Pd_param_0];
	mov.u32 	%r55, %ctaid.x;
	mov.u32 	%r56, %tid.y;
	add.s32 	%r57, %r55, %r56;
	setp.ge.s32 	%p7, %r57, %r91;
	add.f64 	%fd433, %fd109, %fd110;
	mul.f64 	%fd434, %fd433, %fd860;
	sub.f64 	%fd435, %fd109, %fd110;
	mul.f64 	%fd436, %fd435, %fd861;
	add.f64 	%fd115, %fd434, %fd436;
	sub.f64 	%fd116, %fd434, %fd436;
	fma.rn.f64 	%fd437, %fd25, %fd97, 0d0000000000000000;
	fma.rn.f64 	%fd438, %fd26, %fd98, 0d0000000000000000;
	fma.rn.f64 	%fd439, %fd27, %fd99, %fd437;
	fma.rn.f64 	%fd440, %fd28, %fd100, %fd438;
	fma.rn.f64 	%fd441, %fd29, %fd101, %fd439;
	fma.rn.f64 	%fd442, %fd30, %fd102, %fd440;
	fma.rn.f64 	%fd443, %fd31, %fd103, %fd441;
	fma.rn.f64 	%fd444, %fd32, %fd104, %fd442;
	fma.rn.f64 	%fd445, %fd33, %fd105, %fd443;
	fma.rn.f64 	%fd446, %fd34, %fd106, %fd444;
	fma.rn.f64 	%fd117, %fd35, %fd107, %fd445;
	fma.rn.f64 	%fd118, %fd36, %fd108, %fd446;
	mov.f64 	%fd862, 0d0000000000000000;
	mov.f64 	%fd863, %fd862;
	@%p7 bra 	$L__BB33_13;
	ld.param.u64 	%rd43, [_Z32massMatrixMultiplyRegisterKernelILi12ELi14ELi1EEviPKiPKdS3_S3_S3_Pd_param_2];
	cvta.to.global.u64 	%rd21, %rd43;
	add.s32 	%r58, %r14, %r11;
	mul.wide.s32 	%rd22, %r58, 8;
	add.s64 	%rd23, %rd21, %rd22;
	ld.global.nc.f64 	%fd862, [%rd23+8];
	ld.global.nc.f64 	%fd863, [%rd23+96];
$L__BB33_13:
	ld.param.u32 	%r92, [_Z32massMatrixMultiplyRegisterKernelILi12ELi14ELi1EEviPKiPKdS3_S3_S3_Pd_param_0];
	mov.u32 	%r59, %ctaid.x;
	mov.u32 	%r60, %tid.y;
	add.s32 	%r61, %r59, %r60;
	setp.ge.s32 	%p8, %r61, %r92;
	add.f64 	%fd448, %fd117, %fd118;
	mul.f64 	%fd449, %fd448, %fd862;
	sub.f64 	%fd450, %fd117, %fd118;
	mul.f64 	%fd451, %fd450, %fd863;
	add.f64 	%fd123, %fd449, %fd451;
	sub.f64 	%fd124, %fd449, %fd451;
	fma.rn.f64 	%fd452, %fd37, %fd97, 0d0000000000000000;
	fma.rn.f64 	%fd453, %fd38, %fd98, 0d0000000000000000;
	fma.rn.f64 	%fd454, %fd39, %fd99, %fd452;
	fma.rn.f64 	%fd455, %fd40, %fd100, %fd453;
	fma.rn.f64 	%fd456, %fd41, %fd101, %fd454;
	fma.rn.f64 	%fd457, %fd42, %fd102, %fd455;
	fma.rn.f64 	%fd458, %fd43, %fd103, %fd456;
	fma.rn.f64 	%fd459, %fd44, %fd104, %fd457;
	fma.rn.f64 	%fd460, %fd45, %fd105, %fd458;
	fma.rn.f64 	%fd461, %fd46, %fd106, %fd459;
	fma.rn.f64 	%fd125, %fd47, %fd107, %fd460;
	fma.rn.f64 	%fd126, %fd48, %fd108, %fd461;
	mov.f64 	%fd864, 0d0000000000000000;
	mov.f64 	%fd865, %fd864;
	@%p8 bra 	$L__BB33_15;
	ld.param.u64 	%rd44, [_Z32massMatrixMultiplyRegisterKernelILi12ELi14ELi1EEviPKiPKdS3_S3_S3_Pd_param_2];
	cvta.to.global.u64 	%rd24, %rd44;
	add.s32 	%r62, %r14, %r11;
	mul.wide.s32 	%rd25, %r62, 8;
	add.s64 	%rd26, %rd24, %rd25;
	ld.global.nc.f64 	%fd864, [%rd26+16];
	ld.global.nc.f64 	%fd865, [%rd26+88];
$L__BB33_15:
	ld.param.u32 	%r93, [_Z32massMatrixMultiplyRegisterKernelILi12ELi14ELi1EEviPKiPKdS3_S3_S3_Pd_param_0];
	mov.u32 	%r63, %ctaid.x;
	mov.u32 	%r64, %tid.y;
	add.s32 	%r65, %r63, %r64;
	setp.ge.s32 	%p9, %r65, %r93;
	add.f64 	%fd463, %fd125, %fd126;
	mul.f64 	%fd464, %fd463, %fd864;
	sub.f64 	%fd465, %fd125, %fd126;
	mul.f64 	%fd466, %fd465, %fd865;
	add.f64 	%fd131, %fd464, %fd466;
	sub.f64 	%fd132, %fd464, %fd466;
	fma.rn.f64 	%fd467, %fd49, %fd97, 0d0000000000000000;
	fma.rn.f64 	%fd468, %fd50, %fd98, 0d0000000000000000;
	fma.rn.f64 	%fd469, %fd51, %fd99, %fd467;
	fma.rn.f64 	%fd470, %fd52, %fd100, %fd468;
	fma.rn.f64 	%fd471, %fd53, %fd101, %fd469;
	fma.rn.f64 	%fd472, %fd54, %fd102, %fd470;
	fma.rn.f64 	%fd473, %fd55, %fd103, %fd471;
	fma.rn.f64 	%fd474, %fd56, %fd104, %fd472;
	fma.rn.f64 	%fd475, %fd57, %fd105, %fd473;
	fma.rn.f64 	%fd476, %fd58, %fd106, %fd474;
	fma.rn.f64 	%fd133, %fd59, %fd107, %fd475;
	fma.rn.f64 	%fd134, %fd60, %fd108, %fd476;
	mov.f64 	%fd866, 0d0000000000000000;
	mov.f64 	%fd867, %fd866;
	@%p9 bra 	$L__BB33_17;
	ld.param.u64 	%rd45, [_Z32massMatrixMultiplyRegisterKernelILi12ELi14ELi1EEviPKiPKdS3_S3_S3_Pd_param_2];
	cvta.to.global.u64 	%rd27, %rd45;
	add.s32 	%r66, %r14, %r11;
	mul.wide.s32 	%rd28, %r66, 8;
	add.s64 	%rd29, %rd27, %rd28;
	ld.global.nc.f64 	%fd866, [%rd29+24];
	ld.global.nc.f64 	%fd867, [%rd29+80];
$L__BB33_17:
	ld.param.u32 	%r94, [_Z32massMatrixMultiplyRegisterKernelILi12ELi14ELi1EEviPKiPKdS3_S3_S3_Pd_param_0];
	mov.u32 	%r67, %ctaid.x;
	mov.u32 	%r68, %tid.y;
	add.s32 	%r69, %r67, %r68;
	setp.ge.s32 	%p10, %r69, %r94;
	add.f64 	%fd478, %fd133, %fd134;
	mul.f64 	%fd479, %fd478, %fd866;
	sub.f64 	%fd480, %fd133, %fd134;
	mul.f64 	%fd481, %fd480, %fd867;
	add.f64 	%fd139, %fd479, %fd481;
	sub.f64 	%fd140, %fd479, %fd481;
	fma.rn.f64 	%fd482, %fd61, %fd97, 0d0000000000000000;
	fma.rn.f64 	%fd483, %fd62, %fd98, 0d0000000000000000;
	fma.rn.f64 	%fd484, %fd63, %fd99, %fd482;
	fma.rn.f64 	%fd485, %fd64, %fd100, %fd483;
	fma.rn.f64 	%fd486, %fd65, %fd101, %fd484;
	fma.rn.f64 	%fd487, %fd66, %fd102, %fd485;
	fma.rn.f64 	%fd488, %fd67, %fd103, %fd486;
	fma.rn.f64 	%fd489, %fd68, %fd104, %fd487;
	fma.rn.f64 	%fd490, %fd69, %fd105, %fd488;
	fma.rn.f64 	%fd491, %fd70, %fd106, %fd489;
	fma.rn.f64 	%fd141, %fd71, %fd107, %fd490;
	fma.rn.f64 	%fd142, %fd72, %fd108, %fd491;
	mov.f64 	%fd868, 0d0000000000000000;
	mov.f64 	%fd869, %fd868;
	@%p10 bra 	$L__BB33_19;
	ld.param.u64 	%rd46, [_Z32massMatrixMultiplyRegisterKernelILi12ELi14ELi1EEviPKiPKdS3_S3_S3_Pd_param_2];
	cvta.to.global.u64 	%rd30, %rd46;
	add.s32 	%r70, %r14, %r11;
	mul.wide.s32 	%rd31, %r70, 8;
	add.s64 	%rd32, %rd30, %rd31;
	ld.global.nc.f64 	%fd868, [%rd32+32];
	ld.global.nc.f64 	%fd869, [%rd32+72];
$L__BB33_19:
	ld.param.u32 	%r95, [_Z32massMatrixMultiplyRegisterKernelILi12ELi14ELi1EEviPKiPKdS3_S3_S3_Pd_param_0];
	mov.u32 	%r71, %ctaid.x;
	mov.u32 	%r72, %tid.y;
	add.s32 	%r73, %r71, %r72;
	setp.ge.s32 	%p11, %r73, %r95;
	add.f64 	%fd493, %fd141, %fd142;
	mul.f64 	%fd494, %fd493, %fd868;
	sub.f64 	%fd495, %fd141, %fd142;
	mul.f64 	%fd496, %fd495, %fd869;
	add.f64 	%fd147, %fd494, %fd496;
	sub.f64 	%fd148, %fd494, %fd496;
	fma.rn.f64 	%fd497, %fd73, %fd97, 0d0000000000000000;
	fma.rn.f64 	%fd498, %fd74, %fd98, 0d0000000000000000;
	fma.rn.f64 	%fd499, %fd75, %fd99, %fd497;
	fma.rn.f64 	%fd500, %fd76, %fd100, %fd498;
	fma.rn.f64 	%fd501, %fd77, %fd101, %fd499;
	fma.rn.f64 	%fd502, %fd78, %fd102, %fd500;
	fma.rn.f64 	%fd503, %fd79, %fd103, %fd501;
	fma.rn.f64 	%fd504, %fd80, %fd104, %fd502;
	fma.rn.f64 	%fd505, %fd81, %fd105, %fd503;
	fma.rn.f64 	%fd506, %fd82, %fd106, %fd504;
	fma.rn.f64 	%fd149, %fd83, %fd107, %fd505;
	fma.rn.f64 	%fd150, %fd84, %fd108, %fd506;
	mov.f64 	%fd870, 0d0000000000000000;
	mov.f64 	%fd871, %fd870;
	@%p11 bra 	$L__BB33_21;
	ld.param.u64 	%rd47, [_Z32massMatrixMultiplyRegisterKernelILi12ELi14ELi1EEviPKiPKdS3_S3_S3_Pd_param_2];
	cvta.to.global.u64 	%rd33, %rd47;
	add.s32 	%r74, %r14, %r11;
	mul.wide.s32 	%rd34, %r74, 8;
	add.s64 	%rd35, %rd33, %rd34;
	ld.global.nc.f64 	%fd870, [%rd35+40];
	ld.global.nc.f64 	%fd871, [%rd35+64];
$L__BB33_21:
	ld.param.u32 	%r96, [_Z32massMatrixMultiplyRegisterKernelILi12ELi14ELi1EEviPKiPKdS3_S3_S3_Pd_param_0];
	mov.u32 	%r75, %ctaid.x;
	mov.u32 	%r76, %tid.y;
	add.s32 	%r77, %r75, %r76;
	setp.ge.s32 	%p12, %r77, %r96;
	add.f64 	%fd508, %fd149, %fd150;
	mul.f64 	%fd509, %fd508, %fd870;
	sub.f64 	%fd510, %fd149, %fd150;
	mul.f64 	%fd511, %fd510, %fd871;
	add.f64 	%fd155, %fd509, %fd511;
	sub.f64 	%fd156, %fd509, %fd511;
	fma.rn.f64 	%fd512, %fd85, %fd97, 0d0000000000000000;
	fma.rn.f64 	%fd513, %fd86, %fd98, 0d0000000000000000;
	fma.rn.f64 	%fd514, %fd87, %fd99, %fd512;
	fma.rn.f64 	%fd515, %fd88, %fd100, %fd513;
	fma.rn.f64 	%fd516, %fd89, %fd101, %fd514;
	fma.rn.f64 	%fd517, %fd90, %fd102, %fd515;
	fma.rn.f64 	%fd518, %fd91, %fd103, %fd516;
	fma.rn.f64 	%fd519, %fd92, %fd104, %fd517;
	fma.rn.f64 	%fd520, %fd93, %fd105, %fd518;
	fma.rn.f64 	%fd521, %fd94, %fd106, %fd519;
	fma.rn.f64 	%fd157, %fd95, %fd107, %fd520;
	fma.rn.f64 	%fd158, %fd96, %fd108, %fd521;
	mov.f64 	%fd872, 0d0000000000000000;
	mov.f64 	%fd873, %fd872;
	@%p12 bra 	$L__BB33_23;
	ld.param.u64 	%rd48, [_Z32massMatrixMultiplyRegisterKernelILi12ELi14ELi1EEviPKiPKdS3_S3_S3_Pd_param_2];
	cvta.to.global.u64 	%rd36, %rd48;
	add.s32 	%r78, %r14, %r11;
	mul.wide.s32 	%rd37, %r78, 8;
	add.s64 	%rd38, %rd36, %rd37;
	ld.global.nc.f64 	%fd872, [%rd38+48];
	ld.global.nc.f64 	%fd873, [%rd38+56];
$L__BB33_23:
	add.f64 	%fd522, %fd157, %fd158;
	mul.f64 	%fd523, %fd522, %fd872;
	sub.f64 	%fd524, %fd157, %fd158;
	mul.f64 	%fd525, %fd524, %fd873;
	add.f64 	%fd526, %fd523, %fd525;
	sub.f64 	%fd527, %fd523, %fd525;
	fma.rn.f64 	%fd528, %fd13, %fd115, 0d0000000000000000;
	fma.rn.f64 	%fd529, %fd14, %fd116, 0d0000000000000000;
	fma.rn.f64 	%fd530, %fd25, %fd123, %fd528;
	fma.rn.f64 	%fd531, %fd26, %fd124, %fd529;
	fma.rn.f64 	%fd532, %fd37, %fd131, %fd530;
	fma.rn.f64 	%fd533, %fd38, %fd132, %fd531;
	fma.rn.f64 	%fd534, %fd49, %fd139, %fd532;
	fma.rn.f64 	%fd535, %fd50, %fd140, %fd533;
	fma.rn.f64 	%fd536, %fd61, %fd147, %fd534;
	fma.rn.f64 	%fd537, %fd62, %fd148, %fd535;
	fma.rn.f64 	%fd538, %fd73, %fd155, %fd536;
	fma.rn.f64 	%fd539, %fd74, %fd156, %fd537;
	fma.rn.f64 	%fd540, %fd85, %fd526, %fd538;
	fma.rn.f64 	%fd541, %fd86, %fd527, %fd539;
	add.f64 	%fd542, %fd540, %fd541;
	st.shared.f64 	[%r13], %fd542;
	sub.f64 	%fd543, %fd540, %fd541;
	st.shared.f64 	[%r13+88], %fd543;
	fma.rn.f64 	%fd544, %fd15, %fd115, 0d0000000000000000;
	fma.rn.f64 	%fd545, %fd16, %fd116, 0d0000000000000000;
	fma.rn.f64 	%fd546, %fd27, %fd123, %fd544;
	fma.rn.f64 	%fd547, %fd28, %fd124, %fd545;
	fma.rn.f64 	%fd548, %fd39, %fd131, %fd546;
	fma.rn.f64 	%fd549, %fd40, %fd132, %fd547;
	fma.rn.f64 	%fd550, %fd51, %fd139, %fd548;
	fma.rn.f64 	%fd551, %fd52, %fd140, %fd549;
	fma.rn.f64 	%fd552, %fd63, %fd147, %fd550;
	fma.rn.f64 	%fd553, %fd64, %fd148, %fd551;
	fma.rn.f64 	%fd554, %fd75, %fd155, %fd552;
	fma.rn.f64 	%fd555, %fd76, %fd156, %fd553;
	fma.rn.f64 	%fd556, %fd87, %fd526, %fd554;
	fma.rn.f64 	%fd557, %fd88, %fd527, %fd555;
	add.f64 	%fd558, %fd556, %fd557;
	st.shared.f64 	[%r13+8], %fd558;
	sub.f64 	%fd559, %fd556, %fd557;
	st.shared.f64 	[%r13+80], %fd559;
	fma.rn.f64 	%fd560, %fd17, %fd115, 0d0000000000000000;
	fma.rn.f64 	%fd561, %fd18, %fd116, 0d0000000000000000;
	fma.rn.f64 	%fd562, %fd29, %fd123, %fd560;
	fma.rn.f64 	%fd563, %fd30, %fd124, %fd561;
	fma.rn.f64 	%fd564, %fd41, %fd131, %fd562;
	fma.rn.f64 	%fd565, %fd42, %fd132, %fd563;
	fma.rn.f64 	%fd566, %fd53, %fd139, %fd564;
	fma.rn.f64 	%fd567, %fd54, %fd140, %fd565;
	fma.rn.f64 	%fd568, %fd65, %fd147, %fd566;
	fma.rn.f64 	%fd569, %fd66, %fd148, %fd567;
	fma.rn.f64 	%fd570, %fd77, %fd155, %fd568;
	fma.rn.f64 	%fd571, %fd78, %fd156, %fd569;
	fma.rn.f64 	%fd572, %fd89, %fd526, %fd570;
	fma.rn.f64 	%fd573, %fd90, %fd527, %fd571;
	add.f64 	%fd574, %fd572, %fd573;
	st.shared.f64 	[%r13+16], %fd574;
	sub.f64 	%fd575, %fd572, %fd573;
	st.shared.f64 	[%r13+72], %fd575;
	fma.rn.f64 	%fd576, %fd19, %fd115, 0d0000000000000000;
	fma.rn.f64 	%fd577, %fd20, %fd116, 0d0000000000000000;
	fma.rn.f64 	%fd578, %fd31, %fd123, %fd576;
	fma.rn.f64 	%fd579, %fd32, %fd124, %fd577;
	fma.rn.f64 	%fd580, %fd43, %fd131, %fd578;
	fma.rn.f64 	%fd581, %fd44, %fd132, %fd579;
	fma.rn.f64 	%fd582, %fd55, %fd139, %fd580;
	fma.rn.f64 	%fd583, %fd56, %fd140, %fd581;
	fma.rn.f64 	%fd584, %fd67, %fd147, %fd582;
	fma.rn.f64 	%fd585, %fd68, %fd148, %fd583;
	fma.rn.f64 	%fd586, %fd79, %fd155, %fd584;
	fma.rn.f64 	%fd587, %fd80, %fd156, %fd585;
	fma.rn.f64 	%fd588, %fd91, %fd526, %fd586;
	fma.rn.f64 	%fd589, %fd92, %fd527, %fd587;
	add.f64 	%fd590, %fd588, %fd589;
	st.shared.f64 	[%r13+24], %fd590;
	sub.f64 	%fd591, %fd588, %fd589;
	st.shared.f64 	[%r13+64], %fd591;
	fma.rn.f64 	%fd592, %fd21, %fd115, 0d0000000000000000;
	fma.rn.f64 	%fd593, %fd22, %fd116, 0d0000000000000000;
	fma.rn.f64 	%fd594, %fd33, %fd123, %fd592;
	fma.rn.f64 	%fd595, %fd34, %fd124, %fd593;
	fma.rn.f64 	%fd596, %fd45, %fd131, %fd594;
	fma.rn.f64 	%fd597, %fd46, %fd132, %fd595;
	fma.rn.f64 	%fd598, %fd57, %fd139, %fd596;
	fma.rn.f64 	%fd599, %fd58, %fd140, %fd597;
	fma.rn.f64 	%fd600, %fd69, %fd147, %fd598;
	fma.rn.f64 	%fd601, %fd70, %fd148, %fd599;
	fma.rn.f64 	%fd602, %fd81, %fd155, %fd600;
	fma.rn.f64 	%fd603, %fd82, %fd156, %fd601;
	fma.rn.f64 	%fd604, %fd93, %fd526, %fd602;
	fma.rn.f64 	%fd605, %fd94, %fd527, %fd603;
	add.f64 	%fd606, %fd604, %fd605;
	st.shared.f64 	[%r13+32], %fd606;
	sub.f64 	%fd607, %fd604, %fd605;
	st.shared.f64 	[%r13+56], %fd607;
	fma.rn.f64 	%fd608, %fd23, %fd115, 0d0000000000000000;
	fma.rn.f64 	%fd609, %fd24, %fd116, 0d0000000000000000;
	fma.rn.f64 	%fd610, %fd35, %fd123, %fd608;
	fma.rn.f64 	%fd611, %fd36, %fd124, %fd609;
	fma.rn.f64 	%fd612, %fd47, %fd131, %fd610;
	fma.rn.f64 	%fd613, %fd48, %fd132, %fd611;
	fma.rn.f64 	%fd614, %fd59, %fd139, %fd612;
	fma.rn.f64 	%fd615, %fd60, %fd140, %fd613;
	fma.rn.f64 	%fd616, %fd71, %fd147, %fd614;
	fma.rn.f64 	%fd617, %fd72, %fd148, %fd615;
	fma.rn.f64 	%fd618, %fd83, %fd155, %fd616;
	fma.rn.f64 	%fd619, %fd84, %fd156, %fd617;
	fma.rn.f64 	%fd620, %fd95, %fd526, %fd618;
	fma.rn.f64 	%fd621, %fd96, %fd527, %fd619;
	add.f64 	%fd622, %fd620, %fd621;
	st.shared.f64 	[%r13+40], %fd622;
	sub.f64 	%fd623, %fd620, %fd621;
	st.shared.f64 	[%r13+48], %fd623;
	add.s32 	%r15, %r100, 144;
	setp.lt.u32 	%p13, %r100, 52;
	mov.u32 	%r100, %r15;
	@%p13 bra 	$L__BB33_9;
$L__BB33_24:
	mov.u32 	%r79, %tid.x;
	setp.gt.u32 	%p14, %r79, 167;
	bar.sync 	0;
	@%p14 bra 	$L__BB33_27;
	mov.u32 	%r101, %tid.x;
	mov.u32 	%r80, %tid.y;
	mov.u32 	%r81, _ZZ32massMatrixMultiplyRegisterKernelILi12ELi14ELi1EEviPKiPKdS3_S3_S3_PdE6s_tmp1;
	mad.lo.s32 	%r82, %r80, 21952, %r81;
$L__BB33_26:
	cvt.u16.u32 	%rs19, %r101;
	mul.lo.s16 	%rs20, %rs19, 171;
	shr.u16 	%rs21, %rs20, 11;
	mul.lo.s16 	%rs22, %rs21, 12;
	sub.s16 	%rs23, %rs19, %rs22;
	mul.wide.u16 	%r83, %rs21, 1568;
	add.s32 	%r84, %r82, %r83;
	and.b16  	%rs24, %rs23, 255;
	mul.wide.u16 	%r85, %rs24, 8;
	add.s32 	%r86, %r84, %r85;
	ld.shared.f64 	%fd624, [%r86];
	ld.shared.f64 	%fd625, [%r86+1456];
	add.f64 	%fd626, %fd624, %fd625;
	sub.f64 	%fd627, %fd624, %fd625;
	ld.shared.f64 	%fd628, [%r86+112];
	ld.shared.f64 	%fd629, [%r86+1344];
	add.f64 	%fd630, %fd628, %fd629;
	sub.f64 	%fd631, %fd628, %fd629;
	ld.shared.f64 	%fd632, [%r86+224];
	ld.shared.f64 	%fd633, [%r86+1232];
	add.f64 	%fd634, %fd632, %fd633;
	sub.f64 	%fd635, %fd632, %fd633;
	ld.shared.f64 	%fd636, [%r86+336];
	ld.shared.f64 	%fd637, [%r86+1120];
	add.f64 	%fd638, %fd636, %fd637;
	sub.f64 	%fd639, %fd636, %fd637;
	ld.shared.f64 	%fd640, [%r86+448];
	ld.shared.f64 	%fd641, [%r86+1008];
	add.f64 	%fd642, %fd640, %fd641;
	sub.f64 	%fd643, %fd640, %fd641;
	ld.shared.f64 	%fd644, [%r86+560];
	ld.shared.f64 	%fd645, [%r86+896];
	add.f64 	%fd646, %fd644, %fd645;
	sub.f64 	%fd647, %fd644, %fd645;
	ld.shared.f64 	%fd648, [%r86+672];
	ld.shared.f64 	%fd649, [%r86+784];
	add.f64 	%fd650, %fd648, %fd649;
	sub.f64 	%fd651, %fd648, %fd649;
	fma.rn.f64 	%fd652, %fd13, %fd626, 0d0000000000000000;
	fma.rn.f64 	%fd653, %fd14, %fd627, 0d0000000000000000;
	fma.rn.f64 	%fd654, %fd25, %fd630, %fd652;
	fma.rn.f64 	%fd655, %fd26, %fd631, %fd653;
	fma.rn.f64 	%fd656, %fd37, %fd634, %fd654;
	fma.rn.f64 	%fd657, %fd38, %fd635, %fd655;
	fma.rn.f64 	%fd658, %fd49, %fd638, %fd656;
	fma.rn.f64 	%fd659, %fd50, %fd639, %fd657;
	fma.rn.f64 	%fd660, %fd61, %fd642, %fd658;
	fma.rn.f64 	%fd661, %fd62, %fd643, %fd659;
	fma.rn.f64 	%fd662, %fd73, %fd646, %fd660;
	fma.rn.f64 	%fd663, %fd74, %fd647, %fd661;
	fma.rn.f64 	%fd664, %fd85, %fd650, %fd662;
	fma.rn.f64 	%fd665, %fd86, %fd651, %fd663;
	add.f64 	%fd666, %fd664, %fd665;
	st.shared.f64 	[%r86], %fd666;
	sub.f64 	%fd667, %fd664, %fd665;
	st.shared.f64 	[%r86+1232], %fd667;
	fma.rn.f64 	%fd668, %fd15, %fd626, 0d0000000000000000;
	fma.rn.f64 	%fd669, %fd16, %fd627, 0d0000000000000000;
	fma.rn.f64 	%fd670, %fd27, %fd630, %fd668;
	fma.rn.f64 	%fd671, %fd28, %fd631, %fd669;
	fma.rn.f64 	%fd672, %fd39, %fd634, %fd670;
	fma.rn.f64 	%fd673, %fd40, %fd635, %fd671;
	fma.rn.f64 	%fd674, %fd51, %fd638, %fd672;
	fma.rn.f64 	%fd675, %fd52, %fd639, %fd673;
	fma.rn.f64 	%fd676, %fd63, %fd642, %fd674;
	fma.rn.f64 	%fd677, %fd64, %fd643, %fd675;
	fma.rn.f64 	%fd678, %fd75, %fd646, %fd676;
	fma.rn.f64 	%fd679, %fd76, %fd647, %fd677;
	fma.rn.f64 	%fd680, %fd87, %fd650, %fd678;
	fma.rn.f64 	%fd681, %fd88, %fd651, %fd679;
	add.f64 	%fd682, %fd680, %fd681;
	st.shared.f64 	[%r86+112], %fd682;
	sub.f64 	%fd683, %fd680, %fd681;
	st.shared.f64 	[%r86+1120], %fd683;
	fma.rn.f64 	%fd684, %fd17, %fd626, 0d0000000000000000;
	fma.rn.f64 	%fd685, %fd18, %fd627, 0d0000000000000000;
	fma.rn.f64 	%fd686, %fd29, %fd630, %fd684;
	fma.rn.f64 	%fd687, %fd30, %fd631, %fd685;
	fma.rn.f64 	%fd688, %fd41, %fd634, %fd686;
	fma.rn.f64 	%fd689, %fd42, %fd635, %fd687;
	fma.rn.f64 	%fd690, %fd53, %fd638, %fd688;
	fma.rn.f64 	%fd691, %fd54, %fd639, %fd689;
	fma.rn.f64 	%fd692, %fd65, %fd642, %fd690;
	fma.rn.f64 	%fd693, %fd66, %fd643, %fd691;
	fma.rn.f64 	%fd694, %fd77, %fd646, %fd692;
	fma.rn.f64 	%fd695, %fd78, %fd647, %fd693;
	fma.rn.f64 	%fd696, %fd89, %fd650, %fd694;
	fma.rn.f64 	%fd697, %fd90, %fd651, %fd695;
	add.f64 	%fd698, %fd696, %fd697;
	st.shared.f64 	[%r86+224], %fd698;
	sub.f64 	%fd699, %fd696, %fd697;
	st.shared.f64 	[%r86+1008], %fd699;
	fma.rn.f64 	%fd700, %fd19, %fd626, 0d0000000000000000;
	fma.rn.f64 	%fd701, %fd20, %fd627, 0d0000000000000000;
	fma.rn.f64 	%fd702, %fd31, %fd630, %fd700;
	fma.rn.f64 	%fd703, %fd32, %fd631, %fd701;
	fma.rn.f64 	%fd704, %fd43, %fd634, %fd702;
	fma.rn.f64 	%fd705, %fd44, %fd635, %fd703;
	fma.rn.f64 	%fd706, %fd55, %fd638, %fd704;
	fma.rn.f64 	%fd707, %fd56, %fd639, %fd705;
	fma.rn.f64 	%fd708, %fd67, %fd642, %fd706;
	fma.rn.f64 	%fd709, %fd68, %fd643, %fd707;
	fma.rn.f64 	%fd710, %fd79, %fd646, %fd708;
	fma.rn.f64 	%fd711, %fd80, %fd647, %fd709;
	fma.rn.f64 	%fd712, %fd91, %fd650, %fd710;
	fma.rn.f64 	%fd713, %fd92, %fd651, %fd711;
	add.f64 	%fd714, %fd712, %fd713;
	st.shared.f64 	[%r86+336], %fd714;
	sub.f64 	%fd715, %fd712, %fd713;
	st.shared.f64 	[%r86+896], %fd715;
	fma.rn.f64 	%fd716, %fd21, %fd626, 0d0000000000000000;
	fma.rn.f64 	%fd717, %fd22, %fd627, 0d0000000000000000;
	fma.rn.f64 	%fd718, %fd33, %fd630, %fd716;
	fma.rn.f64 	%fd719, %fd34, %fd631, %fd717;
	fma.rn.f64 	%fd720, %fd45, %fd634, %fd718;
	fma.rn.f64 	%fd721, %fd46, %fd635, %fd719;
	fma.rn.f64 	%fd722, %fd57, %fd638, %fd720;
	fma.rn.f64 	%fd723, %fd58, %fd639, %fd721;
	fma.rn.f64 	%fd724, %fd69, %fd642, %fd722;
	fma.rn.f64 	%fd725, %fd70, %fd643, %fd723;
	fma.rn.f64 	%fd726, %fd81, %fd646, %fd724;
	fma.rn.f64 	%fd727, %fd82, %fd647, %fd725;
	fma.rn.f64 	%fd728, %fd93, %fd650, %fd726;
	fma.rn.f64 	%fd729, %fd94, %fd651, %fd727;
	add.f64 	%fd730, %fd728, %fd729;
	st.shared.f64 	[%r86+448], %fd730;
	sub.f64 	%fd731, %fd728, %fd729;
	st.shared.f64 	[%r86+784], %fd731;
	fma.rn.f64 	%fd732, %fd23, %fd626, 0d0000000000000000;
	fma.rn.f64 	%fd733, %fd24, %fd627, 0d0000000000000000;
	fma.rn.f64 	%fd734, %fd35, %fd630, %fd732;
	fma.rn.f64 	%fd735, %fd36, %fd631, %fd733;
	fma.rn.f64 	%fd736, %fd47, %fd634, %fd734;
	fma.rn.f64 	%fd737, %fd48, %fd635, %fd735;
	fma.rn.f64 	%fd738, %fd59, %fd638, %fd736;
	fma.rn.f64 	%fd739, %fd60, %fd639, %fd737;
	fma.rn.f64 	%fd740, %fd71, %fd642, %fd738;
	fma.rn.f64 	%fd741, %fd72, %fd643, %fd739;
	fma.rn.f64 	%fd742, %fd83, %fd646, %fd740;
	fma.rn.f64 	%fd743, %fd84, %fd647, %fd741;
	fma.rn.f64 	%fd744, %fd95, %fd650, %fd742;
	fma.rn.f64 	%fd745, %fd96, %fd651, %fd743;
	add.f64 	%fd746, %fd744, %fd745;
	st.shared.f64 	[%r86+560], %fd746;
	sub.f64 	%fd747, %fd744, %fd745;
	st.shared.f64 	[%r86+672], %fd747;
	add.s32 	%r18, %r101, 144;
	setp.lt.u32 	%p15, %r101, 24;
	mov.u32 	%r101, %r18;
	@%p15 bra 	$L__BB33_26;
$L__BB33_27:
	ld.param.u32 	%r97, [_Z32massMatrixMultiplyRegisterKernelILi12ELi14ELi1EEviPKiPKdS3_S3_S3_Pd_param_0];
	mov.u32 	%r87, %ctaid.x;
	mov.u32 	%r88, %tid.y;
	add.s32 	%r89, %r87, %r88;
	setp.ge.s32 	%p16, %r89, %r97;
	bar.sync 	0;
	ld.shared.f64 	%fd748, [%r6];
	ld.shared.f64 	%fd749, [%r6+20384];
	add.f64 	%fd750, %fd748, %fd749;
	sub.f64 	%fd751, %fd748, %fd749;
	ld.shared.f64 	%fd752, [%r6+1568];
	ld.shared.f64 	%fd753, [%r6+18816];
	add.f64 	%fd754, %fd752, %fd753;
	sub.f64 	%fd755, %fd752, %fd753;
	ld.shared.f64 	%fd756, [%r6+3136];
	ld.shared.f64 	%fd757, [%r6+17248];
	add.f64 	%fd758, %fd756, %fd757;
	sub.f64 	%fd759, %fd756, %fd757;
	ld.shared.f64 	%fd760, [%r6+4704];
	ld.shared.f64 	%fd761, [%r6+15680];
	add.f64 	%fd762, %fd760, %fd761;
	sub.f64 	%fd763, %fd760, %fd761;
	ld.shared.f64 	%fd764, [%r6+6272];
	ld.shared.f64 	%fd765, [%r6+14112];
	add.f64 	%fd766, %fd764, %fd765;
	sub.f64 	%fd767, %fd764, %fd765;
	ld.shared.f64 	%fd768, [%r6+7840];
	ld.shared.f64 	%fd769, [%r6+12544];
	add.f64 	%fd770, %fd768, %fd769;
	sub.f64 	%fd771, %fd768, %fd769;
	ld.shared.f64 	%fd772, [%r6+9408];
	ld.shared.f64 	%fd773, [%r6+10976];
	add.f64 	%fd774, %fd772, %fd773;
	sub.f64 	%fd775, %fd772, %fd773;
	fma.rn.f64 	%fd776, %fd13, %fd750, 0d0000000000000000;
	fma.rn.f64 	%fd777, %fd14, %fd751, 0d0000000000000000;
	fma.rn.f64 	%fd778, %fd25, %fd754, %fd776;
	fma.rn.f64 	%fd779, %fd26, %fd755, %fd777;
	fma.rn.f64 	%fd780, %fd37, %fd758, %fd778;
	fma.rn.f64 	%fd781, %fd38, %fd759, %fd779;
	fma.rn.f64 	%fd782, %fd49, %fd762, %fd780;
	fma.rn.f64 	%fd783, %fd50, %fd763, %fd781;
	fma.rn.f64 	%fd784, %fd61, %fd766, %fd782;
	fma.rn.f64 	%fd785, %fd62, %fd767, %fd783;
	fma.rn.f64 	%fd786, %fd73, %fd770, %fd784;
	fma.rn.f64 	%fd787, %fd74, %fd771, %fd785;
	fma.rn.f64 	%fd163, %fd85, %fd774, %fd786;
	fma.rn.f64 	%fd164, %fd86, %fd775, %fd787;
	fma.rn.f64 	%fd788, %fd15, %fd750, 0d0000000000000000;
	fma.rn.f64 	%fd789, %fd16, %fd751, 0d0000000000000000;
	fma.rn.f64 	%fd790, %fd27, %fd754, %fd788;
	fma.rn.f64 	%fd791, %fd28, %fd755, %fd789;
	fma.rn.f64 	%fd792, %fd39, %fd758, %fd790;
	fma.rn.f64 	%fd793, %fd40, %fd759, %fd791;
	fma.rn.f64 	%fd794, %fd51, %fd762, %fd792;
	fma.rn.f64 	%fd795, %fd52, %fd763, %fd793;
	fma.rn.f64 	%fd796, %fd63, %fd766, %fd794;
	fma.rn.f64 	%fd797, %fd64, %fd767, %fd795;
	fma.rn.f64 	%fd798, %fd75, %fd770, %fd796;
	fma.rn.f64 	%fd799, %fd76, %fd771, %fd797;
	fma.rn.f64 	%fd165, %fd87, %fd774, %fd798;
	fma.rn.f64 	%fd166, %fd88, %fd775, %fd799;
	fma.rn.f64 	%fd800, %fd17, %fd750, 0d0000000000000000;
	fma.rn.f64 	%fd801, %fd18, %fd751, 0d0000000000000000;
	fma.rn.f64 	%fd802, %fd29, %fd754, %fd800;
	fma.rn.f64 	%fd803, %fd30, %fd755, %fd801;
	fma.rn.f64 	%fd804, %fd41, %fd758, %fd802;
	fma.rn.f64 	%fd805, %fd42, %fd759, %fd803;
	fma.rn.f64 	%fd806, %fd53, %fd762, %fd804;
	fma.rn.f64 	%fd807, %fd54, %fd763, %fd805;
	fma.rn.f64 	%fd808, %fd65, %fd766, %fd806;
	fma.rn.f64 	%fd809, %fd66, %fd767, %fd807;
	fma.rn.f64 	%fd810, %fd77, %fd770, %fd808;
	fma.rn.f64 	%fd811, %fd78, %fd771, %fd809;
	fma.rn.f64 	%fd167, %fd89, %fd774, %fd810;
	fma.rn.f64 	%fd168, %fd90, %fd775, %fd811;
	fma.rn.f64 	%fd812, %fd19, %fd750, 0d0000000000000000;
	fma.rn.f64 	%fd813, %fd20, %fd751, 0d0000000000000000;
	fma.rn.f64 	%fd814, %fd31, %fd754, %fd812;
	fma.rn.f64 	%fd815, %fd32, %fd755, %fd813;
	fma.rn.f64 	%fd816, %fd43, %fd758, %fd814;
	fma.rn.f64 	%fd817, %fd44, %fd759, %fd815;
	fma.rn.f64 	%fd818, %fd55, %fd762, %fd816;
	fma.rn.f64 	%fd819, %fd56, %fd763, %fd817;
	fma.rn.f64 	%fd820, %fd67, %fd766, %fd818;
	fma.rn.f64 	%fd821, %fd68, %fd767, %fd819;
	fma.rn.f64 	%fd822, %fd79, %fd770, %fd820;
	fma.rn.f64 	%fd823, %fd80, %fd771, %fd821;
	fma.rn.f64 	%fd169, %fd91, %fd774, %fd822;
	fma.rn.f64 	%fd170, %fd92, %fd775, %fd823;
	fma.rn.f64 	%fd824, %fd21, %fd750, 0d0000000000000000;
	fma.rn.f64 	%fd825, %fd22, %fd751, 0d0000000000000000;
	fma.rn.f64 	%fd826, %fd33, %fd754, %fd824;
	fma.rn.f64 	%fd827, %fd34, %fd755, %fd825;
	fma.rn.f64 	%fd828, %fd45, %fd758, %fd826;
	fma.rn.f64 	%fd829, %fd46, %fd759, %fd827;
	fma.rn.f64 	%fd830, %fd57, %fd762, %fd828;
	fma.rn.f64 	%fd831, %fd58, %fd763, %fd829;
	fma.rn.f64 	%fd832, %fd69, %fd766, %fd830;
	fma.rn.f64 	%fd833, %fd70, %fd767, %fd831;
	fma.rn.f64 	%fd834, %fd81, %fd770, %fd832;
	fma.rn.f64 	%fd835, %fd82, %fd771, %fd833;
	fma.rn.f64 	%fd171, %fd93, %fd774, %fd834;
	fma.rn.f64 	%fd172, %fd94, %fd775, %fd835;
	fma.rn.f64 	%fd836, %fd23, %fd750, 0d0000000000000000;
	fma.rn.f64 	%fd837, %fd24, %fd751, 0d0000000000000000;
	fma.rn.f64 	%fd838, %fd35, %fd754, %fd836;
	fma.rn.f64 	%fd839, %fd36, %fd755, %fd837;
	fma.rn.f64 	%fd840, %fd47, %fd758, %fd838;
	fma.rn.f64 	%fd841, %fd48, %fd759, %fd839;
	fma.rn.f64 	%fd842, %fd59, %fd762, %fd840;
	fma.rn.f64 	%fd843, %fd60, %fd763, %fd841;
	fma.rn.f64 	%fd844, %fd71, %fd766, %fd842;
	fma.rn.f64 	%fd845, %fd72, %fd767, %fd843;
	fma.rn.f64 	%fd846, %fd83, %fd770, %fd844;
	fma.rn.f64 	%fd847, %fd84, %fd771, %fd845;
	fma.rn.f64 	%fd173, %fd95, %fd774, %fd846;
	fma.rn.f64 	%fd174, %fd96, %fd775, %fd847;
	@%p16 bra 	$L__BB33_29;
	ld.param.u64 	%rd49, [_Z32massMatrixMultiplyRegisterKernelILi12ELi14ELi1EEviPKiPKdS3_S3_S3_Pd_param_6];
	cvta.to.global.u64 	%rd39, %rd49;
	mul.wide.s32 	%rd40, %r5, 8;
	add.s64 	%rd41, %rd39, %rd40;
	add.f64 	%fd848, %fd163, %fd164;
	st.global.f64 	[%rd41], %fd848;
	add.f64 	%fd849, %fd165, %fd166;
	st.global.f64 	[%rd41+1152], %fd849;
	add.f64 	%fd850, %fd167, %fd168;
	st.global.f64 	[%rd41+2304], %fd850;
	add.f64 	%fd851, %fd169, %fd170;
	st.global.f64 	[%rd41+3456], %fd851;
	add.f64 	%fd852, %fd171, %fd172;
	st.global.f64 	[%rd41+4608], %fd852;
	add.f64 	%fd853, %fd173, %fd174;
	st.global.f64 	[%rd41+5760], %fd853;
	sub.f64 	%fd854, %fd173, %fd174;
	st.global.f64 	[%rd41+6912], %fd854;
	sub.f64 	%fd855, %fd171, %fd172;
	st.global.f64 	[%rd41+8064], %fd855;
	sub.f64 	%fd856, %fd169, %fd170;
	st.global.f64 	[%rd41+9216], %fd856;
	sub.f64 	%fd857, %fd167, %fd168;
	st.global.f64 	[%rd41+10368], %fd857;
	sub.f64 	%fd858, %fd165, %fd166;
	st.global.f64 	[%rd41+11520], %fd858;
	sub.f64 	%fd859, %fd163, %fd164;
	st.global.f64 	[%rd41+12672], %fd859;
$L__BB33_29:
	ret;

}
	// .globl	_Z32massMatrixMultiplyConstantKernelILi12ELi14ELi1EEviPKiPKdS3_S3_S3_Pd
.visible .entry _Z32massMatrixMultiplyConstantKernelILi12ELi14ELi1EEviPKiPKdS3_S3_S3_Pd(
	.param .u32 _Z32massMatrixMultiplyConstantKernelILi12ELi14ELi1EEviPKiPKdS3_S3_S3_Pd_param_0,
	.param .u64 .ptr .align 1 _Z32massMatrixMultiplyConstantKernelILi12ELi14ELi1EEviPKiPKdS3_S3_S3_Pd_param_1,
	.param .u64 .ptr .align 1 _Z32massMatrixMultiplyConstantKernelILi12ELi14ELi1EEviPKiPKdS3_S3_S3_Pd_param_2,
	.param .u64 .ptr .align 1 _Z32massMatrixMultiplyConstantKernelILi12ELi14ELi1EEviPKiPKdS3_S3_S3_Pd_param_3,
	.param .u64 .ptr .align 1 _Z32massMatrixMultiplyConstantKernelILi12ELi14ELi1EEviPKiPKdS3_S3_S3_Pd_param_4,
	.param .u64 .ptr .align 1 _Z32massMatrixMultiplyConstantKernelILi12ELi14ELi1EEviPKiPKdS3_S3_S3_Pd_param_5,
	.param .u64 .ptr .align 1 _Z32massMatrixMultiplyConstantKernelILi12ELi14ELi1EEviPKiPKdS3_S3_S3_Pd_param_6
)
{
	.reg .pred 	%p<16>;
	.reg .b16 	%rs<25>;
	.reg .b32 	%r<76>;
	.reg .b64 	%rd<44>;
	.reg .b64 	%fd<1154>;
	// demoted variable
	.shared .align 8 .b8 _ZZ32massMatrixMultiplyConstantKernelILi12ELi14ELi1EEviPKiPKdS3_S3_S3_PdE6s_tmp1[21952];
	ld.param.u32 	%r19, [_Z32massMatrixMultiplyConstantKernelILi12ELi14ELi1EEviPKiPKdS3_S3_S3_Pd_param_0];
	ld.param.u64 	%rd1, [_Z32massMatrixMultiplyConstantKernelILi12ELi14ELi1EEviPKiPKdS3_S3_S3_Pd_param_1];
	mov.u32 	%r21, %tid.y;
	mov.u32 	%r22, %ctaid.x;
	add.s32 	%r1, %r22, %r21;
	setp.ge.s32 	%p1, %r1, %r19;
	mov.b32 	%r72, 0;
	@%p1 bra 	$L__BB34_2;
	cvta.to.global.u64 	%rd5, %rd1;
	mul.wide.s32 	%rd6, %r1, 4;
	add.s64 	%rd7, %rd5, %rd6;
	ld.global.nc.u32 	%r72, [%rd7];
$L__BB34_2:
	ld.param.u64 	%rd42, [_Z32massMatrixMultiplyConstantKernelILi12ELi14ELi1EEviPKiPKdS3_S3_S3_Pd_param_5];
	mov.u32 	%r23, %tid.x;
	cvt.u16.u32 	%rs1, %r23;
	mad.lo.s32 	%r4, %r72, 1728, %r23;
	cvta.to.global.u64 	%rd8, %rd42;
	mul.wide.s32 	%rd9, %r4, 8;
	add.s64 	%rd10, %rd8, %rd9;
	ld.global.nc.f64 	%fd117, [%rd10];
	ld.global.nc.f64 	%fd118, [%rd10+1152];
	ld.global.nc.f64 	%fd119, [%rd10+2304];
	ld.global.nc.f64 	%fd120, [%rd10+3456];
	ld.global.nc.f64 	%fd121, [%rd10+4608];
	ld.global.nc.f64 	%fd122, [%rd10+5760];
	ld.global.nc.f64 	%fd123, [%rd10+6912];
	ld.global.nc.f64 	%fd124, [%rd10+8064];
	ld.global.nc.f64 	%fd125, [%rd10+9216];
	ld.global.nc.f64 	%fd126, [%rd10+10368];
	ld.global.nc.f64 	%fd127, [%rd10+11520];
	ld.global.nc.f64 	%fd128, [%rd10+12672];
	bar.sync 	0;
	mul.hi.u16 	%rs2, %rs1, 5462;
	mul.lo.s16 	%rs3, %rs2, 12;
	sub.s16 	%rs4, %rs1, %rs3;
	add.f64 	%fd129, %fd117, %fd128;
	sub.f64 	%fd130, %fd117, %fd128;
	add.f64 	%fd131, %fd118, %fd127;
	sub.f64 	%fd132, %fd118, %fd127;
	add.f64 	%fd133, %fd119, %fd126;
	sub.f64 	%fd134, %fd119, %fd126;
	add.f64 	%fd135, %fd120, %fd125;
	sub.f64 	%fd136, %fd120, %fd125;
	add.f64 	%fd137, %fd121, %fd124;
	sub.f64 	%fd138, %fd121, %fd124;
	add.f64 	%fd139, %fd122, %fd123;
	sub.f64 	%fd140, %fd122, %fd123;
	mov.u32 	%r25, _ZZ32massMatrixMultiplyConstantKernelILi12ELi14ELi1EEviPKiPKdS3_S3_S3_PdE6s_tmp1;
	mad.lo.s32 	%r26, %r21, 21952, %r25;
	mul.wide.u16 	%r27, %rs2, 112;
	add.s32 	%r28, %r26, %r27;
	mul.wide.u16 	%r29, %rs4, 8;
	add.s32 	%r5, %r28, %r29;
	ld.const.f64 	%fd141, [const_oddI];
	fma.rn.f64 	%fd142, %fd141, %fd129, 0d0000000000000000;
	ld.const.f64 	%fd143, [const_evenI];
	fma.rn.f64 	%fd144, %fd143, %fd130, 0d0000000000000000;
	ld.const.f64 	%fd1, [const_oddI+8];
	fma.rn.f64 	%fd145, %fd1, %fd131, %fd142;
	ld.const.f64 	%fd2, [const_evenI+8];
	fma.rn.f64 	%fd146, %fd2, %fd132, %fd144;
	ld.const.f64 	%fd147, [const_oddI+16];
	fma.rn.f64 	%fd148, %fd147, %fd133, %fd145;
	ld.const.f64 	%fd149, [const_evenI+16];
	fma.rn.f64 	%fd150, %fd149, %fd134, %fd146;
	ld.const.f64 	%fd151, [const_oddI+24];
	fma.rn.f64 	%fd152, %fd151, %fd135, %fd148;
	ld.const.f64 	%fd3, [const_evenI+24];
	fma.rn.f64 	%fd153, %fd3, %fd136, %fd150;
	ld.const.f64 	%fd4, [const_oddI+32];
	fma.rn.f64 	%fd154, %fd4, %fd137, %fd152;
	ld.const.f64 	%fd5, [const_evenI+32];
	fma.rn.f64 	%fd155, %fd5, %fd138, %fd153;
	ld.const.f64 	%fd6, [const_oddI+40];
	fma.rn.f64 	%fd156, %fd6, %fd139, %fd154;
	ld.const.f64 	%fd7, [const_evenI+40];
	fma.rn.f64 	%fd157, %fd7, %fd140, %fd155;
	add.f64 	%fd158, %fd157, %fd156;
	st.shared.f64 	[%r5], %fd158;
	sub.f64 	%fd159, %fd156, %fd157;
	st.shared.f64 	[%r5+20384], %fd159;
	ld.const.f64 	%fd8, [const_oddI+48];
	fma.rn.f64 	%fd160, %fd8, %fd129, 0d0000000000000000;
	ld.const.f64 	%fd9, [const_evenI+48];
	fma.rn.f64 	%fd161, %fd9, %fd130, 0d0000000000000000;
	ld.const.f64 	%fd10, [const_oddI+56];
	fma.rn.f64 	%fd162, %fd10, %fd131, %fd160;
	ld.const.f64 	%fd163, [const_evenI+56];
	fma.rn.f64 	%fd164, %fd163, %fd132, %fd161;
	ld.const.f64 	%fd165, [const_oddI+64];
	fma.rn.f64 	%fd166, %fd165, %fd133, %fd162;
	ld.const.f64 	%fd167, [const_evenI+64];
	fma.rn.f64 	%fd168, %fd167, %fd134, %fd164;
	ld.const.f64 	%fd169, [const_oddI+72];
	fma.rn.f64 	%fd170, %fd169, %fd135, %fd166;
	ld.const.f64 	%fd11, [const_evenI+72];
	fma.rn.f64 	%fd171, %fd11, %fd136, %fd168;
	ld.const.f64 	%fd172, [const_oddI+80];
	fma.rn.f64 	%fd173, %fd172, %fd137, %fd170;
	ld.const.f64 	%fd174, [const_evenI+80];
	fma.rn.f64 	%fd175, %fd174, %fd138, %fd171;
	ld.const.f64 	%fd176, [const_oddI+88];
	fma.rn.f64 	%fd177, %fd176, %fd139, %fd173;
	ld.const.f64 	%fd178, [const_evenI+88];
	fma.rn.f64 	%fd179, %fd178, %fd140, %fd175;
	add.f64 	%fd180, %fd179, %fd177;
	st.shared.f64 	[%r5+1568], %fd180;
	sub.f64 	%fd181, %fd177, %fd179;
	st.shared.f64 	[%r5+18816], %fd181;
	ld.const.f64 	%fd12, [const_oddI+96];
	fma.rn.f64 	%fd182, %fd12, %fd129, 0d0000000000000000;
	ld.const.f64 	%fd13, [const_evenI+96];
	fma.rn.f64 	%fd183, %fd13, %fd130, 0d0000000000000000;
	ld.const.f64 	%fd14, [const_oddI+104];
	fma.rn.f64 	%fd184, %fd14, %fd131, %fd182;
	ld.const.f64 	%fd15, [const_evenI+104];
	fma.rn.f64 	%fd185, %fd15, %fd132, %fd183;
	ld.const.f64 	%fd16, [const_oddI+112];
	fma.rn.f64 	%fd186, %fd16, %fd133, %fd184;
	ld.const.f64 	%fd17, [const_evenI+112];
	fma.rn.f64 	%fd187, %fd17, %fd134, %fd185;
	ld.const.f64 	%fd18, [const_oddI+120];
	fma.rn.f64 	%fd188, %fd18, %fd135, %fd186;
	ld.const.f64 	%fd19, [const_evenI+120];
	fma.rn.f64 	%fd189, %fd19, %fd136, %fd187;
	ld.const.f64 	%fd20, [const_oddI+128];
	fma.rn.f64 	%fd190, %fd20, %fd137, %fd188;
	ld.const.f64 	%fd21, [const_evenI+128];
	fma.rn.f64 	%fd191, %fd21, %fd138, %fd189;
	ld.const.f64 	%fd22, [const_oddI+136];
	fma.rn.f64 	%fd192, %fd22, %fd139, %fd190;
	ld.const.f64 	%fd23, [const_evenI+136];
	fma.rn.f64 	%fd193, %fd23, %fd140, %fd191;
	add.f64 	%fd194, %fd193, %fd192;
	st.shared.f64 	[%r5+3136], %fd194;
	sub.f64 	%fd195, %fd192, %fd193;
	st.shared.f64 	[%r5+17248], %fd195;
	ld.const.f64 	%fd24, [const_oddI+144];
	fma.rn.f64 	%fd196, %fd24, %fd129, 0d0000000000000000;
	ld.const.f64 	%fd25, [const_evenI+144];
	fma.rn.f64 	%fd197, %fd25, %fd130, 0d0000000000000000;
	ld.const.f64 	%fd26, [const_oddI+152];
	fma.rn.f64 	%fd198, %fd26, %fd131, %fd196;
	ld.const.f64 	%fd199, [const_evenI+152];
	fma.rn.f64 	%fd200, %fd199, %fd132, %fd197;
	ld.const.f64 	%fd201, [const_oddI+160];
	fma.rn.f64 	%fd202, %fd201, %fd133, %fd198;
	ld.const.f64 	%fd203, [const_evenI+160];
	fma.rn.f64 	%fd204, %fd203, %fd134, %fd200;
	ld.const.f64 	%fd205, [const_oddI+168];
	fma.rn.f64 	%fd206, %fd205, %fd135, %fd202;
	ld.const.f64 	%fd207, [const_evenI+168];
	fma.rn.f64 	%fd208, %fd207, %fd136, %fd204;
	ld.const.f64 	%fd209, [const_oddI+176];
	fma.rn.f64 	%fd210, %fd209, %fd137, %fd206;
	ld.const.f64 	%fd211, [const_evenI+176];
	fma.rn.f64 	%fd212, %fd211, %fd138, %fd208;
	ld.const.f64 	%fd213, [const_oddI+184];
	fma.rn.f64 	%fd214, %fd213, %fd139, %fd210;
	ld.const.f64 	%fd27, [const_evenI+184];
	fma.rn.f64 	%fd215, %fd27, %fd140, %fd212;
	add.f64 	%fd216, %fd215, %fd214;
	st.shared.f64 	[%r5+4704], %fd216;
	sub.f64 	%fd217, %fd214, %fd215;
	st.shared.f64 	[%r5+15680], %fd217;
	ld.const.f64 	%fd218, [const_oddI+192];
	fma.rn.f64 	%fd219, %fd218, %fd129, 0d0000000000000000;
	ld.const.f64 	%fd220, [const_evenI+192];
	fma.rn.f64 	%fd221, %fd220, %fd130, 0d0000000000000000;
	ld.const.f64 	%fd222, [const_oddI+200];
	fma.rn.f64 	%fd223, %fd222, %fd131, %fd219;
	ld.const.f64 	%fd224, [const_evenI+200];
	fma.rn.f64 	%fd225, %fd224, %fd132, %fd221;
	ld.const.f64 	%fd226, [const_oddI+208];
	fma.rn.f64 	%fd227, %fd226, %fd133, %fd223;
	ld.const.f64 	%fd228, [const_evenI+208];
	fma.rn.f64 	%fd229, %fd228, %fd134, %fd225;
	ld.const.f64 	%fd230, [const_oddI+216];
	fma.rn.f64 	%fd231, %fd230, %fd135, %fd227;
	ld.const.f64 	%fd28, [const_evenI+216];
	fma.rn.f64 	%fd232, %fd28, %fd136, %fd229;
	ld.const.f64 	%fd29, [const_oddI+224];
	fma.rn.f64 	%fd233, %fd29, %fd137, %fd231;
	ld.const.f64 	%fd234, [const_evenI+224];
	fma.rn.f64 	%fd235, %fd234, %fd138, %fd232;
	ld.const.f64 	%fd236, [const_oddI+232];
	fma.rn.f64 	%fd237, %fd236, %fd139, %fd233;
	ld.const.f64 	%fd238, [const_evenI+232];
	fma.rn.f64 	%fd239, %fd238, %fd140, %fd235;
	add.f64 	%fd240, %fd239, %fd237;
	st.shared.f64 	[%r5+6272], %fd240;
	sub.f64 	%fd241, %fd237, %fd239;
	st.shared.f64 	[%r5+14112], %fd241;
	ld.const.f64 	%fd242, [const_oddI+240];
	fma.rn.f64 	%fd243, %fd242, %fd129, 0d0000000000000000;
	ld.const.f64 	%fd244, [const_evenI+240];
	fma.rn.f64 	%fd245, %fd244, %fd130, 0d0000000000000000;
	ld.const.f64 	%fd30, [const_oddI+248];
	fma.rn.f64 	%fd246, %fd30, %fd131, %fd243;
	ld.const.f64 	%fd247, [const_evenI+248];
	fma.rn.f64 	%fd248, %fd247, %fd132, %fd245;
	ld.const.f64 	%fd249, [const_oddI+256];
	fma.rn.f64 	%fd250, %fd249, %fd133, %fd246;
	ld.const.f64 	%fd251, [const_evenI+256];
	fma.rn.f64 	%fd252, %fd251, %fd134, %fd248;
	ld.const.f64 	%fd253, [const_oddI+264];
	fma.rn.f64 	%fd254, %fd253, %fd135, %fd250;
	ld.const.f64 	%fd255, [const_evenI+264];
	fma.rn.f64 	%fd256, %fd255, %fd136, %fd252;
	ld.const.f64 	%fd257, [const_oddI+272];
	fma.rn.f64 	%fd258, %fd257, %fd137, %fd254;
	ld.const.f64 	%fd259, [const_evenI+272];
	fma.rn.f64 	%fd260, %fd259, %fd138, %fd256;
	ld.const.f64 	%fd31, [const_oddI+280];
	fma.rn.f64 	%fd261, %fd31, %fd139, %fd258;
	ld.const.f64 	%fd32, [const_evenI+280];
	fma.rn.f64 	%fd262, %fd32, %fd140, %fd260;
	add.f64 	%fd263, %fd262, %fd261;
	st.shared.f64 	[%r5+7840], %fd263;
	sub.f64 	%fd264, %fd261, %fd262;
	st.shared.f64 	[%r5+12544], %fd264;
	ld.const.f64 	%fd265, [const_oddI+288];
	fma.rn.f64 	%fd266, %fd265, %fd129, 0d0000000000000000;
	ld.const.f64 	%fd267, [const_evenI+288];
	fma.rn.f64 	%fd268, %fd267, %fd130, 0d0000000000000000;
	ld.const.f64 	%fd269, [const_oddI+296];
	fma.rn.f64 	%fd270, %fd269, %fd131, %fd266;
	ld.const.f64 	%fd271, [const_evenI+296];
	fma.rn.f64 	%fd272, %fd271, %fd132, %fd268;
	ld.const.f64 	%fd273, [const_oddI+304];
	fma.rn.f64 	%fd274, %fd273, %fd133, %fd270;
	ld.const.f64 	%fd275, [const_evenI+304];
	fma.rn.f64 	%fd276, %fd275, %fd134, %fd272;
	ld.const.f64 	%fd277, [const_oddI+312];
	fma.rn.f64 	%fd278, %fd277, %fd135, %fd274;
	ld.const.f64 	%fd279, [const_evenI+312];
	fma.rn.f64 	%fd280, %fd279, %fd136, %fd276;
	ld.const.f64 	%fd281, [const_oddI+320];
	fma.rn.f64 	%fd282, %fd281, %fd137, %fd278;
	ld.const.f64 	%fd283, [const_evenI+320];
	fma.rn.f64 	%fd284, %fd283, %fd138, %fd280;
	ld.const.f64 	%fd285, [const_oddI+328];
	fma.rn.f64 	%fd286, %fd285, %fd139, %fd282;
	ld.const.f64 	%fd287, [const_evenI+328];
	fma.rn.f64 	%fd288, %fd287, %fd140, %fd284;
	add.f64 	%fd289, %fd288, %fd286;
	st.shared.f64 	[%r5+9408], %fd289;
	sub.f64 	%fd290, %fd286, %fd288;
	st.shared.f64 	[%r5+10976], %fd290;
	bar.sync 	0;
	setp.gt.u32 	%p2, %r23, 167;
	@%p2 bra 	$L__BB34_5;
	mov.u32 	%r73, %tid.x;
	mov.u32 	%r30, %tid.y;
	ld.const.f64 	%fd315, [const_oddI];
	ld.const.f64 	%fd317, [const_evenI];
	ld.const.f64 	%fd321, [const_oddI+16];
	ld.const.f64 	%fd323, [const_evenI+16];
	ld.const.f64 	%fd325, [const_oddI+24];
	ld.const.f64 	%fd337, [const_evenI+56];
	ld.const.f64 	%fd339, [const_oddI+64];
	ld.const.f64 	%fd341, [const_evenI+64];
	ld.const.f64 	%fd343, [const_oddI+72];
	ld.const.f64 	%fd346, [const_oddI+80];
	ld.const.f64 	%fd348, [const_evenI+80];
	ld.const.f64 	%fd350, [const_oddI+88];
	ld.const.f64 	%fd352, [const_evenI+88];
	ld.const.f64 	%fd373, [const_evenI+152];
	ld.const.f64 	%fd375, [const_oddI+160];
	ld.const.f64 	%fd377, [const_evenI+160];
	ld.const.f64 	%fd379, [const_oddI+168];
	ld.const.f64 	%fd381, [const_evenI+168];
	ld.const.f64 	%fd383, [const_oddI+176];
	ld.const.f64 	%fd385, [const_evenI+176];
	ld.const.f64 	%fd387, [const_oddI+184];
	ld.const.f64 	%fd392, [const_oddI+192];
	ld.const.f64 	%fd394, [const_evenI+192];
	ld.const.f64 	%fd396, [const_oddI+200];
	ld.const.f64 	%fd398, [const_evenI+200];
	ld.const.f64 	%fd400, [const_oddI+208];
	ld.const.f64 	%fd402, [const_evenI+208];
	ld.const.f64 	%fd404, [const_oddI+216];
	ld.const.f64 	%fd408, [const_evenI+224];
	ld.const.f64 	%fd410, [const_oddI+232];
	ld.const.f64 	%fd412, [const_evenI+232];
	ld.const.f64 	%fd416, [const_oddI+240];
	ld.const.f64 	%fd418, [const_evenI+240];
	ld.const.f64 	%fd421, [const_evenI+248];
	ld.const.f64 	%fd423, [const_oddI+256];
	ld.const.f64 	%fd425, [const_evenI+256];
	ld.const.f64 	%fd427, [const_oddI+264];
	ld.const.f64 	%fd429, [const_evenI+264];
	ld.const.f64 	%fd431, [const_oddI+272];
	ld.const.f64 	%fd433, [const_evenI+272];
	ld.const.f64 	%fd439, [const_oddI+288];
	ld.const.f64 	%fd441, [const_evenI+288];
	ld.const.f64 	%fd443, [const_oddI+296];
	ld.const.f64 	%fd445, [const_evenI+296];
	ld.const.f64 	%fd447, [const_oddI+304];
	ld.const.f64 	%fd449, [const_evenI+304];
	ld.const.f64 	%fd451, [const_oddI+312];
	ld.const.f64 	%fd453, [const_evenI+312];
	ld.const.f64 	%fd455, [const_oddI+320];
	ld.const.f64 	%fd457, [const_evenI+320];
	ld.const.f64 	%fd459, [const_oddI+328];
	ld.const.f64 	%fd461, [const_evenI+328];
$L__BB34_4:
	cvt.u16.u32 	%rs5, %r73;
	mul.lo.s16 	%rs6, %rs5, 171;
	shr.u16 	%rs7, %rs6, 11;
	mul.lo.s16 	%rs8, %rs7, 12;
	sub.s16 	%rs9, %rs5, %rs8;
	mov.u32 	%r31, _ZZ32massMatrixMultiplyConstantKernelILi12ELi14ELi1EEviPKiPKdS3_S3_S3_PdE6s_tmp1;
	mad.lo.s32 	%r32, %r30, 21952, %r31;
	mul.wide.u16 	%r33, %rs7, 1568;
	add.s32 	%r34, %r32, %r33;
	and.b16  	%rs10, %rs9, 255;
	mul.wide.u16 	%r35, %rs10, 8;
	add.s32 	%r36, %r34, %r35;
	ld.shared.f64 	%fd291, [%r36];
	ld.shared.f64 	%fd292, [%r36+1232];
	add.f64 	%fd293, %fd291, %fd292;
	sub.f64 	%fd294, %fd291, %fd292;
	ld.shared.f64 	%fd295, [%r36+112];
	ld.shared.f64 	%fd296, [%r36+1120];
	add.f64 	%fd297, %fd295, %fd296;
	sub.f64 	%fd298, %fd295, %fd296;
	ld.shared.f64 	%fd299, [%r36+224];
	ld.shared.f64 	%fd300, [%r36+1008];
	add.f64 	%fd301, %fd299, %fd300;
	sub.f64 	%fd302, %fd299, %fd300;
	ld.shared.f64 	%fd303, [%r36+336];
	ld.shared.f64 	%fd304, [%r36+896];
	add.f64 	%fd305, %fd303, %fd304;
	sub.f64 	%fd306, %fd303, %fd304;
	ld.shared.f64 	%fd307, [%r36+448];
	ld.shared.f64 	%fd308, [%r36+784];
	add.f64 	%fd309, %fd307, %fd308;
	sub.f64 	%fd310, %fd307, %fd308;
	ld.shared.f64 	%fd311, [%r36+560];
	ld.shared.f64 	%fd312, [%r36+672];
	add.f64 	%fd313, %fd311, %fd312;
	sub.f64 	%fd314, %fd311, %fd312;
	fma.rn.f64 	%fd316, %fd315, %fd293, 0d0000000000000000;
	fma.rn.f64 	%fd318, %fd317, %fd294, 0d0000000000000000;
	fma.rn.f64 	%fd319, %fd1, %fd297, %fd316;
	fma.rn.f64 	%fd320, %fd2, %fd298, %fd318;
	fma.rn.f64 	%fd322, %fd321, %fd301, %fd319;
	fma.rn.f64 	%fd324, %fd323, %fd302, %fd320;
	fma.rn.f64 	%fd326, %fd325, %fd305, %fd322;
	fma.rn.f64 	%fd327, %fd3, %fd306, %fd324;
	fma.rn.f64 	%fd328, %fd4, %fd309, %fd326;
	fma.rn.f64 	%fd329, %fd5, %fd310, %fd327;
	fma.rn.f64 	%fd330, %fd6, %fd313, %fd328;
	fma.rn.f64 	%fd331, %fd7, %fd314, %fd329;
	add.f64 	%fd332, %fd331, %fd330;
	st.shared.f64 	[%r36], %fd332;
	sub.f64 	%fd333, %fd330, %fd331;
	st.shared.f64 	[%r36+1456], %fd333;
	fma.rn.f64 	%fd334, %fd8, %fd293, 0d0000000000000000;
	fma.rn.f64 	%fd335, %fd9, %fd294, 0d0000000000000000;
	fma.rn.f64 	%fd336, %fd10, %fd297, %fd334;
	fma.rn.f64 	%fd338, %fd337, %fd298, %fd335;
	fma.rn.f64 	%fd340, %fd339, %fd301, %fd336;
	fma.rn.f64 	%fd342, %fd341, %fd302, %fd338;
	fma.rn.f64 	%fd344, %fd343, %fd305, %fd340;
	fma.rn.f64 	%fd345, %fd11, %fd306, %fd342;
	fma.rn.f64 	%fd347, %fd346, %fd309, %fd344;
	fma.rn.f64 	%fd349, %fd348, %fd310, %fd345;
	fma.rn.f64 	%fd351, %fd350, %fd313, %fd347;
	fma.rn.f64 	%fd353, %fd352, %fd314, %fd349;
	add.f64 	%fd354, %fd353, %fd351;
	st.shared.f64 	[%r36+112], %fd354;
	sub.f64 	%fd355, %fd351, %fd353;
	st.shared.f64 	[%r36+1344], %fd355;
	fma.rn.f64 	%fd356, %fd12, %fd293, 0d0000000000000000;
	fma.rn.f64 	%fd357, %fd13, %fd294, 0d0000000000000000;
	fma.rn.f64 	%fd358, %fd14, %fd297, %fd356;
	fma.rn.f64 	%fd359, %fd15, %fd298, %fd357;
	fma.rn.f64 	%fd360, %fd16, %fd301, %fd358;
	fma.rn.f64 	%fd361, %fd17, %fd302, %fd359;
	fma.rn.f64 	%fd362, %fd18, %fd305, %fd360;
	fma.rn.f64 	%fd363, %fd19, %fd306, %fd361;
	fma.rn.f64 	%fd364, %fd20, %fd309, %fd362;
	fma.rn.f64 	%fd365, %fd21, %fd310, %fd363;
	fma.rn.f64 	%fd366, %fd22, %fd313, %fd364;
	fma.rn.f64 	%fd367, %fd23, %fd314, %fd365;
	add.f64 	%fd368, %fd367, %fd366;
	st.shared.f64 	[%r36+224], %fd368;
	sub.f64 	%fd369, %fd366, %fd367;
	st.shared.f64 	[%r36+1232], %fd369;
	fma.rn.f64 	%fd370, %fd24, %fd293, 0d0000000000000000;
	fma.rn.f64 	%fd371, %fd25, %fd294, 0d0000000000000000;
	fma.rn.f64 	%fd372, %fd26, %fd297, %fd370;
	fma.rn.f64 	%fd374, %fd373, %fd298, %fd371;
	fma.rn.f64 	%fd376, %fd375, %fd301, %fd372;
	fma.rn.f64 	%fd378, %fd377, %fd302, %fd374;
	fma.rn.f64 	%fd380, %fd379, %fd305, %fd376;
	fma.rn.f64 	%fd382, %fd381, %fd306, %fd378;
	fma.rn.f64 	%fd384, %fd383, %fd309, %fd380;
	fma.rn.f64 	%fd386, %fd385, %fd310, %fd382;
	fma.rn.f64 	%fd388, %fd387, %fd313, %fd384;
	fma.rn.f64 	%fd389, %fd27, %fd314, %fd386;
	add.f64 	%fd390, %fd389, %fd388;
	st.shared.f64 	[%r36+336], %fd390;
	sub.f64 	%fd391, %fd388, %fd389;
	st.shared.f64 	[%r36+1120], %fd391;
	fma.rn.f64 	%fd393, %fd392, %fd293, 0d0000000000000000;
	fma.rn.f64 	%fd395, %fd394, %fd294, 0d0000000000000000;
	fma.rn.f64 	%fd397, %fd396, %fd297, %fd393;
	fma.rn.f64 	%fd399, %fd398, %fd298, %fd395;
	fma.rn.f64 	%fd401, %fd400, %fd301, %fd397;
	fma.rn.f64 	%fd403, %fd402, %fd302, %fd399;
	fma.rn.f64 	%fd405, %fd404, %fd305, %fd401;
	fma.rn.f64 	%fd406, %fd28, %fd306, %fd403;
	fma.rn.f64 	%fd407, %fd29, %fd309, %fd405;
	fma.rn.f64 	%fd409, %fd408, %fd310, %fd406;
	fma.rn.f64 	%fd411, %fd410, %fd313, %fd407;
	fma.rn.f64 	%fd413, %fd412, %fd314, %fd409;
	add.f64 	%fd414, %fd413, %fd411;
	st.shared.f64 	[%r36+448], %fd414;
	sub.f64 	%fd415, %fd411, %fd413;
	st.shared.f64 	[%r36+1008], %fd415;
	fma.rn.f64 	%fd417, %fd416, %fd293, 0d0000000000000000;
	fma.rn.f64 	%fd419, %fd418, %fd294, 0d0000000000000000;
	fma.rn.f64 	%fd420, %fd30, %fd297, %fd417;
	fma.rn.f64 	%fd422, %fd421, %fd298, %fd419;
	fma.rn.f64 	%fd424, %fd423, %fd301, %fd420;
	fma.rn.f64 	%fd426, %fd425, %fd302, %fd422;
	fma.rn.f64 	%fd428, %fd427, %fd305, %fd424;
	fma.rn.f64 	%fd430, %fd429, %fd306, %fd426;
	fma.rn.f64 	%fd432, %fd431, %fd309, %fd428;
	fma.rn.f64 	%fd434, %fd433, %fd310, %fd430;
	fma.rn.f64 	%fd435, %fd31, %fd313, %fd432;
	fma.rn.f64 	%fd436, %fd32, %fd314, %fd434;
	add.f64 	%fd437, %fd436, %fd435;
	st.shared.f64 	[%r36+560], %fd437;
	sub.f64 	%fd438, %fd435, %fd436;
	st.shared.f64 	[%r36+896], %fd438;
	fma.rn.f64 	%fd440, %fd439, %fd293, 0d0000000000000000;
	fma.rn.f64 	%fd442, %fd441, %fd294, 0d0000000000000000;
	fma.rn.f64 	%fd444, %fd443, %fd297, %fd440;
	fma.rn.f64 	%fd446, %fd445, %fd298, %fd442;
	fma.rn.f64 	%fd448, %fd447, %fd301, %fd444;
	fma.rn.f64 	%fd450, %fd449, %fd302, %fd446;
	fma.rn.f64 	%fd452, %fd451, %fd305, %fd448;
	fma.rn.f64 	%fd454, %fd453, %fd306, %fd450;
	fma.rn.f64 	%fd456, %fd455, %fd309, %fd452;
	fma.rn.f64 	%fd458, %fd457, %fd310, %fd454;
	fma.rn.f64 	%fd460, %fd459, %fd313, %fd456;
	fma.rn.f64 	%fd462, %fd461, %fd314, %fd458;
	add.f64 	%fd463, %fd462, %fd460;
	st.shared.f64 	[%r36+672], %fd463;
	sub.f64 	%fd464, %fd460, %fd462;
	st.shared.f64 	[%r36+784], %fd464;
	add.s32 	%r8, %r73, 144;
	setp.lt.u32 	%p3, %r73, 24;
	mov.u32 	%r73, %r8;
	@%p3 bra 	$L__BB34_4;
$L__BB34_5:
	mov.u32 	%r37, %ctaid.x;
	mov.u32 	%r38, %tid.y;
	add.s32 	%r9, %r37, %r38;
	bar.sync 	0;
	mov.u32 	%r39, %tid.x;
	setp.gt.u32 	%p4, %r39, 195;
	@%p4 bra 	$L__BB34_22;
	mov.u32 	%r74, %tid.x;
	mul.lo.s32 	%r11, %r72, 2744;
	mov.u32 	%r40, %tid.y;
	mov.u32 	%r41, _ZZ32massMatrixMultiplyConstantKernelILi12ELi14ELi1EEviPKiPKdS3_S3_S3_PdE6s_tmp1;
	mad.lo.s32 	%r42, %r40, 21952, %r41;
	ld.const.f64 	%fd478, [const_oddI];
	ld.const.f64 	%fd480, [const_evenI];
	ld.const.f64 	%fd482, [const_oddI+8];
	ld.const.f64 	%fd484, [const_evenI+8];
	ld.const.f64 	%fd486, [const_oddI+16];
	ld.const.f64 	%fd488, [const_evenI+16];
	ld.const.f64 	%fd490, [const_oddI+24];
	ld.const.f64 	%fd502, [const_oddI+56];
	ld.const.f64 	%fd504, [const_evenI+56];
	ld.const.f64 	%fd506, [const_oddI+64];
	ld.const.f64 	%fd508, [const_evenI+64];
	ld.const.f64 	%fd510, [const_oddI+72];
	ld.const.f64 	%fd512, [const_evenI+72];
	ld.const.f64 	%fd514, [const_oddI+80];
	ld.const.f64 	%fd516, [const_evenI+80];
	ld.const.f64 	%fd518, [const_oddI+88];
	ld.const.f64 	%fd519, [const_evenI+88];
	ld.const.f64 	%fd541, [const_evenI+144];
	ld.const.f64 	%fd543, [const_oddI+152];
	ld.const.f64 	%fd545, [const_evenI+152];
	ld.const.f64 	%fd547, [const_oddI+160];
	ld.const.f64 	%fd549, [const_evenI+160];
	ld.const.f64 	%fd551, [const_oddI+168];
	ld.const.f64 	%fd553, [const_evenI+168];
	ld.const.f64 	%fd555, [const_oddI+176];
	ld.const.f64 	%fd557, [const_evenI+176];
	ld.const.f64 	%fd559, [const_oddI+184];
	ld.const.f64 	%fd565, [const_oddI+192];
	ld.const.f64 	%fd567, [const_evenI+192];
	ld.const.f64 	%fd569, [const_oddI+200];
	ld.const.f64 	%fd571, [const_evenI+200];
	ld.const.f64 	%fd573, [const_oddI+208];
	ld.const.f64 	%fd575, [const_evenI+208];
	ld.const.f64 	%fd577, [const_oddI+216];
	ld.const.f64 	%fd579, [const_evenI+216];
	ld.const.f64 	%fd582, [const_evenI+224];
	ld.const.f64 	%fd584, [const_oddI+232];
	ld.const.f64 	%fd585, [const_evenI+232];
	ld.const.f64 	%fd591, [const_oddI+240];
	ld.const.f64 	%fd593, [const_evenI+240];
	ld.const.f64 	%fd596, [const_evenI+248];
	ld.const.f64 	%fd598, [const_oddI+256];
	ld.const.f64 	%fd600, [const_evenI+256];
	ld.const.f64 	%fd602, [const_oddI+264];
	ld.const.f64 	%fd604, [const_evenI+264];
	ld.const.f64 	%fd606, [const_oddI+272];
	ld.const.f64 	%fd608, [const_evenI+272];
	ld.const.f64 	%fd615, [const_oddI+288];
	ld.const.f64 	%fd617, [const_evenI+288];
	ld.const.f64 	%fd619, [const_oddI+296];
	ld.const.f64 	%fd621, [const_evenI+296];
	ld.const.f64 	%fd623, [const_oddI+304];
	ld.const.f64 	%fd625, [const_evenI+304];
	ld.const.f64 	%fd627, [const_oddI+312];
	ld.const.f64 	%fd629, [const_evenI+312];
	ld.const.f64 	%fd631, [const_oddI+320];
	ld.const.f64 	%fd633, [const_evenI+320];
	ld.const.f64 	%fd635, [const_oddI+328];
	ld.const.f64 	%fd636, [const_evenI+328];
$L__BB34_7:
	ld.param.u32 	%r64, [_Z32massMatrixMultiplyConstantKernelILi12ELi14ELi1EEviPKiPKdS3_S3_S3_Pd_param_0];
	setp.ge.s32 	%p5, %r9, %r64;
	cvt.u16.u32 	%rs11, %r74;
	and.b16  	%rs12, %rs11, 254;
	shr.u16 	%rs13, %rs12, 1;
	mul.lo.s16 	%rs14, %rs13, 147;
	shr.u16 	%rs15, %rs14, 10;
	mul.lo.s16 	%rs16, %rs15, 14;
	sub.s16 	%rs17, %rs11, %rs16;
	mul.wide.u16 	%r43, %rs15, 1568;
	add.s32 	%r44, %r42, %r43;
	and.b16  	%rs18, %rs17, 255;
	mul.wide.u16 	%r45, %rs18, 112;
	add.s32 	%r13, %r44, %r45;
	ld.shared.f64 	%fd466, [%r13];
	ld.shared.f64 	%fd467, [%r13+88];
	add.f64 	%fd33, %fd466, %fd467;
	sub.f64 	%fd34, %fd466, %fd467;
	ld.shared.f64 	%fd468, [%r13+8];
	ld.shared.f64 	%fd469, [%r13+80];
	add.f64 	%fd35, %fd468, %fd469;
	sub.f64 	%fd36, %fd468, %fd469;
	ld.shared.f64 	%fd470, [%r13+16];
	ld.shared.f64 	%fd471, [%r13+72];
	add.f64 	%fd37, %fd470, %fd471;
	sub.f64 	%fd38, %fd470, %fd471;
	ld.shared.f64 	%fd472, [%r13+24];
	ld.shared.f64 	%fd473, [%r13+64];
	add.f64 	%fd39, %fd472, %fd473;
	sub.f64 	%fd40, %fd472, %fd473;
	ld.shared.f64 	%fd474, [%r13+32];
	ld.shared.f64 	%fd475, [%r13+56];
	add.f64 	%fd41, %fd474, %fd475;
	sub.f64 	%fd42, %fd474, %fd475;
	ld.shared.f64 	%fd476, [%r13+40];
	ld.shared.f64 	%fd477, [%r13+48];
	add.f64 	%fd43, %fd476, %fd477;
	sub.f64 	%fd44, %fd476, %fd477;
	mov.b32 	%r46, {%rs15, %rs18};
	mov.b32 	%r47, 0;
	mov.b32 	%r48, 3780;
	dp2a.lo.u32.u32 	%r14, %r46, %r48, %r47;
	fma.rn.f64 	%fd479, %fd478, %fd33, 0d0000000000000000;
	fma.rn.f64 	%fd481, %fd480, %fd34, 0d0000000000000000;
	fma.rn.f64 	%fd483, %fd482, %fd35, %fd479;
	fma.rn.f64 	%fd485, %fd484, %fd36, %fd481;
	fma.rn.f64 	%fd487, %fd486, %fd37, %fd483;
	fma.rn.f64 	%fd489, %fd488, %fd38, %fd485;
	fma.rn.f64 	%fd491, %fd490, %fd39, %fd487;
	fma.rn.f64 	%fd492, %fd3, %fd40, %fd489;
	fma.rn.f64 	%fd493, %fd4, %fd41, %fd491;
	fma.rn.f64 	%fd494, %fd5, %fd42, %fd492;
	fma.rn.f64 	%fd45, %fd6, %fd43, %fd493;
	fma.rn.f64 	%fd46, %fd7, %fd44, %fd494;
	mov.f64 	%fd1140, 0d0000000000000000;
	mov.f64 	%fd1141, %fd1140;
	@%p5 bra 	$L__BB34_9;
	ld.param.u64 	%rd35, [_Z32massMatrixMultiplyConstantKernelILi12ELi14ELi1EEviPKiPKdS3_S3_S3_Pd_param_2];
	cvta.to.global.u64 	%rd11, %rd35;
	add.s32 	%r49, %r14, %r11;
	mul.wide.s32 	%rd12, %r49, 8;
	add.s64 	%rd13, %rd11, %rd12;
	ld.global.nc.f64 	%fd1140, [%rd13];
	ld.global.nc.f64 	%fd1141, [%rd13+104];
$L__BB34_9:
	ld.param.u32 	%r65, [_Z32massMatrixMultiplyConstantKernelILi12ELi14ELi1EEviPKiPKdS3_S3_S3_Pd_param_0];
	setp.ge.s32 	%p6, %r9, %r65;
	add.f64 	%fd496, %fd45, %fd46;
	mul.f64 	%fd497, %fd496, %fd1140;
	sub.f64 	%fd498, %fd45, %fd46;
	mul.f64 	%fd499, %fd498, %fd1141;
	add.f64 	%fd51, %fd497, %fd499;
	sub.f64 	%fd52, %fd497, %fd499;
	fma.rn.f64 	%fd500, %fd8, %fd33, 0d0000000000000000;
	fma.rn.f64 	%fd501, %fd9, %fd34, 0d0000000000000000;
	fma.rn.f64 	%fd503, %fd502, %fd35, %fd500;
	fma.rn.f64 	%fd505, %fd504, %fd36, %fd501;
	fma.rn.f64 	%fd507, %fd506, %fd37, %fd503;
	fma.rn.f64 	%fd509, %fd508, %fd38, %fd505;
	fma.rn.f64 	%fd511, %fd510, %fd39, %fd507;
	fma.rn.f64 	%fd513, %fd512, %fd40, %fd509;
	fma.rn.f64 	%fd515, %fd514, %fd41, %fd511;
	fma.rn.f64 	%fd517, %fd516, %fd42, %fd513;
	fma.rn.f64 	%fd53, %fd518, %fd43, %fd515;
	fma.rn.f64 	%fd54, %fd519, %fd44, %fd517;
	mov.f64 	%fd1142, 0d0000000000000000;
	mov.f64 	%fd1143, %fd1142;
	@%p6 bra 	$L__BB34_11;
	ld.param.u64 	%rd36, [_Z32massMatrixMultiplyConstantKernelILi12ELi14ELi1EEviPKiPKdS3_S3_S3_Pd_param_2];
	cvta.to.global.u64 	%rd14, %rd36;
	add.s32 	%r50, %r14, %r11;
	mul.wide.s32 	%rd15, %r50, 8;
	add.s64 	%rd16, %rd14, %rd15;
	ld.global.nc.f64 	%fd1142, [%rd16+8];
	ld.global.nc.f64 	%fd1143, [%rd16+96];
$L__BB34_11:
	ld.param.u32 	%r66, [_Z32massMatrixMultiplyConstantKernelILi12ELi14ELi1EEviPKiPKdS3_S3_S3_Pd_param_0];
	setp.ge.s32 	%p7, %r9, %r66;
	add.f64 	%fd521, %fd53, %fd54;
	mul.f64 	%fd522, %fd521, %fd1142;
	sub.f64 	%fd523, %fd53, %fd54;
	mul.f64 	%fd524, %fd523, %fd1143;
	add.f64 	%fd59, %fd522, %fd524;
	sub.f64 	%fd60, %fd522, %fd524;
	fma.rn.f64 	%fd525, %fd12, %fd33, 0d0000000000000000;
	fma.rn.f64 	%fd526, %fd13, %fd34, 0d0000000000000000;
	fma.rn.f64 	%fd527, %fd14, %fd35, %fd525;
	fma.rn.f64 	%fd528, %fd15, %fd36, %fd526;
	fma.rn.f64 	%fd529, %fd16, %fd37, %fd527;
	fma.rn.f64 	%fd530, %fd17, %fd38, %fd528;
	fma.rn.f64 	%fd531, %fd18, %fd39, %fd529;
	fma.rn.f64 	%fd532, %fd19, %fd40, %fd530;
	fma.rn.f64 	%fd533, %fd20, %fd41, %fd531;
	fma.rn.f64 	%fd534, %fd21, %fd42, %fd532;
	fma.rn.f64 	%fd61, %fd22, %fd43, %fd533;
	fma.rn.f64 	%fd62, %fd23, %fd44, %fd534;
	mov.f64 	%fd1144, 0d0000000000000000;
	mov.f64 	%fd1145, %fd1144;
	@%p7 bra 	$L__BB34_13;
	ld.param.u64 	%rd37, [_Z32massMatrixMultiplyConstantKernelILi12ELi14ELi1EEviPKiPKdS3_S3_S3_Pd_param_2];
	cvta.to.global.u64 	%rd17, %rd37;
	add.s32 	%r51, %r14, %r11;
	mul.wide.s32 	%rd18, %r51, 8;
	add.s64 	%rd19, %rd17, %rd18;
	ld.global.nc.f64 	%fd1144, [%rd19+16];
	ld.global.nc.f64 	%fd1145, [%rd19+88];
$L__BB34_13:
	ld.param.u32 	%r67, [_Z32massMatrixMultiplyConstantKernelILi12ELi14ELi1EEviPKiPKdS3_S3_S3_Pd_param_0];
	setp.ge.s32 	%p8, %r9, %r67;
	add.f64 	%fd536, %fd61, %fd62;
	mul.f64 	%fd537, %fd536, %fd1144;
	sub.f64 	%fd538, %fd61, %fd62;
	mul.f64 	%fd539, %fd538, %fd1145;
	add.f64 	%fd67, %fd537, %fd539;
	sub.f64 	%fd68, %fd537, %fd539;
	fma.rn.f64 	%fd540, %fd24, %fd33, 0d0000000000000000;
	fma.rn.f64 	%fd542, %fd541, %fd34, 0d0000000000000000;
	fma.rn.f64 	%fd544, %fd543, %fd35, %fd540;
	fma.rn.f64 	%fd546, %fd545, %fd36, %fd542;
	fma.rn.f64 	%fd548, %fd547, %fd37, %fd544;
	fma.rn.f64 	%fd550, %fd549, %fd38, %fd546;
	fma.rn.f64 	%fd552, %fd551, %fd39, %fd548;
	fma.rn.f64 	%fd554, %fd553, %fd40, %fd550;
	fma.rn.f64 	%fd556, %fd555, %fd41, %fd552;
	fma.rn.f64 	%fd558, %fd557, %fd42, %fd554;
	fma.rn.f64 	%fd69, %fd559, %fd43, %fd556;
	fma.rn.f64 	%fd70, %fd27, %fd44, %fd558;
	mov.f64 	%fd1146, 0d0000000000000000;
	mov.f64 	%fd1147, %fd1146;
	@%p8 bra 	$L__BB34_15;
	ld.param.u64 	%rd38, [_Z32massMatrixMultiplyConstantKernelILi12ELi14ELi1EEviPKiPKdS3_S3_S3_Pd_param_2];
	cvta.to.global.u64 	%rd20, %rd38;
	add.s32 	%r52, %r14, %r11;
	mul.wide.s32 	%rd21, %r52, 8;
	add.s64 	%rd22, %rd20, %rd21;
	ld.global.nc.f64 	%fd1146, [%rd22+24];
	ld.global.nc.f64 	%fd1147, [%rd22+80];
$L__BB34_15:
	ld.param.u32 	%r68, [_Z32massMatrixMultiplyConstantKernelILi12ELi14ELi1EEviPKiPKdS3_S3_S3_Pd_param_0];
	setp.ge.s32 	%p9, %r9, %r68;
	add.f64 	%fd561, %fd69, %fd70;
	mul.f64 	%fd562, %fd561, %fd1146;
	sub.f64 	%fd563, %fd69, %fd70;
	mul.f64 	%fd564, %fd563, %fd1147;
	add.f64 	%fd75, %fd562, %fd564;
	sub.f64 	%fd76, %fd562, %fd564;
	fma.rn.f64 	%fd566, %fd565, %fd33, 0d0000000000000000;
	fma.rn.f64 	%fd568, %fd567, %fd34, 0d0000000000000000;
	fma.rn.f64 	%fd570, %fd569, %fd35, %fd566;
	fma.rn.f64 	%fd572, %fd571, %fd36, %fd568;
	fma.rn.f64 	%fd574, %fd573, %fd37, %fd570;
	fma.rn.f64 	%fd576, %fd575, %fd38, %fd572;
	fma.rn.f64 	%fd578, %fd577, %fd39, %fd574;
	fma.rn.f64 	%fd580, %fd579, %fd40, %fd576;
	fma.rn.f64 	%fd581, %fd29, %fd41, %fd578;
	fma.rn.f64 	%fd583, %fd582, %fd42, %fd580;
	fma.rn.f64 	%fd77, %fd584, %fd43, %fd581;
	fma.rn.f64 	%fd78, %fd585, %fd44, %fd583;
	mov.f64 	%fd1148, 0d0000000000000000;
	mov.f64 	%fd1149, %fd1148;
	@%p9 bra 	$L__BB34_17;
	ld.param.u64 	%rd39, [_Z32massMatrixMultiplyConstantKernelILi12ELi14ELi1EEviPKiPKdS3_S3_S3_Pd_param_2];
	cvta.to.global.u64 	%rd23, %rd39;
	add.s32 	%r53, %r14, %r11;
	mul.wide.s32 	%rd24, %r53, 8;
	add.s64 	%rd25, %rd23, %rd24;
	ld.global.nc.f64 	%fd1148, [%rd25+32];
	ld.global.nc.f64 	%fd1149, [%rd25+72];
$L__BB34_17:
	ld.param.u32 	%r69, [_Z32massMatrixMultiplyConstantKernelILi12ELi14ELi1EEviPKiPKdS3_S3_S3_Pd_param_0];
	setp.ge.s32 	%p10, %r9, %r69;
	add.f64 	%fd587, %fd77, %fd78;
	mul.f64 	%fd588, %fd587, %fd1148;
	sub.f64 	%fd589, %fd77, %fd78;
	mul.f64 	%fd590, %fd589, %fd1149;
	add.f64 	%fd83, %fd588, %fd590;
	sub.f64 	%fd84, %fd588, %fd590;
	fma.rn.f64 	%fd592, %fd591, %fd33, 0d0000000000000000;
	fma.rn.f64 	%fd594, %fd593, %fd34, 0d0000000000000000;
	fma.rn.f64 	%fd595, %fd30, %fd35, %fd592;
	fma.rn.f64 	%fd597, %fd596, %fd36, %fd594;
	fma.rn.f64 	%fd599, %fd598, %fd37, %fd595;
	fma.rn.f64 	%fd601, %fd600, %fd38, %fd597;
	fma.rn.f64 	%fd603, %fd602, %fd39, %fd599;
	fma.rn.f64 	%fd605, %fd604, %fd40, %fd601;
	fma.rn.f64 	%fd607, %fd606, %fd41, %fd603;
	fma.rn.f64 	%fd609, %fd608, %fd42, %fd605;
	fma.rn.f64 	%fd85, %fd31, %fd43, %fd607;
	fma.rn.f64 	%fd86, %fd32, %fd44, %fd609;
	mov.f64 	%fd1150, 0d0000000000000000;
	mov.f64 	%fd1151, %fd1150;
	@%p10 bra 	$L__BB34_19;
	ld.param.u64 	%rd40, [_Z32massMatrixMultiplyConstantKernelILi12ELi14ELi1EEviPKiPKdS3_S3_S3_Pd_param_2];
	cvta.to.global.u64 	%rd26, %rd40;
	add.s32 	%r54, %r14, %r11;
	mul.wide.s32 	%rd27, %r54, 8;
	add.s64 	%rd28, %rd26, %rd27;
	ld.global.nc.f64 	%fd1150, [%rd28+40];
	ld.global.nc.f64 	%fd1151, [%rd28+64];
$L__BB34_19:
	ld.param.u32 	%r70, [_Z32massMatrixMultiplyConstantKernelILi12ELi14ELi1EEviPKiPKdS3_S3_S3_Pd_param_0];
	setp.ge.s32 	%p11, %r9, %r70;
	add.f64 	%fd611, %fd85, %fd86;
	mul.f64 	%fd612, %fd611, %fd1150;
	sub.f64 	%fd613, %fd85, %fd86;
	mul.f64 	%fd614, %fd613, %fd1151;
	add.f64 	%fd91, %fd612, %fd614;
	sub.f64 	%fd92, %fd612, %fd614;
	fma.rn.f64 	%fd616, %fd615, %fd33, 0d0000000000000000;
	fma.rn.f64 	%fd618, %fd617, %fd34, 0d0000000000000000;
	fma.rn.f64 	%fd620, %fd619, %fd35, %fd616;
	fma.rn.f64 	%fd622, %fd621, %fd36, %fd618;
	fma.rn.f64 	%fd624, %fd623, %fd37, %fd620;
	fma.rn.f64 	%fd626, %fd625, %fd38, %fd622;
	fma.rn.f64 	%fd628, %fd627, %fd39, %fd624;
	fma.rn.f64 	%fd630, %fd629, %fd40, %fd626;
	fma.rn.f64 	%fd632, %fd631, %fd41, %fd628;
	fma.rn.f64 	%fd634, %fd633, %fd42, %fd630;
	fma.rn.f64 	%fd93, %fd635, %fd43, %fd632;
	fma.rn.f64 	%fd94, %fd636, %fd44, %fd634;
	mov.f64 	%fd1152, 0d0000000000000000;
	mov.f64 	%fd1153, %fd1152;
	@%p11 bra 	$L__BB34_21;
	ld.param.u64 	%rd41, [_Z32massMatrixMultiplyConstantKernelILi12ELi14ELi1EEviPKiPKdS3_S3_S3_Pd_param_2];
	cvta.to.global.u64 	%rd29, %rd41;
	add.s32 	%r55, %r14, %r11;
	mul.wide.s32 	%rd30, %r55, 8;
	add.s64 	%rd31, %rd29, %rd30;
	ld.global.nc.f64 	%fd1152, [%rd31+48];
	ld.global.nc.f64 	%fd1153, [%rd31+56];
$L__BB34_21:
	add.f64 	%fd637, %fd93, %fd94;
	mul.f64 	%fd638, %fd637, %fd1152;
	sub.f64 	%fd639, %fd93, %fd94;
	mul.f64 	%fd640, %fd639, %fd1153;
	add.f64 	%fd641, %fd638, %fd640;
	sub.f64 	%fd642, %fd638, %fd640;
	fma.rn.f64 	%fd644, %fd478, %fd51, 0d0000000000000000;
	fma.rn.f64 	%fd646, %fd480, %fd52, 0d0000000000000000;
	fma.rn.f64 	%fd647, %fd8, %fd59, %fd644;
	fma.rn.f64 	%fd648, %fd9, %fd60, %fd646;
	fma.rn.f64 	%fd649, %fd12, %fd67, %fd647;
	fma.rn.f64 	%fd650, %fd13, %fd68, %fd648;
	fma.rn.f64 	%fd651, %fd24, %fd75, %fd649;
	fma.rn.f64 	%fd653, %fd541, %fd76, %fd650;
	fma.rn.f64 	%fd655, %fd565, %fd83, %fd651;
	fma.rn.f64 	%fd657, %fd567, %fd84, %fd653;
	fma.rn.f64 	%fd659, %fd591, %fd91, %fd655;
	fma.rn.f64 	%fd661, %fd593, %fd92, %fd657;
	fma.rn.f64 	%fd663, %fd615, %fd641, %fd659;
	fma.rn.f64 	%fd665, %fd617, %fd642, %fd661;
	add.f64 	%fd666, %fd663, %fd665;
	st.shared.f64 	[%r13], %fd666;
	sub.f64 	%fd667, %fd663, %fd665;
	st.shared.f64 	[%r13+88], %fd667;
	fma.rn.f64 	%fd669, %fd482, %fd51, 0d0000000000000000;
	fma.rn.f64 	%fd671, %fd484, %fd52, 0d0000000000000000;
	fma.rn.f64 	%fd673, %fd502, %fd59, %fd669;
	fma.rn.f64 	%fd675, %fd504, %fd60, %fd671;
	fma.rn.f64 	%fd676, %fd14, %fd67, %fd673;
	fma.rn.f64 	%fd677, %fd15, %fd68, %fd675;
	fma.rn.f64 	%fd679, %fd543, %fd75, %fd676;
	fma.rn.f64 	%fd681, %fd545, %fd76, %fd677;
	fma.rn.f64 	%fd683, %fd569, %fd83, %fd679;
	fma.rn.f64 	%fd685, %fd571, %fd84, %fd681;
	fma.rn.f64 	%fd686, %fd30, %fd91, %fd683;
	fma.rn.f64 	%fd688, %fd596, %fd92, %fd685;
	fma.rn.f64 	%fd690, %fd619, %fd641, %fd686;
	fma.rn.f64 	%fd692, %fd621, %fd642, %fd688;
	add.f64 	%fd693, %fd690, %fd692;
	st.shared.f64 	[%r13+8], %fd693;
	sub.f64 	%fd694, %fd690, %fd692;
	st.shared.f64 	[%r13+80], %fd694;
	fma.rn.f64 	%fd696, %fd486, %fd51, 0d0000000000000000;
	fma.rn.f64 	%fd698, %fd488, %fd52, 0d0000000000000000;
	fma.rn.f64 	%fd700, %fd506, %fd59, %fd696;
	fma.rn.f64 	%fd702, %fd508, %fd60, %fd698;
	fma.rn.f64 	%fd703, %fd16, %fd67, %fd700;
	fma.rn.f64 	%fd704, %fd17, %fd68, %fd702;
	fma.rn.f64 	%fd706, %fd547, %fd75, %fd703;
	fma.rn.f64 	%fd708, %fd549, %fd76, %fd704;
	fma.rn.f64 	%fd710, %fd573, %fd83, %fd706;
	fma.rn.f64 	%fd712, %fd575, %fd84, %fd708;
	fma.rn.f64 	%fd714, %fd598, %fd91, %fd710;
	fma.rn.f64 	%fd716, %fd600, %fd92, %fd712;
	fma.rn.f64 	%fd718, %fd623, %fd641, %fd714;
	fma.rn.f64 	%fd720, %fd625, %fd642, %fd716;
	add.f64 	%fd721, %fd718, %fd720;
	st.shared.f64 	[%r13+16], %fd721;
	sub.f64 	%fd722, %fd718, %fd720;
	st.shared.f64 	[%r13+72], %fd722;
	fma.rn.f64 	%fd724, %fd490, %fd51, 0d0000000000000000;
	fma.rn.f64 	%fd725, %fd3, %fd52, 0d0000000000000000;
	fma.rn.f64 	%fd727, %fd510, %fd59, %fd724;
	fma.rn.f64 	%fd729, %fd512, %fd60, %fd725;
	fma.rn.f64 	%fd730, %fd18, %fd67, %fd727;
	fma.rn.f64 	%fd731, %fd19, %fd68, %fd729;
	fma.rn.f64 	%fd733, %fd551, %fd75, %fd730;
	fma.rn.f64 	%fd735, %fd553, %fd76, %fd731;
	fma.rn.f64 	%fd737, %fd577, %fd83, %fd733;
	fma.rn.f64 	%fd739, %fd579, %fd84, %fd735;
	fma.rn.f64 	%fd741, %fd602, %fd91, %fd737;
	fma.rn.f64 	%fd743, %fd604, %fd92, %fd739;
	fma.rn.f64 	%fd745, %fd627, %fd641, %fd741;
	fma.rn.f64 	%fd747, %fd629, %fd642, %fd743;
	add.f64 	%fd748, %fd745, %fd747;
	st.shared.f64 	[%r13+24], %fd748;
	sub.f64 	%fd749, %fd745, %fd747;
	st.shared.f64 	[%r13+64], %fd749;
	fma.rn.f64 	%fd750, %fd4, %fd51, 0d0000000000000000;
	fma.rn.f64 	%fd751, %fd5, %fd52, 0d0000000000000000;
	fma.rn.f64 	%fd753, %fd514, %fd59, %fd750;
	fma.rn.f64 	%fd755, %fd516, %fd60, %fd751;
	fma.rn.f64 	%fd756, %fd20, %fd67, %fd753;
	fma.rn.f64 	%fd757, %fd21, %fd68, %fd755;
	fma.rn.f64 	%fd759, %fd555, %fd75, %fd756;
	fma.rn.f64 	%fd761, %fd557, %fd76, %fd757;
	fma.rn.f64 	%fd762, %fd29, %fd83, %fd759;
	fma.rn.f64 	%fd764, %fd582, %fd84, %fd761;
	fma.rn.f64 	%fd766, %fd606, %fd91, %fd762;
	fma.rn.f64 	%fd768, %fd608, %fd92, %fd764;
	fma.rn.f64 	%fd770, %fd631, %fd641, %fd766;
	fma.rn.f64 	%fd772, %fd633, %fd642, %fd768;
	add.f64 	%fd773, %fd770, %fd772;
	st.shared.f64 	[%r13+32], %fd773;
	sub.f64 	%fd774, %fd770, %fd772;
	st.shared.f64 	[%r13+56], %fd774;
	fma.rn.f64 	%fd775, %fd6, %fd51, 0d0000000000000000;
	fma.rn.f64 	%fd776, %fd7, %fd52, 0d0000000000000000;
	fma.rn.f64 	%fd778, %fd518, %fd59, %fd775;
	fma.rn.f64 	%fd780, %fd519, %fd60, %fd776;
	fma.rn.f64 	%fd781, %fd22, %fd67, %fd778;
	fma.rn.f64 	%fd782, %fd23, %fd68, %fd780;
	fma.rn.f64 	%fd784, %fd559, %fd75, %fd781;
	fma.rn.f64 	%fd785, %fd27, %fd76, %fd782;
	fma.rn.f64 	%fd787, %fd584, %fd83, %fd784;
	fma.rn.f64 	%fd789, %fd585, %fd84, %fd785;
	fma.rn.f64 	%fd790, %fd31, %fd91, %fd787;
	fma.rn.f64 	%fd791, %fd32, %fd92, %fd789;
	fma.rn.f64 	%fd793, %fd635, %fd641, %fd790;
	fma.rn.f64 	%fd795, %fd636, %fd642, %fd791;
	add.f64 	%fd796, %fd793, %fd795;
	st.shared.f64 	[%r13+40], %fd796;
	sub.f64 	%fd797, %fd793, %fd795;
	st.shared.f64 	[%r13+48], %fd797;
	add.s32 	%r15, %r74, 144;
	setp.lt.u32 	%p12, %r74, 52;
	mov.u32 	%r74, %r15;
	@%p12 bra 	$L__BB34_7;
$L__BB34_22:
	ld.const.f64 	%fd99, [const_evenI+72];
	ld.const.f64 	%fd100, [const_evenI+144];
	ld.const.f64 	%fd101, [const_oddI+56];
	ld.const.f64 	%fd102, [const_oddI+152];
	ld.const.f64 	%fd103, [const_oddI+8];
	ld.const.f64 	%fd104, [const_evenI+8];
	mov.u32 	%r56, %tid.x;
	setp.gt.u32 	%p13, %r56, 167;
	bar.sync 	0;
	@%p13 bra 	$L__BB34_25;
	mov.u32 	%r75, %tid.x;
	mov.u32 	%r57, %tid.y;
	mov.u32 	%r58, _ZZ32massMatrixMultiplyConstantKernelILi12ELi14ELi1EEviPKiPKdS3_S3_S3_PdE6s_tmp1;
	mad.lo.s32 	%r59, %r57, 21952, %r58;
	ld.const.f64 	%fd826, [const_oddI];
	ld.const.f64 	%fd828, [const_evenI];
	ld.const.f64 	%fd836, [const_oddI+192];
	ld.const.f64 	%fd838, [const_evenI+192];
	ld.const.f64 	%fd840, [const_oddI+240];
	ld.const.f64 	%fd842, [const_evenI+240];
	ld.const.f64 	%fd844, [const_oddI+288];
	ld.const.f64 	%fd846, [const_evenI+288];
	ld.const.f64 	%fd853, [const_evenI+56];
	ld.const.f64 	%fd858, [const_evenI+152];
	ld.const.f64 	%fd860, [const_oddI+200];
	ld.const.f64 	%fd862, [const_evenI+200];
	ld.const.f64 	%fd865, [const_evenI+248];
	ld.const.f64 	%fd867, [const_oddI+296];
	ld.const.f64 	%fd869, [const_evenI+296];
	ld.const.f64 	%fd873, [const_oddI+16];
	ld.const.f64 	%fd875, [const_evenI+16];
	ld.const.f64 	%fd877, [const_oddI+64];
	ld.const.f64 	%fd879, [const_evenI+64];
	ld.const.f64 	%fd883, [const_oddI+160];
	ld.const.f64 	%fd885, [const_evenI+160];
	ld.const.f64 	%fd887, [const_oddI+208];
	ld.const.f64 	%fd889, [const_evenI+208];
	ld.const.f64 	%fd891, [const_oddI+256];
	ld.const.f64 	%fd893, [const_evenI+256];
	ld.const.f64 	%fd895, [const_oddI+304];
	ld.const.f64 	%fd897, [const_evenI+304];
	ld.const.f64 	%fd901, [const_oddI+24];
	ld.const.f64 	%fd904, [const_oddI+72];
	ld.const.f64 	%fd909, [const_oddI+168];
	ld.const.f64 	%fd911, [const_evenI+168];
	ld.const.f64 	%fd913, [const_oddI+216];
	ld.const.f64 	%fd915, [const_evenI+216];
	ld.const.f64 	%fd917, [const_oddI+264];
	ld.const.f64 	%fd919, [const_evenI+264];
	ld.const.f64 	%fd921, [const_oddI+312];
	ld.const.f64 	%fd923, [const_evenI+312];
	ld.const.f64 	%fd929, [const_oddI+80];
	ld.const.f64 	%fd931, [const_evenI+80];
	ld.const.f64 	%fd935, [const_oddI+176];
	ld.const.f64 	%fd937, [const_evenI+176];
	ld.const.f64 	%fd940, [const_evenI+224];
	ld.const.f64 	%fd942, [const_oddI+272];
	ld.const.f64 	%fd944, [const_evenI+272];
	ld.const.f64 	%fd946, [const_oddI+320];
	ld.const.f64 	%fd948, [const_evenI+320];
	ld.const.f64 	%fd954, [const_oddI+88];
	ld.const.f64 	%fd956, [const_evenI+88];
	ld.const.f64 	%fd960, [const_oddI+184];
	ld.const.f64 	%fd963, [const_oddI+232];
	ld.const.f64 	%fd965, [const_evenI+232];
	ld.const.f64 	%fd969, [const_oddI+328];
	ld.const.f64 	%fd971, [const_evenI+328];
$L__BB34_24:
	cvt.u16.u32 	%rs19, %r75;
	mul.lo.s16 	%rs20, %rs19, 171;
	shr.u16 	%rs21, %rs20, 11;
	mul.lo.s16 	%rs22, %rs21, 12;
	sub.s16 	%rs23, %rs19, %rs22;
	mul.wide.u16 	%r60, %rs21, 1568;
	add.s32 	%r61, %r59, %r60;
	and.b16  	%rs24, %rs23, 255;
	mul.wide.u16 	%r62, %rs24, 8;
	add.s32 	%r63, %r61, %r62;
	ld.shared.f64 	%fd798, [%r63];
	ld.shared.f64 	%fd799, [%r63+1456];
	add.f64 	%fd800, %fd798, %fd799;
	sub.f64 	%fd801, %fd798, %fd799;
	ld.shared.f64 	%fd802, [%r63+112];
	ld.shared.f64 	%fd803, [%r63+1344];
	add.f64 	%fd804, %fd802, %fd803;
	sub.f64 	%fd805, %fd802, %fd803;
	ld.shared.f64 	%fd806, [%r63+224];
	ld.shared.f64 	%fd807, [%r63+1232];
	add.f64 	%fd808, %fd806, %fd807;
	sub.f64 	%fd809, %fd806, %fd807;
	ld.shared.f64 	%fd810, [%r63+336];
	ld.shared.f64 	%fd811, [%r63+1120];
	add.f64 	%fd812, %fd810, %fd811;
	sub.f64 	%fd813, %fd810, %fd811;
	ld.shared.f64 	%fd814, [%r63+448];
	ld.shared.f64 	%fd815, [%r63+1008];
	add.f64 	%fd816, %fd814, %fd815;
	sub.f64 	%fd817, %fd814, %fd815;
	ld.shared.f64 	%fd818, [%r63+560];
	ld.shared.f64 	%fd819, [%r63+896];
	add.f64 	%fd820, %fd818, %fd819;
	sub.f64 	%fd821, %fd818, %fd819;
	ld.shared.f64 	%fd822, [%r63+672];
	ld.shared.f64 	%fd823, [%r63+784];
	add.f64 	%fd824, %fd822, %fd823;
	sub.f64 	%fd825, %fd822, %fd823;
	fma.rn.f64 	%fd827, %fd826, %fd800, 0d0000000000000000;
	fma.rn.f64 	%fd829, %fd828, %fd801, 0d0000000000000000;
	fma.rn.f64 	%fd830, %fd8, %fd804, %fd827;
	fma.rn.f64 	%fd831, %fd9, %fd805, %fd829;
	fma.rn.f64 	%fd832, %fd12, %fd808, %fd830;
	fma.rn.f64 	%fd833, %fd13, %fd809, %fd831;
	fma.rn.f64 	%fd834, %fd24, %fd812, %fd832;
	fma.rn.f64 	%fd835, %fd100, %fd813, %fd833;
	fma.rn.f64 	%fd837, %fd836, %fd816, %fd834;
	fma.rn.f64 	%fd839, %fd838, %fd817, %fd835;
	fma.rn.f64 	%fd841, %fd840, %fd820, %fd837;
	fma.rn.f64 	%fd843, %fd842, %fd821, %fd839;
	fma.rn.f64 	%fd845, %fd844, %fd824, %fd841;
	fma.rn.f64 	%fd847, %fd846, %fd825, %fd843;
	add.f64 	%fd848, %fd845, %fd847;
	st.shared.f64 	[%r63], %fd848;
	sub.f64 	%fd849, %fd845, %fd847;
	st.shared.f64 	[%r63+1232], %fd849;
	fma.rn.f64 	%fd850, %fd103, %fd800, 0d0000000000000000;
	fma.rn.f64 	%fd851, %fd104, %fd801, 0d0000000000000000;
	fma.rn.f64 	%fd852, %fd101, %fd804, %fd850;
	fma.rn.f64 	%fd854, %fd853, %fd805, %fd851;
	fma.rn.f64 	%fd855, %fd14, %fd808, %fd852;
	fma.rn.f64 	%fd856, %fd15, %fd809, %fd854;
	fma.rn.f64 	%fd857, %fd102, %fd812, %fd855;
	fma.rn.f64 	%fd859, %fd858, %fd813, %fd856;
	fma.rn.f64 	%fd861, %fd860, %fd816, %fd857;
	fma.rn.f64 	%fd863, %fd862, %fd817, %fd859;
	fma.rn.f64 	%fd864, %fd30, %fd820, %fd861;
	fma.rn.f64 	%fd866, %fd865, %fd821, %fd863;
	fma.rn.f64 	%fd868, %fd867, %fd824, %fd864;
	fma.rn.f64 	%fd870, %fd869, %fd825, %fd866;
	add.f64 	%fd871, %fd868, %fd870;
	st.shared.f64 	[%r63+112], %fd871;
	sub.f64 	%fd872, %fd868, %fd870;
	st.shared.f64 	[%r63+1120], %fd872;
	fma.rn.f64 	%fd874, %fd873, %fd800, 0d0000000000000000;
	fma.rn.f64 	%fd876, %fd875, %fd801, 0d0000000000000000;
	fma.rn.f64 	%fd878, %fd877, %fd804, %fd874;
	fma.rn.f64 	%fd880, %fd879, %fd805, %fd876;
	fma.rn.f64 	%fd881, %fd16, %fd808, %fd878;
	fma.rn.f64 	%fd882, %fd17, %fd809, %fd880;
	fma.rn.f64 	%fd884, %fd883, %fd812, %fd881;
	fma.rn.f64 	%fd886, %fd885, %fd813, %fd882;
	fma.rn.f64 	%fd888, %fd887, %fd816, %fd884;
	fma.rn.f64 	%fd890, %fd889, %fd817, %fd886;
	fma.rn.f64 	%fd892, %fd891, %fd820, %fd888;
	fma.rn.f64 	%fd894, %fd893, %fd821, %fd890;
	fma.rn.f64 	%fd896, %fd895, %fd824, %fd892;
	fma.rn.f64 	%fd898, %fd897, %fd825, %fd894;
	add.f64 	%fd899, %fd896, %fd898;
	st.shared.f64 	[%r63+224], %fd899;
	sub.f64 	%fd900, %fd896, %fd898;
	st.shared.f64 	[%r63+1008], %fd900;
	fma.rn.f64 	%fd902, %fd901, %fd800, 0d0000000000000000;
	fma.rn.f64 	%fd903, %fd3, %fd801, 0d0000000000000000;
	fma.rn.f64 	%fd905, %fd904, %fd804, %fd902;
	fma.rn.f64 	%fd906, %fd99, %fd805, %fd903;
	fma.rn.f64 	%fd907, %fd18, %fd808, %fd905;
	fma.rn.f64 	%fd908, %fd19, %fd809, %fd906;
	fma.rn.f64 	%fd910, %fd909, %fd812, %fd907;
	fma.rn.f64 	%fd912, %fd911, %fd813, %fd908;
	fma.rn.f64 	%fd914, %fd913, %fd816, %fd910;
	fma.rn.f64 	%fd916, %fd915, %fd817, %fd912;
	fma.rn.f64 	%fd918, %fd917, %fd820, %fd914;
	fma.rn.f64 	%fd920, %fd919, %fd821, %fd916;
	fma.rn.f64 	%fd922, %fd921, %fd824, %fd918;
	fma.rn.f64 	%fd924, %fd923, %fd825, %fd920;
	add.f64 	%fd925, %fd922, %fd924;
	st.shared.f64 	[%r63+336], %fd925;
	sub.f64 	%fd926, %fd922, %fd924;
	st.shared.f64 	[%r63+896], %fd926;
	fma.rn.f64 	%fd927, %fd4, %fd800, 0d0000000000000000;
	fma.rn.f64 	%fd928, %fd5, %fd801, 0d0000000000000000;
	fma.rn.f64 	%fd930, %fd929, %fd804, %fd927;
	fma.rn.f64 	%fd932, %fd931, %fd805, %fd928;
	fma.rn.f64 	%fd933, %fd20, %fd808, %fd930;
	fma.rn.f64 	%fd934, %fd21, %fd809, %fd932;
	fma.rn.f64 	%fd936, %fd935, %fd812, %fd933;
	fma.rn.f64 	%fd938, %fd937, %fd813, %fd934;
	fma.rn.f64 	%fd939, %fd29, %fd816, %fd936;
	fma.rn.f64 	%fd941, %fd940, %fd817, %fd938;
	fma.rn.f64 	%fd943, %fd942, %fd820, %fd939;
	fma.rn.f64 	%fd945, %fd944, %fd821, %fd941;
	fma.rn.f64 	%fd947, %fd946, %fd824, %fd943;
	fma.rn.f64 	%fd949, %fd948, %fd825, %fd945;
	add.f64 	%fd950, %fd947, %fd949;
	st.shared.f64 	[%r63+448], %fd950;
	sub.f64 	%fd951, %fd947, %fd949;
	st.shared.f64 	[%r63+784], %fd951;
	fma.rn.f64 	%fd952, %fd6, %fd800, 0d0000000000000000;
	fma.rn.f64 	%fd953, %fd7, %fd801, 0d0000000000000000;
	fma.rn.f64 	%fd955, %fd954, %fd804, %fd952;
	fma.rn.f64 	%fd957, %fd956, %fd805, %fd953;
	fma.rn.f64 	%fd958, %fd22, %fd808, %fd955;
	fma.rn.f64 	%fd959, %fd23, %fd809, %fd957;
	fma.rn.f64 	%fd961, %fd960, %fd812, %fd958;
	fma.rn.f64 	%fd962, %fd27, %fd813, %fd959;
	fma.rn.f64 	%fd964, %fd963, %fd816, %fd961;
	fma.rn.f64 	%fd966, %fd965, %fd817, %fd962;
	fma.rn.f64 	%fd967, %fd31, %fd820, %fd964;
	fma.rn.f64 	%fd968, %fd32, %fd821, %fd966;
	fma.rn.f64 	%fd970, %fd969, %fd824, %fd967;
	fma.rn.f64 	%fd972, %fd971, %fd825, %fd968;
	add.f64 	%fd973, %fd970, %fd972;
	st.shared.f64 	[%r63+560], %fd973;
	sub.f64 	%fd974, %fd970, %fd972;
	st.shared.f64 	[%r63+672], %fd974;
	add.s32 	%r18, %r75, 144;
	setp.lt.u32 	%p14, %r75, 24;
	mov.u32 	%r75, %r18;
	@%p14 bra 	$L__BB34_24;
$L__BB34_25:
	ld.param.u32 	%r71, [_Z32massMatrixMultiplyConstantKernelILi12ELi14ELi1EEviPKiPKdS3_S3_S3_Pd_param_0];
	setp.ge.s32 	%p15, %r9, %r71;
	bar.sync 	0;
	ld.shared.f64 	%fd975, [%r5];
	ld.shared.f64 	%fd976, [%r5+20384];
	add.f64 	%fd977, %fd975, %fd976;
	sub.f64 	%fd978, %fd975, %fd976;
	ld.shared.f64 	%fd979, [%r5+1568];
	ld.shared.f64 	%fd980, [%r5+18816];
	add.f64 	%fd981, %fd979, %fd980;
	sub.f64 	%fd982, %fd979, %fd980;
	ld.shared.f64 	%fd983, [%r5+3136];
	ld.shared.f64 	%fd984, [%r5+17248];
	add.f64 	%fd985, %fd983, %fd984;
	sub.f64 	%fd986, %fd983, %fd984;
	ld.shared.f64 	%fd987, [%r5+4704];
	ld.shared.f64 	%fd988, [%r5+15680];
	add.f64 	%fd989, %fd987, %fd988;
	sub.f64 	%fd990, %fd987, %fd988;
	ld.shared.f64 	%fd991, [%r5+6272];
	ld.shared.f64 	%fd992, [%r5+14112];
	add.f64 	%fd993, %fd991, %fd992;
	sub.f64 	%fd994, %fd991, %fd992;
	ld.shared.f64 	%fd995, [%r5+7840];
	ld.shared.f64 	%fd996, [%r5+12544];
	add.f64 	%fd997, %fd995, %fd996;
	sub.f64 	%fd998, %fd995, %fd996;
	ld.shared.f64 	%fd999, [%r5+9408];
	ld.shared.f64 	%fd1000, [%r5+10976];
	add.f64 	%fd1001, %fd999, %fd1000;
	sub.f64 	%fd1002, %fd999, %fd1000;
	ld.const.f64 	%fd1003, [const_oddI];
	fma.rn.f64 	%fd1004, %fd1003, %fd977, 0d0000000000000000;
	ld.const.f64 	%fd1005, [const_evenI];
	fma.rn.f64 	%fd1006, %fd1005, %fd978, 0d0000000000000000;
	fma.rn.f64 	%fd1007, %fd8, %fd981, %fd1004;
	fma.rn.f64 	%fd1008, %fd9, %fd982, %fd1006;
	fma.rn.f64 	%fd1009, %fd12, %fd985, %fd1007;
	fma.rn.f64 	%fd1010, %fd13, %fd986, %fd1008;
	fma.rn.f64 	%fd1011, %fd24, %fd989, %fd1009;
	fma.rn.f64 	%fd1012, %fd100, %fd990, %fd1010;
	ld.const.f64 	%fd1013, [const_oddI+192];
	fma.rn.f64 	%fd1014, %fd1013, %fd993, %fd1011;
	ld.const.f64 	%fd1015, [const_evenI+192];
	fma.rn.f64 	%fd1016, %fd1015, %fd994, %fd1012;
	ld.const.f64 	%fd1017, [const_oddI+240];
	fma.rn.f64 	%fd1018, %fd1017, %fd997, %fd1014;
	ld.const.f64 	%fd1019, [const_evenI+240];
	fma.rn.f64 	%fd1020, %fd1019, %fd998, %fd1016;
	ld.const.f64 	%fd1021, [const_oddI+288];
	fma.rn.f64 	%fd105, %fd1021, %fd1001, %fd1018;
	ld.const.f64 	%fd1022, [const_evenI+288];
	fma.rn.f64 	%fd106, %fd1022, %fd1002, %fd1020;
	fma.rn.f64 	%fd1023, %fd103, %fd977, 0d0000000000000000;
	fma.rn.f64 	%fd1024, %fd104, %fd978, 0d0000000000000000;
	fma.rn.f64 	%fd1025, %fd101, %fd981, %fd1023;
	ld.const.f64 	%fd1026, [const_evenI+56];
	fma.rn.f64 	%fd1027, %fd1026, %fd982, %fd1024;
	fma.rn.f64 	%fd1028, %fd14, %fd985, %fd1025;
	fma.rn.f64 	%fd1029, %fd15, %fd986, %fd1027;
	fma.rn.f64 	%fd1030, %fd102, %fd989, %fd1028;
	ld.const.f64 	%fd1031, [const_evenI+152];
	fma.rn.f64 	%fd1032, %fd1031, %fd990, %fd1029;
	ld.const.f64 	%fd1033, [const_oddI+200];
	fma.rn.f64 	%fd1034, %fd1033, %fd993, %fd1030;
	ld.const.f64 	%fd1035, [const_evenI+200];
	fma.rn.f64 	%fd1036, %fd1035, %fd994, %fd1032;
	fma.rn.f64 	%fd1037, %fd30, %fd997, %fd1034;
	ld.const.f64 	%fd1038, [const_evenI+248];
	fma.rn.f64 	%fd1039, %fd1038, %fd998, %fd1036;
	ld.const.f64 	%fd1040, [const_oddI+296];
	fma.rn.f64 	%fd107, %fd1040, %fd1001, %fd1037;
	ld.const.f64 	%fd1041, [const_evenI+296];
	fma.rn.f64 	%fd108, %fd1041, %fd1002, %fd1039;
	ld.const.f64 	%fd1042, [const_oddI+16];
	fma.rn.f64 	%fd1043, %fd1042, %fd977, 0d0000000000000000;
	ld.const.f64 	%fd1044, [const_evenI+16];
	fma.rn.f64 	%fd1045, %fd1044, %fd978, 0d0000000000000000;
	ld.const.f64 	%fd1046, [const_oddI+64];
	fma.rn.f64 	%fd1047, %fd1046, %fd981, %fd1043;
	ld.const.f64 	%fd1048, [const_evenI+64];
	fma.rn.f64 	%fd1049, %fd1048, %fd982, %fd1045;
	fma.rn.f64 	%fd1050, %fd16, %fd985, %fd1047;
	fma.rn.f64 	%fd1051, %fd17, %fd986, %fd1049;
	ld.const.f64 	%fd1052, [const_oddI+160];
	fma.rn.f64 	%fd1053, %fd1052, %fd989, %fd1050;
	ld.const.f64 	%fd1054, [const_evenI+160];
	fma.rn.f64 	%fd1055, %fd1054, %fd990, %fd1051;
	ld.const.f64 	%fd1056, [const_oddI+208];
	fma.rn.f64 	%fd1057, %fd1056, %fd993, %fd1053;
	ld.const.f64 	%fd1058, [const_evenI+208];
	fma.rn.f64 	%fd1059, %fd1058, %fd994, %fd1055;
	ld.const.f64 	%fd1060, [const_oddI+256];
	fma.rn.f64 	%fd1061, %fd1060, %fd997, %fd1057;
	ld.const.f64 	%fd1062, [const_evenI+256];
	fma.rn.f64 	%fd1063, %fd1062, %fd998, %fd1059;
	ld.const.f64 	%fd1064, [const_oddI+304];
	fma.rn.f64 	%fd109, %fd1064, %fd1001, %fd1061;
	ld.const.f64 	%fd1065, [const_evenI+304];
	fma.rn.f64 	%fd110, %fd1065, %fd1002, %fd1063;
	ld.const.f64 	%fd1066, [const_oddI+24];
	fma.rn.f64 	%fd1067, %fd1066, %fd977, 0d0000000000000000;
	fma.rn.f64 	%fd1068, %fd3, %fd978, 0d0000000000000000;
	ld.const.f64 	%fd1069, [const_oddI+72];
	fma.rn.f64 	%fd1070, %fd1069, %fd981, %fd1067;
	fma.rn.f64 	%fd1071, %fd99, %fd982, %fd1068;
	fma.rn.f64 	%fd1072, %fd18, %fd985, %fd1070;
	fma.rn.f64 	%fd1073, %fd19, %fd986, %fd1071;
	ld.const.f64 	%fd1074, [const_oddI+168];
	fma.rn.f64 	%fd1075, %fd1074, %fd989, %fd1072;
	ld.const.f64 	%fd1076, [const_evenI+168];
	fma.rn.f64 	%fd1077, %fd1076, %fd990, %fd1073;
	ld.const.f64 	%fd1078, [const_oddI+216];
	fma.rn.f64 	%fd1079, %fd1078, %fd993, %fd1075;
	ld.const.f64 	%fd1080, [const_evenI+216];
	fma.rn.f64 	%fd1081, %fd1080, %fd994, %fd1077;
	ld.const.f64 	%fd1082, [const_oddI+264];
	fma.rn.f64 	%fd1083, %fd1082, %fd997, %fd1079;
	ld.const.f64 	%fd1084, [const_evenI+264];
	fma.rn.f64 	%fd1085, %fd1084, %fd998, %fd1081;
	ld.const.f64 	%fd1086, [const_oddI+312];
	fma.rn.f64 	%fd111, %fd1086, %fd1001, %fd1083;
	ld.const.f64 	%fd1087, [const_evenI+312];
	fma.rn.f64 	%fd112, %fd1087, %fd1002, %fd1085;
	fma.rn.f64 	%fd1088, %fd4, %fd977, 0d0000000000000000;
	fma.rn.f64 	%fd1089, %fd5, %fd978, 0d0000000000000000;
	ld.const.f64 	%fd1090, [const_oddI+80];
	fma.rn.f64 	%fd1091, %fd1090, %fd981, %fd1088;
	ld.const.f64 	%fd1092, [const_evenI+80];
	fma.rn.f64 	%fd1093, %fd1092, %fd982, %fd1089;
	fma.rn.f64 	%fd1094, %fd20, %fd985, %fd1091;
	fma.rn.f64 	%fd1095, %fd21, %fd986, %fd1093;
	ld.const.f64 	%fd1096, [const_oddI+176];
	fma.rn.f64 	%fd1097, %fd1096, %fd989, %fd1094;
	ld.const.f64 	%fd1098, [const_evenI+176];
	fma.rn.f64 	%fd1099, %fd1098, %fd990, %fd1095;
	fma.rn.f64 	%fd1100, %fd29, %fd993, %fd1097;
	ld.const.f64 	%fd1101, [const_evenI+224];
	fma.rn.f64 	%fd1102, %fd1101, %fd994, %fd1099;
	ld.const.f64 	%fd1103, [const_oddI+272];
	fma.rn.f64 	%fd1104, %fd1103, %fd997, %fd1100;
	ld.const.f64 	%fd1105, [const_evenI+272];
	fma.rn.f64 	%fd1106, %fd1105, %fd998, %fd1102;
	ld.const.f64 	%fd1107, [const_oddI+320];
	fma.rn.f64 	%fd113, %fd1107, %fd1001, %fd1104;
	ld.const.f64 	%fd1108, [const_evenI+320];
	fma.rn.f64 	%fd114, %fd1108, %fd1002, %fd1106;
	fma.rn.f64 	%fd1109, %fd6, %fd977, 0d0000000000000000;
	fma.rn.f64 	%fd1110, %fd7, %fd978, 0d0000000000000000;
	ld.const.f64 	%fd1111, [const_oddI+88];
	fma.rn.f64 	%fd1112, %fd1111, %fd981, %fd1109;
	ld.const.f64 	%fd1113, [const_evenI+88];
	fma.rn.f64 	%fd1114, %fd1113, %fd982, %fd1110;
	fma.rn.f64 	%fd1115, %fd22, %fd985, %fd1112;
	fma.rn.f64 	%fd1116, %fd23, %fd986, %fd1114;
	ld.const.f64 	%fd1117, [const_oddI+184];
	fma.rn.f64 	%fd1118, %fd1117, %fd989, %fd1115;
	fma.rn.f64 	%fd1119, %fd27, %fd990, %fd1116;
	ld.const.f64 	%fd1120, [const_oddI+232];
	fma.rn.f64 	%fd1121, %fd1120, %fd993, %fd1118;
	ld.const.f64 	%fd1122, [const_evenI+232];
	fma.rn.f64 	%fd1123, %fd1122, %fd994, %fd1119;
	fma.rn.f64 	%fd1124, %fd31, %fd997, %fd1121;
	fma.rn.f64 	%fd1125, %fd32, %fd998, %fd1123;
	ld.const.f64 	%fd1126, [const_oddI+328];
	fma.rn.f64 	%fd115, %fd1126, %fd1001, %fd1124;
	ld.const.f64 	%fd1127, [const_evenI+328];
	fma.rn.f64 	%fd116, %fd1127, %fd1002, %fd1125;
	@%p15 bra 	$L__BB34_27;
	ld.param.u64 	%rd43, [_Z32massMatrixMultiplyConstantKernelILi12ELi14ELi1EEviPKiPKdS3_S3_S3_Pd_param_6];
	cvta.to.global.u64 	%rd32, %rd43;
	mul.wide.s32 	%rd33, %r4, 8;
	add.s64 	%rd34, %rd32, %rd33;
	add.f64 	%fd1128, %fd105, %fd106;
	st.global.f64 	[%rd34], %fd1128;
	add.f64 	%fd1129, %fd107, %fd108;
	st.global.f64 	[%rd34+1152], %fd1129;
	add.f64 	%fd1130, %fd109, %fd110;
	st.global.f64 	[%rd34+2304], %fd1130;
	add.f64 	%fd1131, %fd111, %fd112;
	st.global.f64 	[%rd34+3456], %fd1131;
	add.f64 	%fd1132, %fd113, %fd114;
	st.global.f64 	[%rd34+4608], %fd1132;
	add.f64 	%fd1133, %fd115, %fd116;
	st.global.f64 	[%rd34+5760], %fd1133;
	sub.f64 	%fd1134, %fd115, %fd116;
	st.global.f64 	[%rd34+6912], %fd1134;
	sub.f64 	%fd1135, %fd113, %fd114;
	st.global.f64 	[%rd34+8064], %fd1135;
	sub.f64 	%fd1136, %fd111, %fd112;
	st.global.f64 	[%rd34+9216], %fd1136;
	sub.f64 	%fd1137, %fd109, %fd110;
	st.global.f64 	[%rd34+10368], %fd1137;
	sub.f64 	%fd1138, %fd107, %fd108;
	st.global.f64 	[%rd34+11520], %fd1138;
	sub.f64 	%fd1139, %fd105, %fd106;
	st.global.f64 	[%rd34+12672], %fd1139;
$L__BB34_27:
	ret;

}
	// .globl	_Z32massMatrixMultiplyRegisterKernelILi12ELi16ELi1EEviPKiPKdS3_S3_S3_Pd
.visible .entry _Z32massMatrixMultiplyRegisterKernelILi12ELi16ELi1EEviPKiPKdS3_S3_S3_Pd(
	.param .u32 _Z32massMatrixMultiplyRegisterKernelILi12ELi16ELi1EEviPKiPKdS3_S3_S3_Pd_param_0,
	.param .u64 .ptr .align 1 _Z32massMatrixMultiplyRegisterKernelILi12ELi16ELi1EEviPKiPKdS3_S3_S3_Pd_param_1,
	.param .u64 .ptr .align 1 _Z32massMatrixMultiplyRegisterKernelILi12ELi16ELi1EEviPKiPKdS3_S3_S3_Pd_param_2,
	.param .u64 .ptr .align 1 _Z32massMatrixMultiplyRegisterKernelILi12ELi16ELi1EEviPKiPKdS3_S3_S3_Pd_param_3,
	.param .u64 .ptr .align 1 _Z32massMatrixMultiplyRegisterKernelILi12ELi16ELi1EEviPKiPKdS3_S3_S3_Pd_param_4,
	.param .u64 .ptr .align 1 _Z32massMatrixMultiplyRegisterKernelILi12ELi16ELi1EEviPKiPKdS3_S3_S3_Pd_param_5,
	.param .u64 .ptr .align 1 _Z32massMatrixMultiplyRegisterKernelILi12ELi16ELi1EEviPKiPKdS3_S3_S3_Pd_param_6
)
{
	.reg .pred 	%p<18>;
	.reg .b16 	%rs<17>;
	.reg .b32 	%r<148>;
	.reg .b64 	%rd<54>;
	.reg .b64 	%fd<983>;
	// demoted variable
	.shared .align 8 .b8 _ZZ32massMatrixMultiplyRegisterKernelILi12ELi16ELi1EEviPKiPKdS3_S3_S3_PdE6s_tmp1[34816];
	// demoted variable
	.shared .align 8 .b8 _ZZ32massMatrixMultiplyRegisterKernelILi12ELi16ELi1EEviPKiPKdS3_S3_S3_PdE6s_oddI[384];
	// demoted variable
	.shared .align 8 .b8 _ZZ32massMatrixMultiplyRegisterKernelILi12ELi16ELi1EEviPKiPKdS3_S3_S3_PdE7s_evenI[384];
	ld.param.u32 	%r18, [_Z32massMatrixMultiplyRegisterKernelILi12ELi16ELi1EEviPKiPKdS3_S3_S3_Pd_param_0];
	ld.param.u64 	%rd1, [_Z32massMatrixMultiplyRegisterKernelILi12ELi16ELi1EEviPKiPKdS3_S3_S3_Pd_param_1];
	ld.param.u64 	%rd3, [_Z32massMatrixMultiplyRegisterKernelILi12ELi16ELi1EEviPKiPKdS3_S3_S3_Pd_param_3];
	ld.param.u64 	%rd4, [_Z32massMatrixMultiplyRegisterKernelILi12ELi16ELi1EEviPKiPKdS3_S3_S3_Pd_param_4];
	ld.param.u64 	%rd5, [_Z32massMatrixMultiplyRegisterKernelILi12ELi16ELi1EEviPKiPKdS3_S3_S3_Pd_param_5];
	mov.u32 	%r145, %tid.x;
	mov.u32 	%r2, %tid.y;
	mov.u32 	%r20, %ctaid.x;
	add.s32 	%r3, %r20, %r2;
	setp.ge.s32 	%p1, %r3, %r18;
	mov.b32 	%r144, 0;
	@%p1 bra 	$L__BB35_2;
	cvta.to.global.u64 	%rd7, %rd1;
	mul.wide.s32 	%rd8, %r3, 4;
	add.s64 	%rd9, %rd7, %rd8;
	ld.global.nc.u32 	%r144, [%rd9];
$L__BB35_2:
	mad.lo.s32 	%r6, %r144, 1728, %r145;
	cvta.to.global.u64 	%rd10, %rd5;
	mul.wide.s32 	%rd11, %r6, 8;
	add.s64 	%rd12, %rd10, %rd11;
	ld.global.nc.f64 	%fd1, [%rd12];
	ld.global.nc.f64 	%fd2, [%rd12+1152];
	ld.global.nc.f64 	%fd3, [%rd12+2304];
	ld.global.nc.f64 	%fd4, [%rd12+3456];
	ld.global.nc.f64 	%fd5, [%rd12+4608];
	ld.global.nc.f64 	%fd6, [%rd12+5760];
	ld.global.nc.f64 	%fd7, [%rd12+6912];
	ld.global.nc.f64 	%fd8, [%rd12+8064];
	ld.global.nc.f64 	%fd9, [%rd12+9216];
	ld.global.nc.f64 	%fd10, [%rd12+10368];
	ld.global.nc.f64 	%fd11, [%rd12+11520];
	ld.global.nc.f64 	%fd12, [%rd12+12672];
	setp.gt.u32 	%p2, %r145, 47;
	@%p2 bra 	$L__BB35_4;
	cvta.to.global.u64 	%rd13, %rd3;
	mul.wide.u32 	%rd14, %r145, 8;
	add.s64 	%rd15, %rd13, %rd14;
	ld.global.nc.f64 	%fd195, [%rd15];
	shl.b32 	%r21, %r145, 3;
	mov.u32 	%r22, _ZZ32massMatrixMultiplyRegisterKernelILi12ELi16ELi1EEviPKiPKdS3_S3_S3_PdE6s_oddI;
	add.s32 	%r23, %r22, %r21;
	st.shared.f64 	[%r23], %fd195;
	cvta.to.global.u64 	%rd16, %rd4;
	add.s64 	%rd17, %rd16, %rd14;
	ld.global.nc.f64 	%fd196, [%rd17];
	mov.u32 	%r24, _ZZ32massMatrixMultiplyRegisterKernelILi12ELi16ELi1EEviPKiPKdS3_S3_S3_PdE7s_evenI;
	add.s32 	%r25, %r24, %r21;
	st.shared.f64 	[%r25], %fd196;
$L__BB35_4:
	cvt.u16.u32 	%rs1, %r145;
	bar.sync 	0;
	ld.shared.f64 	%fd13, [_ZZ32massMatrixMultiplyRegisterKernelILi12ELi16ELi1EEviPKiPKdS3_S3_S3_PdE6s_oddI];
	ld.shared.f64 	%fd14, [_ZZ32massMatrixMultiplyRegisterKernelILi12ELi16ELi1EEviPKiPKdS3_S3_S3_PdE7s_evenI];
	ld.shared.f64 	%fd15, [_ZZ32massMatrixMultiplyRegisterKernelILi12ELi16ELi1EEviPKiPKdS3_S3_S3_PdE6s_oddI+8];
	ld.shared.f64 	%fd16, [_ZZ32massMatrixMultiplyRegisterKernelILi12ELi16ELi1EEviPKiPKdS3_S3_S3_PdE7s_evenI+8];
	ld.shared.f64 	%fd17, [_ZZ32massMatrixMultiplyRegisterKernelILi12ELi16ELi1EEviPKiPKdS3_S3_S3_PdE6s_oddI+16];
	ld.shared.f64 	%fd18, [_ZZ32massMatrixMultiplyRegisterKernelILi12ELi16ELi1EEviPKiPKdS3_S3_S3_PdE7s_evenI+16];
	ld.shared.f64 	%fd19, [_ZZ32massMatrixMultiplyRegisterKernelILi12ELi16ELi1EEviPKiPKdS3_S3_S3_PdE6s_oddI+24];
	ld.shared.f64 	%fd20, [_ZZ32massMatrixMultiplyRegisterKernelILi12ELi16ELi1EEviPKiPKdS3_S3_S3_PdE7s_evenI+24];
	ld.shared.f64 	%fd21, [_ZZ32massMatrixMultiplyRegisterKernelILi12ELi16ELi1EEviPKiPKdS3_S3_S3_PdE6s_oddI+32];
	ld.shared.f64 	%fd22, [_ZZ32massMatrixMultiplyRegisterKernelILi12ELi16ELi1EEviPKiPKdS3_S3_S3_PdE7s_evenI+32];
	ld.shared.f64 	%fd23, [_ZZ32massMatrixMultiplyRegisterKernelILi12ELi16ELi1EEviPKiPKdS3_S3_S3_PdE6s_oddI+40];
	ld.shared.f64 	%fd24, [_ZZ32massMatrixMultiplyRegisterKernelILi12ELi16ELi1EEviPKiPKdS3_S3_S3_PdE7s_evenI+40];
	ld.shared.f64 	%fd25, [_ZZ32massMatrixMultiplyRegisterKernelILi12ELi16ELi1EEviPKiPKdS3_S3_S3_PdE6s_oddI+48];
	ld.shared.f64 	%fd26, [_ZZ32massMatrixMultiplyRegisterKernelILi12ELi16ELi1EEviPKiPKdS3_S3_S3_PdE7s_evenI+48];
	ld.shared.f64 	%fd27, [_ZZ32massMatrixMultiplyRegisterKernelILi12ELi16ELi1EEviPKiPKdS3_S3_S3_PdE6s_oddI+56];
	ld.shared.f64 	%fd28, [_ZZ32massMatrixMultiplyRegisterKernelILi12ELi16ELi1EEviPKiPKdS3_S3_S3_PdE7s_evenI+56];
	ld.shared.f64 	%fd29, [_ZZ32massMatrixMultiplyRegisterKernelILi12ELi16ELi1EEviPKiPKdS3_S3_S3_PdE6s_oddI+64];
	ld.shared.f64 	%fd30, [_ZZ32massMatrixMultiplyRegisterKernelILi12ELi16ELi1EEviPKiPKdS3_S3_S3_PdE7s_evenI+64];
	ld.shared.f64 	%fd31, [_ZZ32massMatrixMultiplyRegisterKernelILi12ELi16ELi1EEviPKiPKdS3_S3_S3_PdE6s_oddI+72];
	ld.shared.f64 	%fd32, [_ZZ32massMatrixMultiplyRegisterKernelILi12ELi16ELi1EEviPKiPKdS3_S3_S3_PdE7s_evenI+72];
	ld.shared.f64 	%fd33, [_ZZ32massMatrixMultiplyRegisterKernelILi12ELi16ELi1EEviPKiPKdS3_S3_S3_PdE6s_oddI+80];
	ld.shared.f64 	%fd34, [_ZZ32massMatrixMultiplyRegisterKernelILi12ELi16ELi1EEviPKiPKdS3_S3_S3_PdE7s_evenI+80];
	ld.shared.f64 	%fd35, [_ZZ32massMatrixMultiplyRegisterKernelILi12ELi16ELi1EEviPKiPKdS3_S3_S3_PdE6s_oddI+88];
	ld.shared.f64 	%fd36, [_ZZ32massMatrixMultiplyRegisterKernelILi12ELi16ELi1EEviPKiPKdS3_S3_S3_PdE7s_evenI+88];
	ld.shared.f64 	%fd37, [_ZZ32massMatrixMultiplyRegisterKernelILi12ELi16ELi1EEviPKiPKdS3_S3_S3_PdE6s_oddI+96];
	ld.shared.f64 	%fd38, [_ZZ32massMatrixMultiplyRegisterKernelILi12ELi16ELi1EEviPKiPKdS3_S3_S3_PdE7s_evenI+96];
	ld.shared.f64 	%fd39, [_ZZ32massMatrixMultiplyRegisterKernelILi12ELi16ELi1EEviPKiPKdS3_S3_S3_PdE6s_oddI+104];
	ld.shared.f64 	%fd40, [_ZZ32massMatrixMultiplyRegisterKernelILi12ELi16ELi1EEviPKiPKdS3_S3_S3_PdE7s_evenI+104];
	ld.shared.f64 	%fd41, [_ZZ32massMatrixMultiplyRegisterKernelILi12ELi16ELi1EEviPKiPKdS3_S3_S3_PdE6s_oddI+112];
	ld.shared.f64 	%fd42, [_ZZ32massMatrixMultiplyRegisterKernelILi12ELi16ELi1EEviPKiPKdS3_S3_S3_PdE7s_evenI+112];
	ld.shared.f64 	%fd43, [_ZZ32massMatrixMultiplyRegisterKernelILi12ELi16ELi1EEviPKiPKdS3_S3_S3_PdE6s_oddI+120];
	ld.shared.f64 	%fd44, [_ZZ32massMatrixMultiplyRegisterKernelILi12ELi16ELi1EEviPKiPKdS3_S3_S3_PdE7s_evenI+120];
	ld.shared.f64 	%fd45, [_ZZ32massMatrixMultiplyRegisterKernelILi12ELi16ELi1EEviPKiPKdS3_S3_S3_PdE6s_oddI+128];
	ld.shared.f64 	%fd46, [_ZZ32massMatrixMultiplyRegisterKernelILi12ELi16ELi1EEviPKiPKdS3_S3_S3_PdE7s_evenI+128];
	ld.shared.f64 	%fd47, [_ZZ32massMatrixMultiplyRegisterKernelILi12ELi16ELi1EEviPKiPKdS3_S3_S3_PdE6s_oddI+136];
	ld.shared.f64 	%fd48, [_ZZ32massMatrixMultiplyRegisterKernelILi12ELi16ELi1EEviPKiPKdS3_S3_S3_PdE7s_evenI+136];
	ld.shared.f64 	%fd49, [_ZZ32massMatrixMultiplyRegisterKernelILi12ELi16ELi1EEviPKiPKdS3_S3_S3_PdE6s_oddI+144];
	ld.shared.f64 	%fd50, [_ZZ32massMatrixMultiplyRegisterKernelILi12ELi16ELi1EEviPKiPKdS3_S3_S3_PdE7s_evenI+144];
	ld.shared.f64 	%fd51, [_ZZ32massMatrixMultiplyRegisterKernelILi12ELi16ELi1EEviPKiPKdS3_S3_S3_PdE6s_oddI+152];
	ld.shared.f64 	%fd52, [_ZZ32massMatrixMultiplyRegisterKernelILi12ELi16ELi1EEviPKiPKdS3_S3_S3_PdE7s_evenI+152];
	ld.shared.f64 	%fd53, [_ZZ32massMatrixMultiplyRegisterKernelILi12ELi16ELi1EEviPKiPKdS3_S3_S3_PdE6s_oddI+160];
	ld.shared.f64 	%fd54, [_ZZ32massMatrixMultiplyRegisterKernelILi12ELi16ELi1EEviPKiPKdS3_S3_S3_PdE7s_evenI+160];
	ld.shared.f64 	%fd55, [_ZZ32massMatrixMultiplyRegisterKernelILi12ELi16ELi1EEviPKiPKdS3_S3_S3_PdE6s_oddI+168];
	ld.shared.f64 	%fd56, [_ZZ32massMatrixMultiplyRegisterKernelILi12ELi16ELi1EEviPKiPKdS3_S3_S3_PdE7s_evenI+168];
	ld.shared.f64 	%fd57, [_ZZ32massMatrixMultiplyRegisterKernelILi12ELi16ELi1EEviPKiPKdS3_S3_S3_PdE6s_oddI+176];
	ld.shared.f64 	%fd58, [_ZZ32massMatrixMultiplyRegisterKernelILi12ELi16ELi1EEviPKiPKdS3_S3_S3_PdE7s_evenI+176];
	ld.shared.f64 	%fd59, [_ZZ32massMatrixMultiplyRegisterKernelILi12ELi16ELi1EEviPKiPKdS3_S3_S3_PdE6s_oddI+184];
	ld.shared.f64 	%fd60, [_ZZ32massMatrixMultiplyRegisterKernelILi12ELi16ELi1EEviPKiPKdS3_S3_S3_PdE7s_evenI+184];
	ld.shared.f64 	%fd61, [_ZZ32massMatrixMultiplyRegisterKernelILi12ELi16ELi1EEviPKiPKdS3_S3_S3_PdE6s_oddI+192];
	ld.shared.f64 	%fd62, [_ZZ32massMatrixMultiplyRegisterKernelILi12ELi16ELi1EEviPKiPKdS3_S3_S3_PdE7s_evenI+192];
	ld.shared.f64 	%fd63, [_ZZ32massMatrixMultiplyRegisterKernelILi12ELi16ELi1EEviPKiPKdS3_S3_S3_PdE6s_oddI+200];
	ld.shared.f64 	%fd64, [_ZZ32massMatrixMultiplyRegisterKernelILi12ELi16ELi1EEviPKiPKdS3_S3_S3_PdE7s_evenI+200];
	ld.shared.f64 	%fd65, [_ZZ32massMatrixMultiplyRegisterKernelILi12ELi16ELi1EEviPKiPKdS3_S3_S3_PdE6s_oddI+208];
	ld.shared.f64 	%fd66, [_ZZ32massMatrixMultiplyRegisterKernelILi12ELi16ELi1EEviPKiPKdS3_S3_S3_PdE7s_evenI+208];
	ld.shared.f64 	%fd67, [_ZZ32massMatrixMultiplyRegisterKernelILi12ELi16ELi1EEviPKiPKdS3_S3_S3_PdE6s_oddI+216];
	ld.shared.f64 	%fd68, [_ZZ32massMatrixMultiplyRegisterKernelILi12ELi16ELi1EEviPKiPKdS3_S3_S3_PdE7s_evenI+216];
	ld.shared.f64 	%fd69, [_ZZ32massMatrixMultiplyRegisterKernelILi12ELi16ELi1EEviPKiPKdS3_S3_S3_PdE6s_oddI+224];
	ld.shared.f64 	%fd70, [_ZZ32massMatrixMultiplyRegisterKernelILi12ELi16ELi1EEviPKiPKdS3_S3_S3_PdE7s_evenI+224];
	ld.shared.f64 	%fd71, [_ZZ32massMatrixMultiplyRegisterKernelILi12ELi16ELi1EEviPKiPKdS3_S3_S3_PdE6s_oddI+232];
	ld.shared.f64 	%fd72, [_ZZ32massMatrixMultiplyRegisterKernelILi12ELi16ELi1EEviPKiPKdS3_S3_S3_PdE7s_evenI+232];
	ld.shared.f64 	%fd73, [_ZZ32massMatrixMultiplyRegisterKernelILi12ELi16ELi1EEviPKiPKdS3_S3_S3_PdE6s_oddI+240];
	ld.shared.f64 	%fd74, [_ZZ32massMatrixMultiplyRegisterKernelILi12ELi16ELi1EEviPKiPKdS3_S3_S3_PdE7s_evenI+240];
	ld.shared.f64 	%fd75, [_ZZ32massMatrixMultiplyRegisterKernelILi12ELi16ELi1EEviPKiPKdS3_S3_S3_PdE6s_oddI+248];
	ld.shared.f64 	%fd76, [_ZZ32massMatrixMultiplyRegisterKernelILi12ELi16ELi1EEviPKiPKdS3_S3_S3_PdE7s_evenI+248];
	ld.shared.f64 	%fd77, [_ZZ32massMatrixMultiplyRegisterKernelILi12ELi16ELi1EEviPKiPKdS3_S3_S3_PdE6s_oddI+256];
	ld.shared.f64 	%fd78, [_ZZ32massMatrixMultiplyRegisterKernelILi12ELi16ELi1EEviPKiPKdS3_S3_S3_PdE7s_evenI+256];
	ld.shared.f64 	%fd79, [_ZZ32massMatrixMultiplyRegisterKernelILi12ELi16ELi1EEviPKiPKdS3_S3_S3_PdE6s_oddI+264];
	ld.shared.f64 	%fd80, [_ZZ32massMatrixMultiplyRegisterKernelILi12ELi16ELi1EEviPKiPKdS3_S3_S3_PdE7s_evenI+264];
	ld.shared.f64 	%fd81, [_ZZ32massMatrixMultiplyRegisterKernelILi12ELi16ELi1EEviPKiPKdS3_S3_S3_PdE6s_oddI+272];
	ld.shared.f64 	%fd82, [_ZZ32massMatrixMultiplyRegisterKernelILi12ELi16ELi1EEviPKiPKdS3_S3_S3_PdE7s_evenI+272];
	ld.shared.f64 	%fd83, [_ZZ32massMatrixMultiplyRegisterKernelILi12ELi16ELi1EEviPKiPKdS3_S3_S3_PdE6s_oddI+280];
	ld.shared.f64 	%fd84, [_ZZ32massMatrixMultiplyRegisterKernelILi12ELi16ELi1EEviPKiPKdS3_S3_S3_PdE7s_evenI+280];
	ld.shared.f64 	%fd85, [_ZZ32massMatrixMultiplyRegisterKernelILi12ELi16ELi1EEviPKiPKdS3_S3_S3_PdE6s_oddI+288];
	ld.shared.f64 	%fd86, [_ZZ32massMatrixMultiplyRegisterKernelILi12ELi16ELi1EEviPKiPKdS3_S3_S3_PdE7s_evenI+288];
	ld.shared.f64 	%fd87, [_ZZ32massMatrixMultiplyRegisterKernelILi12ELi16ELi1EEviPKiPKdS3_S3_S3_PdE6s_oddI+296];
	ld.shared.f64 	%fd88, [_ZZ32massMatrixMultiplyRegisterKernelILi12ELi16ELi1EEviPKiPKdS3_S3_S3_PdE7s_evenI+296];
	ld.shared.f64 	%fd89, [_ZZ32massMatrixMultiplyRegisterKernelILi12ELi16ELi1EEviPKiPKdS3_S3_S3_PdE6s_oddI+304];
	ld.shared.f64 	%fd90, [_ZZ32massMatrixMultiplyRegisterKernelILi12ELi16ELi1EEviPKiPKdS3_S3_S3_PdE7s_evenI+304];
	ld.shared.f64 	%fd91, [_ZZ32massMatrixMultiplyRegisterKernelILi12ELi16ELi1EEviPKiPKdS3_S3_S3_PdE6s_oddI+312];
	ld.shared.f64 	%fd92, [_ZZ32massMatrixMultiplyRegisterKernelILi12ELi16ELi1EEviPKiPKdS3_S3_S3_PdE7s_evenI+312];
	ld.shared.f64 	%fd93, [_ZZ32massMatrixMultiplyRegisterKernelILi12ELi16ELi1EEviPKiPKdS3_S3_S3_PdE6s_oddI+320];
	ld.shared.f64 	%fd94, [_ZZ32massMatrixMultiplyRegisterKernelILi12ELi16ELi1EEviPKiPKdS3_S3_S3_PdE7s_evenI+320];
	ld.shared.f64 	%fd95, [_ZZ32massMatrixMultiplyRegisterKernelILi12ELi16ELi1EEviPKiPKdS3_S3_S3_PdE6s_oddI+328];
	ld.shared.f64 	%fd96, [_ZZ32massMatrixMultiplyRegisterKernelILi12ELi16ELi1EEviPKiPKdS3_S3_S3_PdE7s_evenI+328];
	ld.shared.f64 	%fd97, [_ZZ32massMatrixMultiplyRegisterKernelILi12ELi16ELi1EEviPKiPKdS3_S3_S3_PdE6s_oddI+336];
	ld.shared.f64 	%fd98, [_ZZ32massMatrixMultiplyRegisterKernelILi12ELi16ELi1EEviPKiPKdS3_S3_S3_PdE7s_evenI+336];
	ld.shared.f64 	%fd99, [_ZZ32massMatrixMultiplyRegisterKernelILi12ELi16ELi1EEviPKiPKdS3_S3_S3_PdE6s_oddI+344];
	ld.shared.f64 	%fd100, [_ZZ32massMatrixMultiplyRegisterKernelILi12ELi16ELi1EEviPKiPKdS3_S3_S3_PdE7s_evenI+344];
	ld.shared.f64 	%fd101, [_ZZ32massMatrixMultiplyRegisterKernelILi12ELi16ELi1EEviPKiPKdS3_S3_S3_PdE6s_oddI+352];
	ld.shared.f64 	%fd102, [_ZZ32massMatrixMultiplyRegisterKernelILi12ELi16ELi1EEviPKiPKdS3_S3_S3_PdE7s_evenI+352];
	ld.shared.f64 	%fd103, [_ZZ32massMatrixMultiplyRegisterKernelILi12ELi16ELi1EEviPKiPKdS3_S3_S3_PdE6s_oddI+360];
	ld.shared.f64 	%fd104, [_ZZ32massMatrixMultiplyRegisterKernelILi12ELi16ELi1EEviPKiPKdS3_S3_S3_PdE7s_evenI+360];
	ld.shared.f64 	%fd105, [_ZZ32massMatrixMultiplyRegisterKernelILi12ELi16ELi1EEviPKiPKdS3_S3_S3_PdE6s_oddI+368];
	ld.shared.f64 	%fd106, [_ZZ32massMatrixMultiplyRegisterKernelILi12ELi16ELi1EEviPKiPKdS3_S3_S3_PdE7s_evenI+368];
	ld.shared.f64 	%fd107, [_ZZ32massMatrixMultiplyRegisterKernelILi12ELi16ELi1EEviPKiPKdS3_S3_S3_PdE6s_oddI+376];
	ld.shared.f64 	%fd108, [_ZZ32massMatrixMultiplyRegisterKernelILi12ELi16ELi1EEviPKiPKdS3_S3_S3_PdE7s_evenI+376];
	mul.hi.u16 	%rs2, %rs1, 5462;
	mul.lo.s16 	%rs3, %rs2, 12;
	sub.s16 	%rs4, %rs1, %rs3;
	add.f64 	%fd197, %fd1, %fd12;
	sub.f64 	%fd198, %fd1, %fd12;
	add.f64 	%fd199, %fd2, %fd11;
	sub.f64 	%fd200, %fd2, %fd11;
	add.f64 	%fd201, %fd3, %fd10;
	sub.f64 	%fd202, %fd3, %fd10;
	add.f64 	%fd203, %fd4, %fd9;
	sub.f64 	%fd204, %fd4, %fd9;
	add.f64 	%fd205, %fd5, %fd8;
	sub.f64 	%fd206, %fd5, %fd8;
	add.f64 	%fd207, %fd6, %fd7;
	sub.f64 	%fd208, %fd6, %fd7;
	mov.u32 	%r26, _ZZ32massMatrixMultiplyRegisterKernelILi12ELi16ELi1EEviPKiPKdS3_S3_S3_PdE6s_tmp1;
	mad.lo.s32 	%r27, %r2, 34816, %r26;
	mul.wide.u16 	%r28, %rs2, 136;
	add.s32 	%r29, %r27, %r28;
	mul.wide.u16 	%r30, %rs4, 8;
	add.s32 	%r8, %r29, %r30;
	fma.rn.f64 	%fd209, %fd13, %fd197, 0d0000000000000000;
	fma.rn.f64 	%fd210, %fd14, %fd198, 0d0000000000000000;
	fma.rn.f64 	%fd211, %fd15, %fd199, %fd209;
	fma.rn.f64 	%fd212, %fd16, %fd200, %fd210;
	fma.rn.f64 	%fd213, %fd17, %fd201, %fd211;
	fma.rn.f64 	%fd214, %fd18, %fd202, %fd212;
	fma.rn.f64 	%fd215, %fd19, %fd203, %fd213;
	fma.rn.f64 	%fd216, %fd20, %fd204, %fd214;
	fma.rn.f64 	%fd217, %fd21, %fd205, %fd215;
	fma.rn.f64 	%fd218, %fd22, %fd206, %fd216;
	fma.rn.f64 	%fd219, %fd23, %fd207, %fd217;
	fma.rn.f64 	%fd220, %fd24, %fd208, %fd218;
	add.f64 	%fd221, %fd220, %fd219;
	st.shared.f64 	[%r8], %fd221;
	sub.f64 	%fd222, %fd219, %fd220;
	st.shared.f64 	[%r8+32640], %fd222;
	fma.rn.f64 	%fd223, %fd25, %fd197, 0d0000000000000000;
	fma.rn.f64 	%fd224, %fd26, %fd198, 0d0000000000000000;
	fma.rn.f64 	%fd225, %fd27, %fd199, %fd223;
	fma.rn.f64 	%fd226, %fd28, %fd200, %fd224;
	fma.rn.f64 	%fd227, %fd29, %fd201, %fd225;
	fma.rn.f64 	%fd228, %fd30, %fd202, %fd226;
	fma.rn.f64 	%fd229, %fd31, %fd203, %fd227;
	fma.rn.f64 	%fd230, %fd32, %fd204, %fd228;
	fma.rn.f64 	%fd231, %fd33, %fd205, %fd229;
	fma.rn.f64 	%fd232, %fd34, %fd206, %fd230;
	fma.rn.f64 	%fd233, %fd35, %fd207, %fd231;
	fma.rn.f64 	%fd234, %fd36, %fd208, %fd232;
	add.f64 	%fd235, %fd234, %fd233;
	st.shared.f64 	[%r8+2176], %fd235;
	sub.f64 	%fd236, %fd233, %fd234;
	st.shared.f64 	[%r8+30464], %fd236;
	fma.rn.f64 	%fd237, %fd37, %fd197, 0d0000000000000000;
	fma.rn.f64 	%fd238, %fd38, %fd198, 0d0000000000000000;
	fma.rn.f64 	%fd239, %fd39, %fd199, %fd237;
	fma.rn.f64 	%fd240, %fd40, %fd200, %fd238;
	fma.rn.f64 	%fd241, %fd41, %fd201, %fd239;
	fma.rn.f64 	%fd242, %fd42, %fd202, %fd240;
	fma.rn.f64 	%fd243, %fd43, %fd203, %fd241;
	fma.rn.f64 	%fd244, %fd44, %fd204, %fd242;
	fma.rn.f64 	%fd245, %fd45, %fd205, %fd243;
	fma.rn.f64 	%fd246, %fd46, %fd206, %fd244;
	fma.rn.f64 	%fd247, %fd47, %fd207, %fd245;
	fma.rn.f64 	%fd248, %fd48, %fd208, %fd246;
	add.f64 	%fd249, %fd248, %fd247;
	st.shared.f64 	[%r8+4352], %fd249;
	sub.f64 	%fd250, %fd247, %fd248;
	st.shared.f64 	[%r8+28288], %fd250;
	fma.rn.f64 	%fd251, %fd49, %fd197, 0d0000000000000000;
	fma.rn.f64 	%fd252, %fd50, %fd198, 0d0000000000000000;
	fma.rn.f64 	%fd253, %fd51, %fd199, %fd251;
	fma.rn.f64 	%fd254, %fd52, %fd200, %fd252;
	fma.rn.f64 	%fd255, %fd53, %fd201, %fd253;
	fma.rn.f64 	%fd256, %fd54, %fd202, %fd254;
	fma.rn.f64 	%fd257, %fd55, %fd203, %fd255;
	fma.rn.f64 	%fd258, %fd56, %fd204, %fd256;
	fma.rn.f64 	%fd259, %fd57, %fd205, %fd257;
	fma.rn.f64 	%fd260, %fd58, %fd206, %fd258;
	fma.rn.f64 	%fd261, %fd59, %fd207, %fd259;
	fma.rn.f64 	%fd262, %fd60, %fd208, %fd260;
	add.f64 	%fd263, %fd262, %fd261;
	st.shared.f64 	[%r8+6528], %fd263;
	sub.f64 	%fd264, %fd261, %fd262;
	st.shared.f64 	[%r8+26112], %fd264;
	fma.rn.f64 	%fd265, %fd61, %fd197, 0d0000000000000000;
	fma.rn.f64 	%fd266, %fd62, %fd198, 0d0000000000000000;
	fma.rn.f64 	%fd267, %fd63, %fd199, %fd265;
	fma.rn.f64 	%fd268, %fd64, %fd200, %fd266;
	fma.rn.f64 	%fd269, %fd65, %fd201, %fd267;
	fma.rn.f64 	%fd270, %fd66, %fd202, %fd268;
	fma.rn.f64 	%fd271, %fd67, %fd203, %fd269;
	fma.rn.f64 	%fd272, %fd68, %fd204, %fd270;
	fma.rn.f64 	%fd273, %fd69, %fd205, %fd271;
	fma.rn.f64 	%fd274, %fd70, %fd206, %fd272;
	fma.rn.f64 	%fd275, %fd71, %fd207, %fd273;
	fma.rn.f64 	%fd276, %fd72, %fd208, %fd274;
	add.f64 	%fd277, %fd276, %fd275;
	st.shared.f64 	[%r8+8704], %fd277;
	sub.f64 	%fd278, %fd275, %fd276;
	st.shared.f64 	[%r8+23936], %fd278;
	fma.rn.f64 	%fd279, %fd73, %fd197, 0d0000000000000000;
	fma.rn.f64 	%fd280, %fd74, %fd198, 0d0000000000000000;
	fma.rn.f64 	%fd281, %fd75, %fd199, %fd279;
	fma.rn.f64 	%fd282, %fd76, %fd200, %fd280;
	fma.rn.f64 	%fd283, %fd77, %fd201, %fd281;
	fma.rn.f64 	%fd284, %fd78, %fd202, %fd282;
	fma.rn.f64 	%fd285, %fd79, %fd203, %fd283;
	fma.rn.f64 	%fd286, %fd80, %fd204, %fd284;
	fma.rn.f64 	%fd287, %fd81, %fd205, %fd285;
	fma.rn.f64 	%fd288, %fd82, %fd206, %fd286;
	fma.rn.f64 	%fd289, %fd83, %fd207, %fd287;
	fma.rn.f64 	%fd290, %fd84, %fd208, %fd288;
	add.f64 	%fd291, %fd290, %fd289;
	st.shared.f64 	[%r8+10880], %fd291;
	sub.f64 	%fd292, %fd289, %fd290;
	st.shared.f64 	[%r8+21760], %fd292;
	fma.rn.f64 	%fd293, %fd85, %fd197, 0d0000000000000000;
	fma.rn.f64 	%fd294, %fd86, %fd198, 0d0000000000000000;
	fma.rn.f64 	%fd295, %fd87, %fd199, %fd293;
	fma.rn.f64 	%fd296, %fd88, %fd200, %fd294;
	fma.rn.f64 	%fd297, %fd89, %fd201, %fd295;
	fma.rn.f64 	%fd298, %fd90, %fd202, %fd296;
	fma.rn.f64 	%fd299, %fd91, %fd203, %fd297;
	fma.rn.f64 	%fd300, %fd92, %fd204, %fd298;
	fma.rn.f64 	%fd301, %fd93, %fd205, %fd299;
	fma.rn.f64 	%fd302, %fd94, %fd206, %fd300;
	fma.rn.f64 	%fd303, %fd95, %fd207, %fd301;
	fma.rn.f64 	%fd304, %fd96, %fd208, %fd302;
	add.f64 	%fd305, %fd304, %fd303;
	st.shared.f64 	[%r8+13056], %fd305;
	sub.f64 	%fd306, %fd303, %fd304;
	st.shared.f64 	[%r8+19584], %fd306;
	fma.rn.f64 	%fd307, %fd97, %fd197, 0d0000000000000000;
	fma.rn.f64 	%fd308, %fd98, %fd198, 0d0000000000000000;
	fma.rn.f64 	%fd309, %fd99, %fd199, %fd307;
	fma.rn.f64 	%fd310, %fd100, %fd200, %fd308;
	fma.rn.f64 	%fd311, %fd101, %fd201, %fd309;
	fma.rn.f64 	%fd312, %fd102, %fd202, %fd310;
	fma.rn.f64 	%fd313, %fd103, %fd203, %fd311;
	fma.rn.f64 	%fd314, %fd104, %fd204, %fd312;
	fma.rn.f64 	%fd315, %fd105, %fd205, %fd313;
	fma.rn.f64 	%fd316, %fd106, %fd206, %fd314;
	fma.rn.f64 	%fd317, %fd107, %fd207, %fd315;
	fma.rn.f64 	%fd318, %fd108, %fd208, %fd316;
	add.f64 	%fd319, %fd318, %fd317;
	st.shared.f64 	[%r8+15232], %fd319;
	sub.f64 	%fd320, %fd317, %fd318;
	st.shared.f64 	[%r8+17408], %fd320;
	bar.sync 	0;
	setp.gt.u32 	%p3, %r145, 191;
	@%p3 bra 	$L__BB35_6;
$L__BB35_5:
	cvt.u16.u32 	%rs5, %r145;
	mul.lo.s16 	%rs6, %rs5, 171;
	shr.u16 	%rs7, %rs6, 11;
	mul.lo.s16 	%rs8, %rs7, 12;
	sub.s16 	%rs9, %rs5, %rs8;
	mul.wide.u16 	%r34, %rs7, 2176;
	add.s32 	%r35, %r27, %r34;
	and.b16  	%rs10, %rs9, 255;
	mul.wide.u16 	%r36, %rs10, 8;
	add.s32 	%r37, %r35, %r36;
	ld.shared.f64 	%fd321, [%r37];
	ld.shared.f64 	%fd322, [%r37+1496];
	add.f64 	%fd323, %fd321, %fd322;
	sub.f64 	%fd324, %fd321, %fd322;
	ld.shared.f64 	%fd325, [%r37+136];
	ld.shared.f64 	%fd326, [%r37+1360];
	add.f64 	%fd327, %fd325, %fd326;
	sub.f64 	%fd328, %fd325, %fd326;
	ld.shared.f64 	%fd329, [%r37+272];
	ld.shared.f64 	%fd330, [%r37+1224];
	add.f64 	%fd331, %fd329, %fd330;
	sub.f64 	%fd332, %fd329, %fd330;
	ld.shared.f64 	%fd333, [%r37+408];
	ld.shared.f64 	%fd334, [%r37+1088];
	add.f64 	%fd335, %fd333, %fd334;
	sub.f64 	%fd336, %fd333, %fd334;
	ld.shared.f64 	%fd337, [%r37+544];
	ld.shared.f64 	%fd338, [%r37+952];
	add.f64 	%fd339, %fd337, %fd338;
	sub.f64 	%fd340, %fd337, %fd338;
	ld.shared.f64 	%fd341, [%r37+680];
	ld.shared.f64 	%fd342, [%r37+816];
	add.f64 	%fd343, %fd341, %fd342;
	sub.f64 	%fd344, %fd341, %fd342;
	fma.rn.f64 	%fd345, %fd13, %fd323, 0d0000000000000000;
	fma.rn.f64 	%fd346, %fd14, %fd324, 0d0000000000000000;
	fma.rn.f64 	%fd347, %fd15, %fd327, %fd345;
	fma.rn.f64 	%fd348, %fd16, %fd328, %fd346;
	fma.rn.f64 	%fd349, %fd17, %fd331, %fd347;
	fma.rn.f64 	%fd350, %fd18, %fd332, %fd348;
	fma.rn.f64 	%fd351, %fd19, %fd335, %fd349;
	fma.rn.f64 	%fd352, %fd20, %fd336, %fd350;
	fma.rn.f64 	%fd353, %fd21, %fd339, %fd351;
	fma.rn.f64 	%fd354, %fd22, %fd340, %fd352;
	fma.rn.f64 	%fd355, %fd23, %fd343, %fd353;
	fma.rn.f64 	%fd356, %fd24, %fd344, %fd354;
	add.f64 	%fd357, %fd356, %fd355;
	st.shared.f64 	[%r37], %fd357;
	sub.f64 	%fd358, %fd355, %fd356;
	st.shared.f64 	[%r37+2040], %fd358;
	fma.rn.f64 	%fd359, %fd25, %fd323, 0d0000000000000000;
	fma.rn.f64 	%fd360, %fd26, %fd324, 0d0000000000000000;
	fma.rn.f64 	%fd361, %fd27, %fd327, %fd359;
	fma.rn.f64 	%fd362, %fd28, %fd328, %fd360;
	fma.rn.f64 	%fd363, %fd29, %fd331, %fd361;
	fma.rn.f64 	%fd364, %fd30, %fd332, %fd362;
	fma.rn.f64 	%fd365, %fd31, %fd335, %fd363;
	fma.rn.f64 	%fd366, %fd32, %fd336, %fd364;
	fma.rn.f64 	%fd367, %fd33, %fd339, %fd365;
	fma.rn.f64 	%fd368, %fd34, %fd340, %fd366;
	fma.rn.f64 	%fd369, %fd35, %fd343, %fd367;
	fma.rn.f64 	%fd370, %fd36, %fd344, %fd368;
	add.f64 	%fd371, %fd370, %fd369;
	st.shared.f64 	[%r37+136], %fd371;
	sub.f64 	%fd372, %fd369, %fd370;
	st.shared.f64 	[%r37+1904], %fd372;
	fma.rn.f64 	%fd373, %fd37, %fd323, 0d0000000000000000;
	fma.rn.f64 	%fd374, %fd38, %fd324, 0d0000000000000000;
	fma.rn.f64 	%fd375, %fd39, %fd327, %fd373;
	fma.rn.f64 	%fd376, %fd40, %fd328, %fd374;
	fma.rn.f64 	%fd377, %fd41, %fd331, %fd375;
	fma.rn.f64 	%fd378, %fd42, %fd332, %fd376;
	fma.rn.f64 	%fd379, %fd43, %fd335, %fd377;
	fma.rn.f64 	%fd380, %fd44, %fd336, %fd378;
	fma.rn.f64 	%fd381, %fd45, %fd339, %fd379;
	fma.rn.f64 	%fd382, %fd46, %fd340, %fd380;
	fma.rn.f64 	%fd383, %fd47, %fd343, %fd381;
	fma.rn.f64 	%fd384, %fd48, %fd344, %fd382;
	add.f64 	%fd385, %fd384, %fd383;
	st.shared.f64 	[%r37+272], %fd385;
	sub.f64 	%fd386, %fd383, %fd384;
	st.shared.f64 	[%r37+1768], %fd386;
	fma.rn.f64 	%fd387, %fd49, %fd323, 0d0000000000000000;
	fma.rn.f64 	%fd388, %fd50, %fd324, 0d0000000000000000;
	fma.rn.f64 	%fd389, %fd51, %fd327, %fd387;
	fma.rn.f64 	%fd390, %fd52, %fd328, %fd388;
	fma.rn.f64 	%fd391, %fd53, %fd331, %fd389;
	fma.rn.f64 	%fd392, %fd54, %fd332, %fd390;
	fma.rn.f64 	%fd393, %fd55, %fd335, %fd391;
	fma.rn.f64 	%fd394, %fd56, %fd336, %fd392;
	fma.rn.f64 	%fd395, %fd57, %fd339, %fd393;
	fma.rn.f64 	%fd396, %fd58, %fd340, %fd394;
	fma.rn.f64 	%fd397, %fd59, %fd343, %fd395;
	fma.rn.f64 	%fd398, %fd60, %fd344, %fd396;
	add.f64 	%fd399, %fd398, %fd397;
	st.shared.f64 	[%r37+408], %fd399;
	sub.f64 	%fd400, %fd397, %fd398;
	st.shared.f64 	[%r37+1632], %fd400;
	fma.rn.f64 	%fd401, %fd61, %fd323, 0d0000000000000000;
	fma.rn.f64 	%fd402, %fd62, %fd324, 0d0000000000000000;
	fma.rn.f64 	%fd403, %fd63, %fd327, %fd401;
	fma.rn.f64 	%fd404, %fd64, %fd328, %fd402;
	fma.rn.f64 	%fd405, %fd65, %fd331, %fd403;
	fma.rn.f64 	%fd406, %fd66, %fd332, %fd404;
	fma.rn.f64 	%fd407, %fd67, %fd335, %fd405;
	fma.rn.f64 	%fd408, %fd68, %fd336, %fd406;
	fma.rn.f64 	%fd409, %fd69, %fd339, %fd407;
	fma.rn.f64 	%fd410, %fd70, %fd340, %fd408;
	fma.rn.f64 	%fd411, %fd71, %fd343, %fd409;
	fma.rn.f64 	%fd412, %fd72, %fd344, %fd410;
	add.f64 	%fd413, %fd412, %fd411;
	st.shared.f64 	[%r37+544], %fd413;
	sub.f64 	%fd414, %fd411, %fd412;
	st.shared.f64 	[%r37+1496], %fd414;
	fma.rn.f64 	%fd415, %fd73, %fd323, 0d0000000000000000;
	fma.rn.f64 	%fd416, %fd74, %fd324, 0d0000000000000000;
	fma.rn.f64 	%fd417, %fd75, %fd327, %fd415;
	fma.rn.f64 	%fd418, %fd76, %fd328, %fd416;
	fma.rn.f64 	%fd419, %fd77, %fd331, %fd417;
	fma.rn.f64 	%fd420, %fd78, %fd332, %fd418;
	fma.rn.f64 	%fd421, %fd79, %fd335, %fd419;
	fma.rn.f64 	%fd422, %fd80, %fd336, %fd420;
	fma.rn.f64 	%fd423, %fd81, %fd339, %fd421;
	fma.rn.f64 	%fd424, %fd82, %fd340, %fd422;
	fma.rn.f64 	%fd425, %fd83, %fd343, %fd423;
	fma.rn.f64 	%fd426, %fd84, %fd344, %fd424;
	add.f64 	%fd427, %fd426, %fd425;
	st.shared.f64 	[%r37+680], %fd427;
	sub.f64 	%fd428, %fd425, %fd426;
	st.shared.f64 	[%r37+1360], %fd428;
	fma.rn.f64 	%fd429, %fd85, %fd323, 0d0000000000000000;
	fma.rn.f64 	%fd430, %fd86, %fd324, 0d0000000000000000;
	fma.rn.f64 	%fd431, %fd87, %fd327, %fd429;
	fma.rn.f64 	%fd432, %fd88, %fd328, %fd430;
	fma.rn.f64 	%fd433, %fd89, %fd331, %fd431;
	fma.rn.f64 	%fd434, %fd90, %fd332, %fd432;
	fma.rn.f64 	%fd435, %fd91, %fd335, %fd433;
	fma.rn.f64 	%fd436, %fd92, %fd336, %fd434;
	fma.rn.f64 	%fd437, %fd93, %fd339, %fd435;
	fma.rn.f64 	%fd438, %fd94, %fd340, %fd436;
	fma.rn.f64 	%fd439, %fd95, %fd343, %fd437;
	fma.rn.f64 	%fd440, %fd96, %fd344, %fd438;
	add.f64 	%fd441, %fd440, %fd439;
	st.shared.f64 	[%r37+816], %fd441;
	sub.f64 	%fd442, %fd439, %fd440;
	st.shared.f64 	[%r37+1224], %fd442;
	fma.rn.f64 	%fd443, %fd97, %fd323, 0d0000000000000000;
	fma.rn.f64 	%fd444, %fd98, %fd324, 0d0000000000000000;
	fma.rn.f64 	%fd445, %fd99, %fd327, %fd443;
	fma.rn.f64 	%fd446, %fd100, %fd328, %fd444;
	fma.rn.f64 	%fd447, %fd101, %fd331, %fd445;
	fma.rn.f64 	%fd448, %fd102, %fd332, %fd446;
	fma.rn.f64 	%fd449, %fd103, %fd335, %fd447;
	fma.rn.f64 	%fd450, %fd104, %fd336, %fd448;
	fma.rn.f64 	%fd451, %fd105, %fd339, %fd449;
	fma.rn.f64 	%fd452, %fd106, %fd340, %fd450;
	fma.rn.f64 	%fd453, %fd107, %fd343, %fd451;
	fma.rn.f64 	%fd454, %fd108, %fd344, %fd452;
	add.f64 	%fd455, %fd454, %fd453;
	st.shared.f64 	[%r37+952], %fd455;
	sub.f64 	%fd456, %fd453, %fd454;
	st.shared.f64 	[%r37+1088], %fd456;
	add.s32 	%r10, %r145, 144;
	setp.lt.u32 	%p4, %r145, 48;
	mov.u32 	%r145, %r10;
	@%p4 bra 	$L__BB35_5;
$L__BB35_6:
	bar.sync 	0;
	mov.u32 	%r146, %tid.x;
	setp.gt.u32 	%p5, %r146, 255;
	@%p5 bra 	$L__BB35_25;
	shl.b32 	%r12, %r144, 12;
	mov.u32 	%r42, %tid.x;
	and.b32  	%r43, %r42, 15;
$L__BB35_8:
	ld.param.u32 	%r135, [_Z32massMatrixMultiplyRegisterKernelILi12ELi16ELi1EEviPKiPKdS3_S3_S3_Pd_param_0];
	setp.ge.s32 	%p6, %r3, %r135;
	shr.u32 	%r41, %r146, 4;
	mov.u32 	%r44, _ZZ32massMatrixMultiplyRegisterKernelILi12ELi16ELi1EEviPKiPKdS3_S3_S3_PdE6s_tmp1;
	mad.lo.s32 	%r45, %r2, 34816, %r44;
	mad.lo.s32 	%r46, %r43, 136, %r45;
	mad.lo.s32 	%r47, %r41, 2176, %r46;
	ld.shared.f64 	%fd458, [%r47];
	ld.shared.f64 	%fd459, [%r47+88];
	add.f64 	%fd109, %fd458, %fd459;
	sub.f64 	%fd110, %fd458, %fd459;
	ld.shared.f64 	%fd460, [%r47+8];
	ld.shared.f64 	%fd461, [%r47+80];
	add.f64 	%fd111, %fd460, %fd461;
	sub.f64 	%fd112, %fd460, %fd461;
	ld.shared.f64 	%fd462, [%r47+16];
	ld.shared.f64 	%fd463, [%r47+72];
	add.f64 	%fd113, %fd462, %fd463;
	sub.f64 	%fd114, %fd462, %fd463;
	ld.shared.f64 	%fd464, [%r47+24];
	ld.shared.f64 	%fd465, [%r47+64];
	add.f64 	%fd115, %fd464, %fd465;
	sub.f64 	%fd116, %fd464, %fd465;
	ld.shared.f64 	%fd466, [%r47+32];
	ld.shared.f64 	%fd467, [%r47+56];
	add.f64 	%fd117, %fd466, %fd467;
	sub.f64 	%fd118, %fd466, %fd467;
	ld.shared.f64 	%fd468, [%r47+40];
	ld.shared.f64 	%fd469, [%r47+48];
	add.f64 	%fd119, %fd468, %fd469;
	sub.f64 	%fd120, %fd468, %fd469;
	fma.rn.f64 	%fd470, %fd13, %fd109, 0d0000000000000000;
	fma.rn.f64 	%fd471, %fd14, %fd110, 0d0000000000000000;
	fma.rn.f64 	%fd472, %fd15, %fd111, %fd470;
	fma.rn.f64 	%fd473, %fd16, %fd112, %fd471;
	fma.rn.f64 	%fd474, %fd17, %fd113, %fd472;
	fma.rn.f64 	%fd475, %fd18, %fd114, %fd473;
	fma.rn.f64 	%fd476, %fd19, %fd115, %fd474;
	fma.rn.f64 	%fd477, %fd20, %fd116, %fd475;
	fma.rn.f64 	%fd478, %fd21, %fd117, %fd476;
	fma.rn.f64 	%fd479, %fd22, %fd118, %fd477;
	fma.rn.f64 	%fd121, %fd23, %fd119, %fd478;
	fma.rn.f64 	%fd122, %fd24, %fd120, %fd479;
	mov.f64 	%fd967, 0d0000000000000000;
	mov.f64 	%fd968, %fd967;
	@%p6 bra 	$L__BB35_10;
	ld.param.u64 	%rd45, [_Z32massMatrixMultiplyRegisterKernelILi12ELi16ELi1EEviPKiPKdS3_S3_S3_Pd_param_2];
	cvta.to.global.u64 	%rd18, %rd45;
	and.b32  	%r48, %r146, 240;
	mov.u32 	%r49, %tid.x;
	and.b32  	%r50, %r49, 15;
	or.b32  	%r51, %r48, %r50;
	shl.b32 	%r52, %r51, 4;
	add.s32 	%r53, %r52, %r12;
	mul.wide.s32 	%rd19, %r53, 8;
	add.s64 	%rd20, %rd18, %rd19;
	ld.global.nc.f64 	%fd967, [%rd20];
	ld.global.nc.f64 	%fd968, [%rd20+120];
$L__BB35_10:
	ld.param.u32 	%r136, [_Z32massMatrixMultiplyRegisterKernelILi12ELi16ELi1EEviPKiPKdS3_S3_S3_Pd_param_0];
	mov.u32 	%r54, %ctaid.x;
	mov.u32 	%r55, %tid.y;
	add.s32 	%r56, %r54, %r55;
	setp.ge.s32 	%p7, %r56, %r136;
	add.f64 	%fd481, %fd121, %fd122;
	mul.f64 	%fd482, %fd481, %fd967;
	sub.f64 	%fd483, %fd121, %fd122;
	mul.f64 	%fd484, %fd483, %fd968;
	add.f64 	%fd127, %fd482, %fd484;
	sub.f64 	%fd128, %fd482, %fd484;
	fma.rn.f64 	%fd485, %fd25, %fd109, 0d0000000000000000;
	fma.rn.f64 	%fd486, %fd26, %fd110, 0d0000000000000000;
	fma.rn.f64 	%fd487, %fd27, %fd111, %fd485;
	fma.rn.f64 	%fd488, %fd28, %fd112, %fd486;
	fma.rn.f64 	%fd489, %fd29, %fd113, %fd487;
	fma.rn.f64 	%fd490, %fd30, %fd114, %fd488;
	fma.rn.f64 	%fd491, %fd31, %fd115, %fd489;
	fma.rn.f64 	%fd492, %fd32, %fd116, %fd490;
	fma.rn.f64 	%fd493, %fd33, %fd117, %fd491;
	fma.rn.f64 	%fd494, %fd34, %fd118, %fd492;
	fma.rn.f64 	%fd129, %fd35, %fd119, %fd493;
	fma.rn.f64 	%fd130, %fd36, %fd120, %fd494;
	mov.f64 	%fd969, 0d0000000000000000;
	mov.f64 	%fd970, %fd969;
	@%p7 bra 	$L__BB35_12;
	ld.param.u64 	%rd46, [_Z32massMatrixMultiplyRegisterKernelILi12ELi16ELi1EEviPKiPKdS3_S3_S3_Pd_param_2];
	cvta.to.global.u64 	%rd21, %rd46;
	and.b32  	%r57, %r146, 240;
	mov.u32 	%r58, %tid.x;
	and.b32  	%r59, %r58, 15;
	or.b32  	%r60, %r57, %r59;
	shl.b32 	%r61, %r60, 4;
	add.s32 	%r62, %r61, %r12;
	mul.wide.s32 	%rd22, %r62, 8;
	add.s64 	%rd23, %rd21, %rd22;
	ld.global.nc.f64 	%fd969, [%rd23+8];
	ld.global.nc.f64 	%fd970, [%rd23+112];
$L__BB35_12:
	ld.param.u32 	%r137, [_Z32massMatrixMultiplyRegisterKernelILi12ELi16ELi1EEviPKiPKdS3_S3_S3_Pd_param_0];
	setp.ge.s32 	%p8, %r56, %r137;
	add.f64 	%fd496, %fd129, %fd130;
	mul.f64 	%fd497, %fd496, %fd969;
	sub.f64 	%fd498, %fd129, %fd130;
	mul.f64 	%fd499, %fd498, %fd970;
	add.f64 	%fd135, %fd497, %fd499;
	sub.f64 	%fd136, %fd497, %fd499;
	fma.rn.f64 	%fd500, %fd37, %fd109, 0d0000000000000000;
	fma.rn.f64 	%fd501, %fd38, %fd110, 0d0000000000000000;
	fma.rn.f64 	%fd502, %fd39, %fd111, %fd500;
	fma.rn.f64 	%fd503, %fd40, %fd112, %fd501;
	fma.rn.f64 	%fd504, %fd41, %fd113, %fd502;
	fma.rn.f64 	%fd505, %fd42, %fd114, %fd503;
	fma.rn.f64 	%fd506, %fd43, %fd115, %fd504;
	fma.rn.f64 	%fd507, %fd44, %fd116, %fd505;
	fma.rn.f64 	%fd508, %fd45, %fd117, %fd506;
	fma.rn.f64 	%fd509, %fd46, %fd118, %fd507;
	fma.rn.f64 	%fd137, %fd47, %fd119, %fd508;
	fma.rn.f64 	%fd138, %fd48, %fd120, %fd509;
	mov.f64 	%fd971, 0d0000000000000000;
	mov.f64 	%fd972, %fd971;
	@%p8 bra 	$L__BB35_14;
	ld.param.u64 	%rd47, [_Z32massMatrixMultiplyRegisterKernelILi12ELi16ELi1EEviPKiPKdS3_S3_S3_Pd_param_2];
	cvta.to.global.u64 	%rd24, %rd47;
	and.b32  	%r66, %r146, 240;
	mov.u32 	%r67, %tid.x;
	and.b32  	%r68, %r67, 15;
	or.b32  	%r69, %r66, %r68;
	shl.b32 	%r70, %r69, 4;
	add.s32 	%r71, %r70, %r12;
	mul.wide.s32 	%rd25, %r71, 8;
	add.s64 	%rd26, %rd24, %rd25;
	ld.global.nc.f64 	%fd971, [%rd26+16];
	ld.global.nc.f64 	%fd972, [%rd26+104];
$L__BB35_14:
	ld.param.u32 	%r138, [_Z32massMatrixMultiplyRegisterKernelILi12ELi16ELi1EEviPKiPKdS3_S3_S3_Pd_param_0];
	setp.ge.s32 	%p9, %r56, %r138;
	add.f64 	%fd511, %fd137, %fd138;
	mul.f64 	%fd512, %fd511, %fd971;
	sub.f64 	%fd513, %fd137, %fd138;
	mul.f64 	%fd514, %fd513, %fd972;
	add.f64 	%fd143, %fd512, %fd514;
	sub.f64 	%fd144, %fd512, %fd514;
	fma.rn.f64 	%fd515, %fd49, %fd109, 0d0000000000000000;
	fma.rn.f64 	%fd516, %fd50, %fd110, 0d0000000000000000;
	fma.rn.f64 	%fd517, %fd51, %fd111, %fd515;
	fma.rn.f64 	%fd518, %fd52, %fd112, %fd516;
	fma.rn.f64 	%fd519, %fd53, %fd113, %fd517;
	fma.rn.f64 	%fd520, %fd54, %fd114, %fd518;
	fma.rn.f64 	%fd521, %fd55, %fd115, %fd519;
	fma.rn.f64 	%fd522, %fd56, %fd116, %fd520;
	fma.rn.f64 	%fd523, %fd57, %fd117, %fd521;
	fma.rn.f64 	%fd524, %fd58, %fd118, %fd522;
	fma.rn.f64 	%fd145, %fd59, %fd119, %fd523;
	fma.rn.f64 	%fd146, %fd60, %fd120, %fd524;
	mov.f64 	%fd973, 0d0000000000000000;
	mov.f64 	%fd974, %fd973;
	@%p9 bra 	$L__BB35_16;
	ld.param.u64 	%rd48, [_Z32massMatrixMultiplyRegisterKernelILi12ELi16ELi1EEviPKiPKdS3_S3_S3_Pd_param_2];
	cvta.to.global.u64 	%rd27, %rd48;
	and.b32  	%r75, %r146, 240;
	mov.u32 	%r76, %tid.x;
	and.b32  	%r77, %r76, 15;
	or.b32  	%r78, %r75, %r77;
	shl.b32 	%r79, %r78, 4;
	add.s32 	%r80, %r79, %r12;
	mul.wide.s32 	%rd28, %r80, 8;
	add.s64 	%rd29, %rd27, %rd28;
	ld.global.nc.f64 	%fd973, [%rd29+24];
	ld.global.nc.f64 	%fd974, [%rd29+96];
$L__BB35_16:
	ld.param.u32 	%r139, [_Z32massMatrixMultiplyRegisterKernelILi12ELi16ELi1EEviPKiPKdS3_S3_S3_Pd_param_0];
	setp.ge.s32 	%p10, %r56, %r139;
	add.f64 	%fd526, %fd145, %fd146;
	mul.f64 	%fd527, %fd526, %fd973;
	sub.f64 	%fd528, %fd145, %fd146;
	mul.f64 	%fd529, %fd528, %fd974;
	add.f64 	%fd151, %fd527, %fd529;
	sub.f64 	%fd152, %fd527, %fd529;
	fma.rn.f64 	%fd530, %fd61, %fd109, 0d0000000000000000;
	fma.rn.f64 	%fd531, %fd62, %fd110, 0d0000000000000000;
	fma.rn.f64 	%fd532, %fd63, %fd111, %fd530;
	fma.rn.f64 	%fd533, %fd64, %fd112, %fd531;
	fma.rn.f64 	%fd534, %fd65, %fd113, %fd532;
	fma.rn.f64 	%fd535, %fd66, %fd114, %fd533;
	fma.rn.f64 	%fd536, %fd67, %fd115, %fd534;
	fma.rn.f64 	%fd537, %fd68, %fd116, %fd535;
	fma.rn.f64 	%fd538, %fd69, %fd117, %fd536;
	fma.rn.f64 	%fd539, %fd70, %fd118, %fd537;
	fma.rn.f64 	%fd153, %fd71, %fd119, %fd538;
	fma.rn.f64 	%fd154, %fd72, %fd120, %fd539;
	mov.f64 	%fd975, 0d0000000000000000;
	mov.f64 	%fd976, %fd975;
	@%p10 bra 	$L__BB35_18;
	ld.param.u64 	%rd49, [_Z32massMatrixMultiplyRegisterKernelILi12ELi16ELi1EEviPKiPKdS3_S3_S3_Pd_param_2];
	cvta.to.global.u64 	%rd30, %rd49;
	and.b32  	%r84, %r146, 240;
	mov.u32 	%r85, %tid.x;
	and.b32  	%r86, %r85, 15;
	or.b32  	%r87, %r84, %r86;
	shl.b32 	%r88, %r87, 4;
	add.s32 	%r89, %r88, %r12;
	mul.wide.s32 	%rd31, %r89, 8;
	add.s64 	%rd32, %rd30, %rd31;
	ld.global.nc.f64 	%fd975, [%rd32+32];
	ld.global.nc.f64 	%fd976, [%rd32+88];
$L__BB35_18:
	ld.param.u32 	%r140, [_Z32massMatrixMultiplyRegisterKernelILi12ELi16ELi1EEviPKiPKdS3_S3_S3_Pd_param_0];
	setp.ge.s32 	%p11, %r56, %r140;
	add.f64 	%fd541, %fd153, %fd154;
	mul.f64 	%fd542, %fd541, %fd975;
	sub.f64 	%fd543, %fd153, %fd154;
	mul.f64 	%fd544, %fd543, %fd976;
	add.f64 	%fd159, %fd542, %fd544;
	sub.f64 	%fd160, %fd542, %fd544;
	fma.rn.f64 	%fd545, %fd73, %fd109, 0d0000000000000000;
	fma.rn.f64 	%fd546, %fd74, %fd110, 0d0000000000000000;
	fma.rn.f64 	%fd547, %fd75, %fd111, %fd545;
	fma.rn.f64 	%fd548, %fd76, %fd112, %fd546;
	fma.rn.f64 	%fd549, %fd77, %fd113, %fd547;
	fma.rn.f64 	%fd550, %fd78, %fd114, %fd548;
	fma.rn.f64 	%fd551, %fd79, %fd115, %fd549;
	fma.rn.f64 	%fd552, %fd80, %fd116, %fd550;
	fma.rn.f64 	%fd553, %fd81, %fd117, %fd551;
	fma.rn.f64 	%fd554, %fd82, %fd118, %fd552;
	fma.rn.f64 	%fd161, %fd83, %fd119, %fd553;
	fma.rn.f64 	%fd162, %fd84, %fd120, %fd554;
	mov.f64 	%fd977, 0d0000000000000000;
	mov.f64 	%fd978, %fd977;
	@%p11 bra 	$L__BB35_20;
	ld.param.u64 	%rd50, [_Z32massMatrixMultiplyRegisterKernelILi12ELi16ELi1EEviPKiPKdS3_S3_S3_Pd_param_2];
	cvta.to.global.u64 	%rd33, %rd50;
	and.b32  	%r93, %r146, 240;
	mov.u32 	%r94, %tid.x;
	and.b32  	%r95, %r94, 15;
	or.b32  	%r96, %r93, %r95;
	shl.b32 	%r97, %r96, 4;
	add.s32 	%r98, %r97, %r12;
	mul.wide.s32 	%rd34, %r98, 8;
	add.s64 	%rd35, %rd33, %rd34;
	ld.global.nc.f64 	%fd977, [%rd35+40];
	ld.global.nc.f64 	%fd978, [%rd35+80];
$L__BB35_20:
	ld.param.u32 	%r141, [_Z32massMatrixMultiplyRegisterKernelILi12ELi16ELi1EEviPKiPKdS3_S3_S3_Pd_param_0];
	mov.u32 	%r100, %tid.y;
	add.s32 	%r101, %r54, %r100;
	setp.ge.s32 	%p12, %r101, %r141;
	add.f64 	%fd556, %fd161, %fd162;
	mul.f64 	%fd557, %fd556, %fd977;
	sub.f64 	%fd558, %fd161, %fd162;
	mul.f64 	%fd559, %fd558, %fd978;
	add.f64 	%fd167, %fd557, %fd559;
	sub.f64 	%fd168, %fd557, %fd559;
	fma.rn.f64 	%fd560, %fd85, %fd109, 0d0000000000000000;
	fma.rn.f64 	%fd561, %fd86, %fd110, 0d0000000000000000;
	fma.rn.f64 	%fd562, %fd87, %fd111, %fd560;
	fma.rn.f64 	%fd563, %fd88, %fd112, %fd561;
	fma.rn.f64 	%fd564, %fd89, %fd113, %fd562;
	fma.rn.f64 	%fd565, %fd90, %fd114, %fd563;
	fma.rn.f64 	%fd566, %fd91, %fd115, %fd564;
	fma.rn.f64 	%fd567, %fd92, %fd116, %fd565;
	fma.rn.f64 	%fd568, %fd93, %fd117, %fd566;
	fma.rn.f64 	%fd569, %fd94, %fd118, %fd567;
	fma.rn.f64 	%fd169, %fd95, %fd119, %fd568;
	fma.rn.f64 	%fd170, %fd96, %fd120, %fd569;
	mov.f64 	%fd979, 0d0000000000000000;
	mov.f64 	%fd980, %fd979;
	@%p12 bra 	$L__BB35_22;
	ld.param.u64 	%rd51, [_Z32massMatrixMultiplyRegisterKernelILi12ELi16ELi1EEviPKiPKdS3_S3_S3_Pd_param_2];
	cvta.to.global.u64 	%rd36, %rd51;
	and.b32  	%r102, %r146, 240;
	mov.u32 	%r103, %tid.x;
	and.b32  	%r104, %r103, 15;
	or.b32  	%r105, %r102, %r104;
	shl.b32 	%r106, %r105, 4;
	add.s32 	%r107, %r106, %r12;
	mul.wide.s32 	%rd37, %r107, 8;
	add.s64 	%rd38, %rd36, %rd37;
	ld.global.nc.f64 	%fd979, [%rd38+48];
	ld.global.nc.f64 	%fd980, [%rd38+72];
$L__BB35_22:
	ld.param.u32 	%r142, [_Z32massMatrixMultiplyRegisterKernelILi12ELi16ELi1EEviPKiPKdS3_S3_S3_Pd_param_0];
	mov.u32 	%r108, %ctaid.x;
	mov.u32 	%r109, %tid.y;
	add.s32 	%r110, %r108, %r109;
	setp.ge.s32 	%p13, %r110, %r142;
	add.f64 	%fd571, %fd169, %fd170;
	mul.f64 	%fd572, %fd571, %fd979;
	sub.f64 	%fd573, %fd169, %fd170;
	mul.f64 	%fd574, %fd573, %fd980;
	add.f64 	%fd175, %fd572, %fd574;
	sub.f64 	%fd176, %fd572, %fd574;
	fma.rn.f64 	%fd575, %fd97, %fd109, 0d0000000000000000;
	fma.rn.f64 	%fd576, %fd98, %fd110, 0d0000000000000000;
	fma.rn.f64 	%fd577, %fd99, %fd111, %fd575;
	fma.rn.f64 	%fd578, %fd100, %fd112, %fd576;
	fma.rn.f64 	%fd579, %fd101, %fd113, %fd577;
	fma.rn.f64 	%fd580, %fd102, %fd114, %fd578;
	fma.rn.f64 	%fd581, %fd103, %fd115, %fd579;
	fma.rn.f64 	%fd582, %fd104, %fd116, %fd580;
	fma.rn.f64 	%fd583, %fd105, %fd117, %fd581;
	fma.rn.f64 	%fd584, %fd106, %fd118, %fd582;
	fma.rn.f64 	%fd177, %fd107, %fd119, %fd583;
	fma.rn.f64 	%fd178, %fd108, %fd120, %fd584;
	mov.f64 	%fd981, 0d0000000000000000;
	mov.f64 	%fd982, %fd981;
	@%p13 bra 	$L__BB35_24;
	ld.param.u64 	%rd52, [_Z32massMatrixMultiplyRegisterKernelILi12ELi16ELi1EEviPKiPKdS3_S3_S3_Pd_param_2];
	cvta.to.global.u64 	%rd39, %rd52;
	and.b32  	%r111, %r146, 240;
	mov.u32 	%r112, %tid.x;
	and.b32  	%r113, %r112, 15;
	or.b32  	%r114, %r111, %r113;
	shl.b32 	%r115, %r114, 4;
	add.s32 	%r116, %r115, %r12;
	mul.wide.s32 	%rd40, %r116, 8;
	add.s64 	%rd41, %rd39, %rd40;
	ld.global.nc.f64 	%fd981, [%rd41+56];
	ld.global.nc.f64 	%fd982, [%rd41+64];
$L__BB35_24:
	add.f64 	%fd585, %fd177, %fd178;
	mul.f64 	%fd586, %fd585, %fd981;
	sub.f64 	%fd587, %fd177, %fd178;
	mul.f64 	%fd588, %fd587, %fd982;
	add.f64 	%fd589, %fd586, %fd588;
	sub.f64 	%fd590, %fd586, %fd588;
	fma.rn.f64 	%fd591, %fd13, %fd127, 0d0000000000000000;
	fma.rn.f64 	%fd592, %fd14, %fd128, 0d0000000000000000;
	fma.rn.f64 	%fd593, %fd25, %fd135, %fd591;
	fma.rn.f64 	%fd594, %fd26, %fd136, %fd592;
	fma.rn.f64 	%fd595, %fd37, %fd143, %fd593;
	fma.rn.f64 	%fd596, %fd38, %fd144, %fd594;
	fma.rn.f64 	%fd597, %fd49, %fd151, %fd595;
	fma.rn.f64 	%fd598, %fd50, %fd152, %fd596;
	fma.rn.f64 	%fd599, %fd61, %fd159, %fd597;
	fma.rn.f64 	%fd600, %fd62, %fd160, %fd598;
	fma.rn.f64 	%fd601, %fd73, %fd167, %fd599;
	fma.rn.f64 	%fd602, %fd74, %fd168, %fd600;
	fma.rn.f64 	%fd603, %fd85, %fd175, %fd601;
	fma.rn.f64 	%fd604, %fd86, %fd176, %fd602;
	fma.rn.f64 	%fd605, %fd97, %fd589, %fd603;
	fma.rn.f64 	%fd606, %fd98, %fd590, %fd604;
	add.f64 	%fd607, %fd605, %fd606;
	mov.u32 	%r117, %tid.x;
	and.b32  	%r118, %r117, 15;
	mov.u32 	%r120, _ZZ32massMatrixMultiplyRegisterKernelILi12ELi16ELi1EEviPKiPKdS3_S3_S3_PdE6s_tmp1;
	mad.lo.s32 	%r121, %r109, 34816, %r120;
	mad.lo.s32 	%r122, %r118, 136, %r121;
	shr.u32 	%r123, %r146, 4;
	mad.lo.s32 	%r124, %r123, 2176, %r122;
	st.shared.f64 	[%r124], %fd607;
	sub.f64 	%fd608, %fd605, %fd606;
	st.shared.f64 	[%r124+88], %fd608;
	fma.rn.f64 	%fd609, %fd15, %fd127, 0d0000000000000000;
	fma.rn.f64 	%fd610, %fd16, %fd128, 0d0000000000000000;
	fma.rn.f64 	%fd611, %fd27, %fd135, %fd609;
	fma.rn.f64 	%fd612, %fd28, %fd136, %fd610;
	fma.rn.f64 	%fd613, %fd39, %fd143, %fd611;
	fma.rn.f64 	%fd614, %fd40, %fd144, %fd612;
	fma.rn.f64 	%fd615, %fd51, %fd151, %fd613;
	fma.rn.f64 	%fd616, %fd52, %fd152, %fd614;
	fma.rn.f64 	%fd617, %fd63, %fd159, %fd615;
	fma.rn.f64 	%fd618, %fd64, %fd160, %fd616;
	fma.rn.f64 	%fd619, %fd75, %fd167, %fd617;
	fma.rn.f64 	%fd620, %fd76, %fd168, %fd618;
	fma.rn.f64 	%fd621, %fd87, %fd175, %fd619;
	fma.rn.f64 	%fd622, %fd88, %fd176, %fd620;
	fma.rn.f64 	%fd623, %fd99, %fd589, %fd621;
	fma.rn.f64 	%fd624, %fd100, %fd590, %fd622;
	add.f64 	%fd625, %fd623, %fd624;
	st.shared.f64 	[%r124+8], %fd625;
	sub.f64 	%fd626, %fd623, %fd624;
	st.shared.f64 	[%r124+80], %fd626;
	fma.rn.f64 	%fd627, %fd17, %fd127, 0d0000000000000000;
	fma.rn.f64 	%fd628, %fd18, %fd128, 0d0000000000000000;
	fma.rn.f64 	%fd629, %fd29, %fd135, %fd627;
	fma.rn.f64 	%fd630, %fd30, %fd136, %fd628;
	fma.rn.f64 	%fd631, %fd41, %fd143, %fd629;
	fma.rn.f64 	%fd632, %fd42, %fd144, %fd630;
	fma.rn.f64 	%fd633, %fd53, %fd151, %fd631;
	fma.rn.f64 	%fd634, %fd54, %fd152, %fd632;
	fma.rn.f64 	%fd635, %fd65, %fd159, %fd633;
	fma.rn.f64 	%fd636, %fd66, %fd160, %fd634;
	fma.rn.f64 	%fd637, %fd77, %fd167, %fd635;
	fma.rn.f64 	%fd638, %fd78, %fd168, %fd636;
	fma.rn.f64 	%fd639, %fd89, %fd175, %fd637;
	fma.rn.f64 	%fd640, %fd90, %fd176, %fd638;
	fma.rn.f64 	%fd641, %fd101, %fd589, %fd639;
	fma.rn.f64 	%fd642, %fd102, %fd590, %fd640;
	add.f64 	%fd643, %fd641, %fd642;
	st.shared.f64 	[%r124+16], %fd643;
	sub.f64 	%fd644, %fd641, %fd642;
	st.shared.f64 	[%r124+72], %fd644;
	fma.rn.f64 	%fd645, %fd19, %fd127, 0d0000000000000000;
	fma.rn.f64 	%fd646, %fd20, %fd128, 0d0000000000000000;
	fma.rn.f64 	%fd647, %fd31, %fd135, %fd645;
	fma.rn.f64 	%fd648, %fd32, %fd136, %fd646;
	fma.rn.f64 	%fd649, %fd43, %fd143, %fd647;
	fma.rn.f64 	%fd650, %fd44, %fd144, %fd648;
	fma.rn.f64 	%fd651, %fd55, %fd151, %fd649;
	fma.rn.f64 	%fd652, %fd56, %fd152, %fd650;
	fma.rn.f64 	%fd653, %fd67, %fd159, %fd651;
	fma.rn.f64 	%fd654, %fd68, %fd160, %fd652;
	fma.rn.f64 	%fd655, %fd79, %fd167, %fd653;
	fma.rn.f64 	%fd656, %fd80, %fd168, %fd654;
	fma.rn.f64 	%fd657, %fd91, %fd175, %fd655;
	fma.rn.f64 	%fd658, %fd92, %fd176, %fd656;
	fma.rn.f64 	%fd659, %fd103, %fd589, %fd657;
	fma.rn.f64 	%fd660, %fd104, %fd590, %fd658;
	add.f64 	%fd661, %fd659, %fd660;
	st.shared.f64 	[%r124+24], %fd661;
	sub.f64 	%fd662, %fd659, %fd660;
	st.shared.f64 	[%r124+64], %fd662;
	fma.rn.f64 	%fd663, %fd21, %fd127, 0d0000000000000000;
	fma.rn.f64 	%fd664, %fd22, %fd128, 0d0000000000000000;
	fma.rn.f64 	%fd665, %fd33, %fd135, %fd663;
	fma.rn.f64 	%fd666, %fd34, %fd136, %fd664;
	fma.rn.f64 	%fd667, %fd45, %fd143, %fd665;
	fma.rn.f64 	%fd668, %fd46, %fd144, %fd666;
	fma.rn.f64 	%fd669, %fd57, %fd151, %fd667;
	fma.rn.f64 	%fd670, %fd58, %fd152, %fd668;
	fma.rn.f64 	%fd671, %fd69, %fd159, %fd669;
	fma.rn.f64 	%fd672, %fd70, %fd160, %fd670;
	fma.rn.f64 	%fd673, %fd81, %fd167, %fd671;
	fma.rn.f64 	%fd674, %fd82, %fd168, %fd672;
	fma.rn.f64 	%fd675, %fd93, %fd175, %fd673;
	fma.rn.f64 	%fd676, %fd94, %fd176, %fd674;
	fma.rn.f64 	%fd677, %fd105, %fd589, %fd675;
	fma.rn.f64 	%fd678, %fd106, %fd590, %fd676;
	add.f64 	%fd679, %fd677, %fd678;
	st.shared.f64 	[%r124+32], %fd679;
	sub.f64 	%fd680, %fd677, %fd678;
	st.shared.f64 	[%r124+56], %fd680;
	fma.rn.f64 	%fd681, %fd23, %fd127, 0d0000000000000000;
	fma.rn.f64 	%fd682, %fd24, %fd128, 0d0000000000000000;
	fma.rn.f64 	%fd683, %fd35, %fd135, %fd681;
	fma.rn.f64 	%fd684, %fd36, %fd136, %fd682;
	fma.rn.f64 	%fd685, %fd47, %fd143, %fd683;
	fma.rn.f64 	%fd686, %fd48, %fd144, %fd684;
	fma.rn.f64 	%fd687, %fd59, %fd151, %fd685;
	fma.rn.f64 	%fd688, %fd60, %fd152, %fd686;
	fma.rn.f64 	%fd689, %fd71, %fd159, %fd687;
	fma.rn.f64 	%fd690, %fd72, %fd160, %fd688;
	fma.rn.f64 	%fd691, %fd83, %fd167, %fd689;
	fma.rn.f64 	%fd692, %fd84, %fd168, %fd690;
	fma.rn.f64 	%fd693, %fd95, %fd175, %fd691;
	fma.rn.f64 	%fd694, %fd96, %fd176, %fd692;
	fma.rn.f64 	%fd695, %fd107, %fd589, %fd693;
	fma.rn.f64 	%fd696, %fd108, %fd590, %fd694;
	add.f64 	%fd697, %fd695, %fd696;
	st.shared.f64 	[%r124+40], %fd697;
	sub.f64 	%fd698, %fd695, %fd696;
	st.shared.f64 	[%r124+48], %fd698;
	add.s32 	%r14, %r146, 144;
	setp.lt.u32 	%p14, %r146, 112;
	mov.u32 	%r146, %r14;
	@%p14 bra 	$L__BB35_8;
$L__BB35_25:
	mov.u32 	%r147, %tid.x;
	setp.gt.u32 	%p15, %r147, 191;
	bar.sync 	0;
	@%p15 bra 	$L__BB35_28;
	mov.u32 	%r125, %tid.y;
	mov.u32 	%r126, _ZZ32massMatrixMultiplyRegisterKernelILi12ELi16ELi1EEviPKiPKdS3_S3_S3_PdE6s_tmp1;
	mad.lo.s32 	%r127, %r125, 34816, %r126;
$L__BB35_27:
	cvt.u16.u32 	%rs11, %r147;
	mul.lo.s16 	%rs12, %rs11, 171;
	shr.u16 	%rs13, %rs12, 11;
	mul.lo.s16 	%rs14, %rs13, 12;
	sub.s16 	%rs15, %rs11, %rs14;
	mul.wide.u16 	%r128, %rs13, 2176;
	add.s32 	%r129, %r127, %r128;
	and.b16  	%rs16, %rs15, 255;
	mul.wide.u16 	%r130, %rs16, 8;
	add.s32 	%r131, %r129, %r130;
	ld.shared.f64 	%fd699, [%r131];
	ld.shared.f64 	%fd700, [%r131+2040];
	add.f64 	%fd701, %fd699, %fd700;
	sub.f64 	%fd702, %fd699, %fd700;
	ld.shared.f64 	%fd703, [%r131+136];
	ld.shared.f64 	%fd704, [%r131+1904];
	add.f64 	%fd705, %fd703, %fd704;
	sub.f64 	%fd706, %fd703, %fd704;
	ld.shared.f64 	%fd707, [%r131+272];
	ld.shared.f64 	%fd708, [%r131+1768];
	add.f64 	%fd709, %fd707, %fd708;
	sub.f64 	%fd710, %fd707, %fd708;
	ld.shared.f64 	%fd711, [%r131+408];
	ld.shared.f64 	%fd712, [%r131+1632];
	add.f64 	%fd713, %fd711, %fd712;
	sub.f64 	%fd714, %fd711, %fd712;
	ld.shared.f64 	%fd715, [%r131+544];
	ld.shared.f64 	%fd716, [%r131+1496];
	add.f64 	%fd717, %fd715, %fd716;
	sub.f64 	%fd718, %fd715, %fd716;
	ld.shared.f64 	%fd719, [%r131+680];
	ld.shared.f64 	%fd720, [%r131+1360];
	add.f64 	%fd721, %fd719, %fd720;
	sub.f64 	%fd722, %fd719, %fd720;
	ld.shared.f64 	%fd723, [%r131+816];
	ld.shared.f64 	%fd724, [%r131+1224];
	add.f64 	%fd725, %fd723, %fd724;
	sub.f64 	%fd726, %fd723, %fd724;
	ld.shared.f64 	%fd727, [%r131+952];
	ld.shared.f64 	%fd728, [%r131+1088];
	add.f64 	%fd729, %fd727, %fd728;
	sub.f64 	%fd730, %fd727, %fd728;
	fma.rn.f64 	%fd731, %fd13, %fd701, 0d0000000000000000;
	fma.rn.f64 	%fd732, %fd14, %fd702, 0d0000000000000000;
	fma.rn.f64 	%fd733, %fd25, %fd705, %fd731;
	fma.rn.f64 	%fd734, %fd26, %fd706, %fd732;
	fma.rn.f64 	%fd735, %fd37, %fd709, %fd733;
	fma.rn.f64 	%fd736, %fd38, %fd710, %fd734;
	fma.rn.f64 	%fd737, %fd49, %fd713, %fd735;
	fma.rn.f64 	%fd738, %fd50, %fd714, %fd736;
	fma.rn.f64 	%fd739, %fd61, %fd717, %fd737;
	fma.rn.f64 	%fd740, %fd62, %fd718, %fd738;
	fma.rn.f64 	%fd741, %fd73, %fd721, %fd739;
	fma.rn.f64 	%fd742, %fd74, %fd722, %fd740;
	fma.rn.f64 	%fd743, %fd85, %fd725, %fd741;
	fma.rn.f64 	%fd744, %fd86, %fd726, %fd742;
	fma.rn.f64 	%fd745, %fd97, %fd729, %fd743;
	fma.rn.f64 	%fd746, %fd98, %fd730, %fd744;
	add.f64 	%fd747, %fd745, %fd746;
	st.shared.f64 	[%r131], %fd747;
	sub.f64 	%fd748, %fd745, %fd746;
	st.shared.f64 	[%r131+1496], %fd748;
	fma.rn.f64 	%fd749, %fd15, %fd701, 0d0000000000000000;
	fma.rn.f64 	%fd750, %fd16, %fd702, 0d0000000000000000;
	fma.rn.f64 	%fd751, %fd27, %fd705, %fd749;
	fma.rn.f64 	%fd752, %fd28, %fd706, %fd750;
	fma.rn.f64 	%fd753, %fd39, %fd709, %fd751;
	fma.rn.f64 	%fd754, %fd40, %fd710, %fd752;
	fma.rn.f64 	%fd755, %fd51, %fd713, %fd753;
	fma.rn.f64 	%fd756, %fd52, %fd714, %fd754;
	fma.rn.f64 	%fd757, %fd63, %fd717, %fd755;
	fma.rn.f64 	%fd758, %fd64, %fd718, %fd756;
	fma.rn.f64 	%fd759, %fd75, %fd721, %fd757;
	fma.rn.f64 	%fd760, %fd76, %fd722, %fd758;
	fma.rn.f64 	%fd761, %fd87, %fd725, %fd759;
	fma.rn.f64 	%fd762, %fd88, %fd726, %fd760;
	fma.rn.f64 	%fd763, %fd99, %fd729, %fd761;
	fma.rn.f64 	%fd764, %fd100, %fd730, %fd762;
	add.f64 	%fd765, %fd763, %fd764;
	st.shared.f64 	[%r131+136], %fd765;
	sub.f64 	%fd766, %fd763, %fd764;
	st.shared.f64 	[%r131+1360], %fd766;
	fma.rn.f64 	%fd767, %fd17, %fd701, 0d0000000000000000;
	fma.rn.f64 	%fd768, %fd18, %fd702, 0d0000000000000000;
	fma.rn.f64 	%fd769, %fd29, %fd705, %fd767;
	fma.rn.f64 	%fd770, %fd30, %fd706, %fd768;
	fma.rn.f64 	%fd771, %fd41, %fd709, %fd769;
	fma.rn.f64 	%fd772, %fd42, %fd710, %fd770;
	fma.rn.f64 	%fd773, %fd53, %fd713, %fd771;
	fma.rn.f64 	%fd774, %fd54, %fd714, %fd772;
	fma.rn.f64 	%fd775, %fd65, %fd717, %fd773;
	fma.rn.f64 	%fd776, %fd66, %fd718, %fd774;
	fma.rn.f64 	%fd777, %fd77, %fd721, %fd775;
	fma.rn.f64 	%fd778, %fd78, %fd722, %fd776;
	fma.rn.f64 	%fd779, %fd89, %fd725, %fd777;
	fma.rn.f64 	%fd780, %fd90, %fd726, %fd778;
	fma.rn.f64 	%fd781, %fd101, %fd729, %fd779;
	fma.rn.f64 	%fd782, %fd102, %fd730, %fd780;
	add.f64 	%fd783, %fd781, %fd782;
	st.shared.f64 	[%r131+272], %fd783;
	sub.f64 	%fd784, %fd781, %fd782;
	st.shared.f64 	[%r131+1224], %fd784;
	fma.rn.f64 	%fd785, %fd19, %fd701, 0d0000000000000000;
	fma.rn.f64 	%fd786, %fd20, %fd702, 0d0000000000000000;
	fma.rn.f64 	%fd787, %fd31, %fd705, %fd785;
	fma.rn.f64 	%fd788, %fd32, %fd706, %fd786;
	fma.rn.f64 	%fd789, %fd43, %fd709, %fd787;
	fma.rn.f64 	%fd790, %fd44, %fd710, %fd788;
	fma.rn.f64 	%fd791, %fd55, %fd713, %fd789;
	fma.rn.f64 	%fd792, %fd56, %fd714, %fd790;
	fma.rn.f64 	%fd793, %fd67, %fd717, %fd791;
	fma.rn.f64 	%fd794, %fd68, %fd718, %fd792;
	fma.rn.f64 	%fd795, %fd79, %fd721, %fd793;
	fma.rn.f64 	%fd796, %fd80, %fd722, %fd794;
	fma.rn.f64 	%fd797, %fd91, %fd725, %fd795;
	fma.rn.f64 	%fd798, %fd92, %fd726, %fd796;
	fma.rn.f64 	%fd799, %fd103, %fd729, %fd797;
	fma.rn.f64 	%fd800, %fd104, %fd730, %fd798;
	add.f64 	%fd801, %fd799, %fd800;
	st.shared.f64 	[%r131+408], %fd801;
	sub.f64 	%fd802, %fd799, %fd800;
	st.shared.f64 	[%r131+1088], %fd802;
	fma.rn.f64 	%fd803, %fd21, %fd701, 0d0000000000000000;
	fma.rn.f64 	%fd804, %fd22, %fd702, 0d0000000000000000;
	fma.rn.f64 	%fd805, %fd33, %fd705, %fd803;
	fma.rn.f64 	%fd806, %fd34, %fd706, %fd804;
	fma.rn.f64 	%fd807, %fd45, %fd709, %fd805;
	fma.rn.f64 	%fd808, %fd46, %fd710, %fd806;
	fma.rn.f64 	%fd809, %fd57, %fd713, %fd807;
	fma.rn.f64 	%fd810, %fd58, %fd714, %fd808;
	fma.rn.f64 	%fd811, %fd69, %fd717, %fd809;
	fma.rn.f64 	%fd812, %fd70, %fd718, %fd810;
	fma.rn.f64 	%fd813, %fd81, %fd721, %fd811;
	fma.rn.f64 	%fd814, %fd82, %fd722, %fd812;
	fma.rn.f64 	%fd815, %fd93, %fd725, %fd813;
	fma.rn.f64 	%fd816, %fd94, %fd726, %fd814;
	fma.rn.f64 	%fd817, %fd105, %fd729, %fd815;
	fma.rn.f64 	%fd818, %fd106, %fd730, %fd816;
	add.f64 	%fd819, %fd817, %fd818;
	st.shared.f64 	[%r131+544], %fd819;
	sub.f64 	%fd820, %fd817, %fd818;
	st.shared.f64 	[%r131+952], %fd820;
	fma.rn.f64 	%fd821, %fd23, %fd701, 0d0000000000000000;
	fma.rn.f64 	%fd822, %fd24, %fd702, 0d0000000000000000;
	fma.rn.f64 	%fd823, %fd35, %fd705, %fd821;
	fma.rn.f64 	%fd824, %fd36, %fd706, %fd822;
	fma.rn.f64 	%fd825, %fd47, %fd709, %fd823;
	fma.rn.f64 	%fd826, %fd48, %fd710, %fd824;
	fma.rn.f64 	%fd827, %fd59, %fd713, %fd825;
	fma.rn.f64 	%fd828, %fd60, %fd714, %fd826;
	fma.rn.f64 	%fd829, %fd71, %fd717, %fd827;
	fma.rn.f64 	%fd830, %fd72, %fd718, %fd828;
	fma.rn.f64 	%fd831, %fd83, %fd721, %fd829;
	fma.rn.f64 	%fd832, %fd84, %fd722, %fd830;
	fma.rn.f64 	%fd833, %fd95, %fd725, %fd831;
	fma.rn.f64 	%fd834, %fd96, %fd726, %fd832;
	fma.rn.f64 	%fd835, %fd107, %fd729, %fd833;
	fma.rn.f64 	%fd836, %fd108, %fd730, %fd834;
	add.f64 	%fd837, %fd835, %fd836;
	st.shared.f64 	[%r131+680], %fd837;
	sub.f64 	%fd838, %fd835, %fd836;
	st.shared.f64 	[%r131+816], %fd838;
	add.s32 	%r17, %r147, 144;
	setp.lt.u32 	%p16, %r147, 48;
	mov.u32 	%r147, %r17;
	@%p16 bra 	$L__BB35_27;
$L__BB35_28:
	ld.param.u32 	%r143, [_Z32massMatrixMultiplyRegisterKernelILi12ELi16ELi1EEviPKiPKdS3_S3_S3_Pd_param_0];
	mov.u32 	%r132, %ctaid.x;
	mov.u32 	%r133, %tid.y;
	add.s32 	%r134, %r132, %r133;
	setp.ge.s32 	%p17, %r134, %r143;
	bar.sync 	0;
	ld.shared.f64 	%fd839, [%r8];
	ld.shared.f64 	%fd840, [%r8+32640];
	add.f64 	%fd841, %fd839, %fd840;
	sub.f64 	%fd842, %fd839, %fd840;
	ld.shared.f64 	%fd843, [%r8+2176];
	ld.shared.f64 	%fd844, [%r8+30464];
	add.f64 	%fd845, %fd843, %fd844;
	sub.f64 	%fd846, %fd843, %fd844;
	ld.shared.f64 	%fd847, [%r8+4352];
	ld.shared.f64 	%fd848, [%r8+28288];
	add.f64 	%fd849, %fd847, %fd848;
	sub.f64 	%fd850, %fd847, %fd848;
	ld.shared.f64 	%fd851, [%r8+6528];
	ld.shared.f64 	%fd852, [%r8+26112];
	add.f64 	%fd853, %fd851, %fd852;
	sub.f64 	%fd854, %fd851, %fd852;
	ld.shared.f64 	%fd855, [%r8+8704];
	ld.shared.f64 	%fd856, [%r8+23936];
	add.f64 	%fd857, %fd855, %fd856;
	sub.f64 	%fd858, %fd855, %fd856;
	ld.shared.f64 	%fd859, [%r8+10880];
	ld.shared.f64 	%fd860, [%r8+21760];
	add.f64 	%fd861, %fd859, %fd860;
	sub.f64 	%fd862, %fd859, %fd860;
	ld.shared.f64 	%fd863, [%r8+13056];
	ld.shared.f64 	%fd864, [%r8+19584];
	add.f64 	%fd865, %fd863, %fd864;
	sub.f64 	%fd866, %fd863, %fd864;
	ld.shared.f64 	%fd867, [%r8+15232];
	ld.shared.f64 	%fd868, [%r8+17408];
	add.f64 	%fd869, %fd867, %fd868;
	sub.f64 	%fd870, %fd867, %fd868;
	fma.rn.f64 	%fd871, %fd13, %fd841, 0d0000000000000000;
	fma.rn.f64 	%fd872, %fd14, %fd842, 0d0000000000000000;
	fma.rn.f64 	%fd873, %fd25, %fd845, %fd871;
	fma.rn.f64 	%fd874, %fd26, %fd846, %fd872;
	fma.rn.f64 	%fd875, %fd37, %fd849, %fd873;
	fma.rn.f64 	%fd876, %fd38, %fd850, %fd874;
	fma.rn.f64 	%fd877, %fd49, %fd853, %fd875;
	fma.rn.f64 	%fd878, %fd50, %fd854, %fd876;
	fma.rn.f64 	%fd879, %fd61, %fd857, %fd877;
	fma.rn.f64 	%fd880, %fd62, %fd858, %fd878;
	fma.rn.f64 	%fd881, %fd73, %fd861, %fd879;
	fma.rn.f64 	%fd882, %fd74, %fd862, %fd880;
	fma.rn.f64 	%fd883, %fd85, %fd865, %fd881;
	fma.rn.f64 	%fd884, %fd86, %fd866, %fd882;
	fma.rn.f64 	%fd183, %fd97, %fd869, %fd883;
	fma.rn.f64 	%fd184, %fd98, %fd870, %fd884;
	fma.rn.f64 	%fd885, %fd15, %fd841, 0d0000000000000000;
	fma.rn.f64 	%fd886, %fd16, %fd842, 0d0000000000000000;
	fma.rn.f64 	%fd887, %fd27, %fd845, %fd885;
	fma.rn.f64 	%fd888, %fd28, %fd846, %fd886;
	fma.rn.f64 	%fd889, %fd39, %fd849, %fd887;
	fma.rn.f64 	%fd890, %fd40, %fd850, %fd888;
	fma.rn.f64 	%fd891, %fd51, %fd853, %fd889;
	fma.rn.f64 	%fd892, %fd52, %fd854, %fd890;
	fma.rn.f64 	%fd893, %fd63, %fd857, %fd891;
	fma.rn.f64 	%fd894, %fd64, %fd858, %fd892;
	fma.rn.f64 	%fd895, %fd75, %fd861, %fd893;
	fma.rn.f64 	%fd896, %fd76, %fd862, %fd894;
	fma.rn.f64 	%fd897, %fd87, %fd865, %fd895;
	fma.rn.f64 	%fd898, %fd88, %fd866, %fd896;
	fma.rn.f64 	%fd185, %fd99, %fd869, %fd897;
	fma.rn.f64 	%fd186, %fd100, %fd870, %fd898;
	fma.rn.f64 	%fd899, %fd17, %fd841, 0d0000000000000000;
	fma.rn.f64 	%fd900, %fd18, %fd842, 0d0000000000000000;
	fma.rn.f64 	%fd901, %fd29, %fd845, %fd899;
	fma.rn.f64 	%fd902, %fd30, %fd846, %fd900;
	fma.rn.f64 	%fd903, %fd41, %fd849, %fd901;
	fma.rn.f64 	%fd904, %fd42, %fd850, %fd902;
	fma.rn.f64 	%fd905, %fd53, %fd853, %fd903;
	fma.rn.f64 	%fd906, %fd54, %fd854, %fd904;
	fma.rn.f64 	%fd907, %fd65, %fd857, %fd905;
	fma.rn.f64 	%fd908, %fd66, %fd858, %fd906;
	fma.rn.f64 	%fd909, %fd77, %fd861, %fd907;
	fma.rn.f64 	%fd910, %fd78, %fd862, %fd908;
	fma.rn.f64 	%fd911, %fd89, %fd865, %fd909;
	fma.rn.f64 	%fd912, %fd90, %fd866, %fd910;
	fma.rn.f64 	%fd187, %fd101, %fd869, %fd911;
	fma.rn.f64 	%fd188, %fd102, %fd870, %fd912;
	fma.rn.f64 	%fd913, %fd19, %fd841, 0d0000000000000000;
	fma.rn.f64 	%fd914, %fd20, %fd842, 0d0000000000000000;
	fma.rn.f64 	%fd915, %fd31, %fd845, %fd913;
	fma.rn.f64 	%fd916, %fd32, %fd846, %fd914;
	fma.rn.f64 	%fd917, %fd43, %fd849, %fd915;
	fma.rn.f64 	%fd918, %fd44, %fd850, %fd916;
	fma.rn.f64 	%fd919, %fd55, %fd853, %fd917;
	fma.rn.f64 	%fd920, %fd56, %fd854, %fd918;
	fma.rn.f64 	%fd921, %fd67, %fd857, %fd919;
	fma.rn.f64 	%fd922, %fd68, %fd858, %fd920;
	fma.rn.f64 	%fd923, %fd79, %fd861, %fd921;
	fma.rn.f64 	%fd924, %fd80, %fd862, %fd922;
	fma.rn.f64 	%fd925, %fd91, %fd865, %fd923;
	fma.rn.f64 	%fd926, %fd92, %fd866, %fd924;
	fma.rn.f64 	%fd189, %fd103, %fd869, %fd925;
	fma.rn.f64 	%fd190, %fd104, %fd870, %fd926;
	fma.rn.f64 	%fd927, %fd21, %fd841, 0d0000000000000000;
	fma.rn.f64 	%fd928, %fd22, %fd842, 0d0000000000000000;
	fma.rn.f64 	%fd929, %fd33, %fd845, %fd927;
	fma.rn.f64 	%fd930, %fd34, %fd846, %fd928;
	fma.rn.f64 	%fd931, %fd45, %fd849, %fd929;
	fma.rn.f64 	%fd932, %fd46, %fd850, %fd930;
	fma.rn.f64 	%fd933, %fd57, %fd853, %fd931;
	fma.rn.f64 	%fd934, %fd58, %fd854, %fd932;
	fma.rn.f64 	%fd935, %fd69, %fd857, %fd933;
	fma.rn.f64 	%fd936, %fd70, %fd858, %fd934;
	fma.rn.f64 	%fd937, %fd81, %fd861, %fd935;
	fma.rn.f64 	%fd938, %fd82, %fd862, %fd936;
	fma.rn.f64 	%fd939, %fd93, %fd865, %fd937;
	fma.rn.f64 	%fd940, %fd94, %fd866, %fd938;
	fma.rn.f64 	%fd191, %fd105, %fd869, %fd939;
	fma.rn.f64 	%fd192, %fd106, %fd870, %fd940;
	fma.rn.f64 	%fd941, %fd23, %fd841, 0d0000000000000000;
	fma.rn.f64 	%fd942, %fd24, %fd842, 0d0000000000000000;
	fma.rn.f64 	%fd943, %fd35, %fd845, %fd941;
	fma.rn.f64 	%fd944, %fd36, %fd846, %fd942;
	fma.rn.f64 	%fd945, %fd47, %fd849, %fd943;
	fma.rn.f64 	%fd946, %fd48, %fd850, %fd944;
	fma.rn.f64 	%fd947, %fd59, %fd853, %fd945;
	fma.rn.f64 	%fd948, %fd60, %fd854, %fd946;
	fma.rn.f64 	%fd949, %fd71, %fd857, %fd947;
	fma.rn.f64 	%fd950, %fd72, %fd858, %fd948;
	fma.rn.f64 	%fd951, %fd83, %fd861, %fd949;
	fma.rn.f64 	%fd952, %fd84, %fd862, %fd950;
	fma.rn.f64 	%fd953, %fd95, %fd865, %fd951;
	fma.rn.f64 	%fd954, %fd96, %fd866, %fd952;
	fma.rn.f64 	%fd193, %fd107, %fd869, %fd953;
	fma.rn.f64 	%fd194, %fd108, %fd870, %fd954;
	@%p17 bra 	$L__BB35_30;
	ld.param.u64 	%rd53, [_Z32massMatrixMultiplyRegisterKernelILi12ELi16ELi1EEviPKiPKdS3_S3_S3_Pd_param_6];
	cvta.to.global.u64 	%rd42, %rd53;
	mul.wide.s32 	%rd43, %r6, 8;
	add.s64 	%rd44, %rd42, %rd43;
	add.f64 	%fd955, %fd183, %fd184;
	st.global.f64 	[%rd44], %fd955;
	add.f64 	%fd956, %fd185, %fd186;
	st.global.f64 	[%rd44+1152], %fd956;
	add.f64 	%fd957, %fd187, %fd188;
	st.global.f64 	[%rd44+2304], %fd957;
	add.f64 	%fd958, %fd189, %fd190;
	st.global.f64 	[%rd44+3456], %fd958;
	add.f64 	%fd959, %fd191, %fd192;
	st.global.f64 	[%rd44+4608], %fd959;
	add.f64 	%fd960, %fd193, %fd194;
	st.global.f64 	[%rd44+5760], %fd960;
	sub.f64 	%fd961, %fd193, %fd194;
	st.global.f64 	[%rd44+6912], %fd961;
	sub.f64 	%fd962, %fd191, %fd192;
	st.global.f64 	[%rd44+8064], %fd962;
	sub.f64 	%fd963, %fd189, %fd190;
	st.global.f64 	[%rd44+9216], %fd963;
	sub.f64 	%fd964, %fd187, %fd188;
	st.global.f64 	[%rd44+10368], %fd964;
	sub.f64 	%fd965, %fd185, %fd186;
	st.global.f64 	[%rd44+11520], %fd965;
	sub.f64 	%fd966, %fd183, %fd184;
	st.global.f64 	[%rd44+12672], %fd966;
$L__BB35_30:
	ret;

}
	// .globl	_Z32massMatrixMultiplyConstantKernelILi12ELi16ELi1EEviPKiPKdS3_S3_S3_Pd
.visible .entry _Z32massMatrixMultiplyConstantKernelILi12ELi16ELi1EEviPKiPKdS3_S3_S3_Pd(
	.param .u32 _Z32massMatrixMultiplyConstantKernelILi12ELi16ELi1EEviPKiPKdS3_S3_S3_Pd_param_0,
	.param .u64 .ptr .align 1 _Z32massMatrixMultiplyConstantKernelILi12ELi16ELi1EEviPKiPKdS3_S3_S3_Pd_param_1,
	.param .u64 .ptr .align 1 _Z32massMatrixMultiplyConstantKernelILi12ELi16ELi1EEviPKiPKdS3_S3_S3_Pd_param_2,
	.param .u64 .ptr .align 1 _Z32massMatrixMultiplyConstantKernelILi12ELi16ELi1EEviPKiPKdS3_S3_S3_Pd_param_3,
	.param .u64 .ptr .align 1 _Z32massMatrixMultiplyConstantKernelILi12ELi16ELi1EEviPKiPKdS3_S3_S3_Pd_param_4,
	.param .u64 .ptr .align 1 _Z32massMatrixMultiplyConstantKernelILi12ELi16ELi1EEviPKiPKdS3_S3_S3_Pd_param_5,
	.param .u64 .ptr .align 1 _Z32massMatrixMultiplyConstantKernelILi12ELi16ELi1EEviPKiPKdS3_S3_S3_Pd_param_6
)
{
	.reg .pred 	%p<17>;
	.reg .b16 	%rs<17>;
	.reg .b32 	%r<95>;
	.reg .b64 	%rd<47>;
	.reg .b64 	%fd<991>;
	// demoted variable
	.shared .align 8 .b8 _ZZ32massMatrixMultiplyConstantKernelILi12ELi16ELi1EEviPKiPKdS3_S3_S3_PdE6s_tmp1[34816];
	ld.param.u32 	%r18, [_Z32massMatrixMultiplyConstantKernelILi12ELi16ELi1EEviPKiPKdS3_S3_S3_Pd_param_0];
	ld.param.u64 	%rd1, [_Z32massMatrixMultiplyConstantKernelILi12ELi16ELi1EEviPKiPKdS3_S3_S3_Pd_param_1];
	ld.param.u64 	%rd3, [_Z32massMatrixMultiplyConstantKernelILi12ELi16ELi1EEviPKiPKdS3_S3_S3_Pd_param_5];
	mov.u32 	%r92, %tid.x;
	mov.u32 	%r2, %tid.y;
	mov.u32 	%r20, %ctaid.x;
	add.s32 	%r3, %r20, %r2;
	setp.ge.s32 	%p1, %r3, %r18;
	mov.b32 	%r91, 0;
	@%p1 bra 	$L__BB36_2;
	cvta.to.global.u64 	%rd5, %rd1;
	mul.wide.s32 	%rd6, %r3, 4;
	add.s64 	%rd7, %rd5, %rd6;
	ld.global.nc.u32 	%r91, [%rd7];
$L__BB36_2:
	cvt.u16.u32 	%rs1, %r92;
	mad.lo.s32 	%r6, %r91, 1728, %r92;
	cvta.to.global.u64 	%rd8, %rd3;
	mul.wide.s32 	%rd9, %r6, 8;
	add.s64 	%rd10, %rd8, %rd9;
	ld.global.nc.f64 	%fd181, [%rd10];
	ld.global.nc.f64 	%fd182, [%rd10+1152];
	ld.global.nc.f64 	%fd183, [%rd10+2304];
	ld.global.nc.f64 	%fd184, [%rd10+3456];
	ld.global.nc.f64 	%fd185, [%rd10+4608];
	ld.global.nc.f64 	%fd186, [%rd10+5760];
	ld.global.nc.f64 	%fd187, [%rd10+6912];
	ld.global.nc.f64 	%fd188, [%rd10+8064];
	ld.global.nc.f64 	%fd189, [%rd10+9216];
	ld.global.nc.f64 	%fd190, [%rd10+10368];
	ld.global.nc.f64 	%fd191, [%rd10+11520];
	ld.global.nc.f64 	%fd192, [%rd10+12672];
	bar.sync 	0;
	mul.hi.u16 	%rs2, %rs1, 5462;
	mul.lo.s16 	%rs3, %rs2, 12;
	sub.s16 	%rs4, %rs1, %rs3;
	add.f64 	%fd193, %fd181, %fd192;
	sub.f64 	%fd194, %fd181, %fd192;
	add.f64 	%fd195, %fd182, %fd191;
	sub.f64 	%fd196, %fd182, %fd191;
	add.f64 	%fd197, %fd183, %fd190;
	sub.f64 	%fd198, %fd183, %fd190;
	add.f64 	%fd199, %fd184, %fd189;
	sub.f64 	%fd200, %fd184, %fd189;
	add.f64 	%fd201, %fd185, %fd188;
	sub.f64 	%fd202, %fd185, %fd188;
	add.f64 	%fd203, %fd186, %fd187;
	sub.f64 	%fd204, %fd186, %fd187;
	mov.u32 	%r21, _ZZ32massMatrixMultiplyConstantKernelILi12ELi16ELi1EEviPKiPKdS3_S3_S3_PdE6s_tmp1;
	mad.lo.s32 	%r7, %r2, 34816, %r21;
	mul.wide.u16 	%r22, %rs2, 136;
	add.s32 	%r23, %r7, %r22;
	mul.wide.u16 	%r24, %rs4, 8;
	add.s32 	%r8, %r23, %r24;
	ld.const.f64 	%fd205, [const_oddI];
	fma.rn.f64 	%fd206, %fd205, %fd193, 0d0000000000000000;
	ld.const.f64 	%fd207, [const_evenI];
	fma.rn.f64 	%fd208, %fd207, %fd194, 0d0000000000000000;
	ld.const.f64 	%fd1, [const_oddI+8];
	fma.rn.f64 	%fd209, %fd1, %fd195, %fd206;
	ld.const.f64 	%fd2, [const_evenI+8];
	fma.rn.f64 	%fd210, %fd2, %fd196, %fd208;
	ld.const.f64 	%fd3, [const_oddI+16];
	fma.rn.f64 	%fd211, %fd3, %fd197, %fd209;
	ld.const.f64 	%fd4, [const_evenI+16];
	fma.rn.f64 	%fd212, %fd4, %fd198, %fd210;
	ld.const.f64 	%fd5, [const_oddI+24];
	fma.rn.f64 	%fd213, %fd5, %fd199, %fd211;
	ld.const.f64 	%fd6, [const_evenI+24];
	fma.rn.f64 	%fd214, %fd6, %fd200, %fd212;
	ld.const.f64 	%fd7, [const_oddI+32];
	fma.rn.f64 	%fd215, %fd7, %fd201, %fd213;
	ld.const.f64 	%fd8, [const_evenI+32];
	fma.rn.f64 	%fd216, %fd8, %fd202, %fd214;
	ld.const.f64 	%fd9, [const_oddI+40];
	fma.rn.f64 	%fd217, %fd9, %fd203, %fd215;
	ld.const.f64 	%fd10, [const_evenI+40];
	fma.rn.f64 	%fd218, %fd10, %fd204, %fd216;
	add.f64 	%fd219, %fd218, %fd217;
	st.shared.f64 	[%r8], %fd219;
	sub.f64 	%fd220, %fd217, %fd218;
	st.shared.f64 	[%r8+32640], %fd220;
	ld.const.f64 	%fd11, [const_oddI+48];
	fma.rn.f64 	%fd221, %fd11, %fd193, 0d0000000000000000;
	ld.const.f64 	%fd12, [const_evenI+48];
	fma.rn.f64 	%fd222, %fd12, %fd194, 0d0000000000000000;
	ld.const.f64 	%fd13, [const_oddI+56];
	fma.rn.f64 	%fd223, %fd13, %fd195, %fd221;
	ld.const.f64 	%fd14, [const_evenI+56];
	fma.rn.f64 	%fd224, %fd14, %fd196, %fd222;
	ld.const.f64 	%fd15, [const_oddI+64];
	fma.rn.f64 	%fd225, %fd15, %fd197, %fd223;
	ld.const.f64 	%fd16, [const_evenI+64];
	fma.rn.f64 	%fd226, %fd16, %fd198, %fd224;
	ld.const.f64 	%fd17, [const_oddI+72];
	fma.rn.f64 	%fd227, %fd17, %fd199, %fd225;
	ld.const.f64 	%fd18, [const_evenI+72];
	fma.rn.f64 	%fd228, %fd18, %fd200, %fd226;
	ld.const.f64 	%fd19, [const_oddI+80];
	fma.rn.f64 	%fd229, %fd19, %fd201, %fd227;
	ld.const.f64 	%fd20, [const_evenI+80];
	fma.rn.f64 	%fd230, %fd20, %fd202, %fd228;
	ld.const.f64 	%fd21, [const_oddI+88];
	fma.rn.f64 	%fd231, %fd21, %fd203, %fd229;
	ld.const.f64 	%fd22, [const_evenI+88];
	fma.rn.f64 	%fd232, %fd22, %fd204, %fd230;
	add.f64 	%fd233, %fd232, %fd231;
	st.shared.f64 	[%r8+2176], %fd233;
	sub.f64 	%fd234, %fd231, %fd232;
	st.shared.f64 	[%r8+30464], %fd234;
	ld.const.f64 	%fd23, [const_oddI+96];
	fma.rn.f64 	%fd235, %fd23, %fd193, 0d0000000000000000;
	ld.const.f64 	%fd24, [const_evenI+96];
	fma.rn.f64 	%fd236, %fd24, %fd194, 0d0000000000000000;
	ld.const.f64 	%fd25, [const_oddI+104];
	fma.rn.f64 	%fd237, %fd25, %fd195, %fd235;
	ld.const.f64 	%fd26, [const_evenI+104];
	fma.rn.f64 	%fd238, %fd26, %fd196, %fd236;
	ld.const.f64 	%fd27, [const_oddI+112];
	fma.rn.f64 	%fd239, %fd27, %fd197, %fd237;
	ld.const.f64 	%fd28, [const_evenI+112];
	fma.rn.f64 	%fd240, %fd28, %fd198, %fd238;
	ld.const.f64 	%fd29, [const_oddI+120];
	fma.rn.f64 	%fd241, %fd29, %fd199, %fd239;
	ld.const.f64 	%fd30, [const_evenI+120];
	fma.rn.f64 	%fd242, %fd30, %fd200, %fd240;
	ld.const.f64 	%fd31, [const_oddI+128];
	fma.rn.f64 	%fd243, %fd31, %fd201, %fd241;
	ld.const.f64 	%fd32, [const_evenI+128];
	fma.rn.f64 	%fd244, %fd32, %fd202, %fd242;
	ld.const.f64 	%fd33, [const_oddI+136];
	fma.rn.f64 	%fd245, %fd33, %fd203, %fd243;
	ld.const.f64 	%fd34, [const_evenI+136];
	fma.rn.f64 	%fd246, %fd34, %fd204, %fd244;
	add.f64 	%fd247, %fd246, %fd245;
	st.shared.f64 	[%r8+4352], %fd247;
	sub.f64 	%fd248, %fd245, %fd246;
	st.shared.f64 	[%r8+28288], %fd248;
	ld.const.f64 	%fd35, [const_oddI+144];
	fma.rn.f64 	%fd249, %fd35, %fd193, 0d0000000000000000;
	ld.const.f64 	%fd36, [const_evenI+144];
	fma.rn.f64 	%fd250, %fd36, %fd194, 0d0000000000000000;
	ld.const.f64 	%fd37, [const_oddI+152];
	fma.rn.f64 	%fd251, %fd37, %fd195, %fd249;
	ld.const.f64 	%fd38, [const_evenI+152];
	fma.rn.f64 	%fd252, %fd38, %fd196, %fd250;
	ld.const.f64 	%fd39, [const_oddI+160];
	fma.rn.f64 	%fd253, %fd39, %fd197, %fd251;
	ld.const.f64 	%fd40, [const_evenI+160];
	fma.rn.f64 	%fd254, %fd40, %fd198, %fd252;
	ld.const.f64 	%fd41, [const_oddI+168];
	fma.rn.f64 	%fd255, %fd41, %fd199, %fd253;
	ld.const.f64 	%fd42, [const_evenI+168];
	fma.rn.f64 	%fd256, %fd42, %fd200, %fd254;
	ld.const.f64 	%fd43, [const_oddI+176];
	fma.rn.f64 	%fd257, %fd43, %fd201, %fd255;
	ld.const.f64 	%fd44, [const_evenI+176];
	fma.rn.f64 	%fd258, %fd44, %fd202, %fd256;
	ld.const.f64 	%fd45, [const_oddI+184];
	fma.rn.f64 	%fd259, %fd45, %fd203, %fd257;
	ld.const.f64 	%fd46, [const_evenI+184];
	fma.rn.f64 	%fd260, %fd46, %fd204, %fd258;
	add.f64 	%fd261, %fd260, %fd259;
	st.shared.f64 	[%r8+6528], %fd261;
	sub.f64 	%fd262, %fd259, %fd260;
	st.shared.f64 	[%r8+26112], %fd262;
	ld.const.f64 	%fd47, [const_oddI+192];
	fma.rn.f64 	%fd263, %fd47, %fd193, 0d0000000000000000;
	ld.const.f64 	%fd48, [const_evenI+192];
	fma.rn.f64 	%fd264, %fd48, %fd194, 0d0000000000000000;
	ld.const.f64 	%fd49, [const_oddI+200];
	fma.rn.f64 	%fd265, %fd49, %fd195, %fd263;
	ld.const.f64 	%fd50, [const_evenI+200];
	fma.rn.f64 	%fd266, %fd50, %fd196, %fd264;
	ld.const.f64 	%fd51, [const_oddI+208];
	fma.rn.f64 	%fd267, %fd51, %fd197, %fd265;
	ld.const.f64 	%fd52, [const_evenI+208];
	fma.rn.f64 	%fd268, %fd52, %fd198, %fd266;
	ld.const.f64 	%fd53, [const_oddI+216];
	fma.rn.f64 	%fd269, %fd53, %fd199, %fd267;
	ld.const.f64 	%fd54, [const_evenI+216];
	fma.rn.f64 	%fd270, %fd54, %fd200, %fd268;
	ld.const.f64 	%fd55, [const_oddI+224];
	fma.rn.f64 	%fd271, %fd55, %fd201, %fd269;
	ld.const.f64 	%fd56, [const_evenI+224];
	fma.rn.f64 	%fd272, %fd56, %fd202, %fd270;
	ld.const.f64 	%fd57, [const_oddI+232];
	fma.rn.f64 	%fd273, %fd57, %fd203, %fd271;
	ld.const.f64 	%fd58, [const_evenI+232];
	fma.rn.f64 	%fd274, %fd58, %fd204, %fd272;
	add.f64 	%fd275, %fd274, %fd273;
	st.shared.f64 	[%r8+8704], %fd275;
	sub.f64 	%fd276, %fd273, %fd274;
	st.shared.f64 	[%r8+23936], %fd276;
	ld.const.f64 	%fd59, [const_oddI+240];
	fma.rn.f64 	%fd277, %fd59, %fd193, 0d0000000000000000;
	ld.const.f64 	%fd60, [const_evenI+240];
	fma.rn.f64 	%fd278, %fd60, %fd194, 0d0000000000000000;
	ld.const.f64 	%fd61, [const_oddI+248];
	fma.rn.f64 	%fd279, %fd61, %fd195, %fd277;
	ld.const.f64 	%fd62, [const_evenI+248];
	fma.rn.f64 	%fd280, %fd62, %fd196, %fd278;
	ld.const.f64 	%fd63, [const_oddI+256];
	fma.rn.f64 	%fd281, %fd63, %fd197, %fd279;
	ld.const.f64 	%fd64, [const_evenI+256];
	fma.rn.f64 	%fd282, %fd64, %fd198, %fd280;
	ld.const.f64 	%fd65, [const_oddI+264];
	fma.rn.f64 	%fd283, %fd65, %fd199, %fd281;
	ld.const.f64 	%fd66, [const_evenI+264];
	fma.rn.f64 	%fd284, %fd66, %fd200, %fd282;
	ld.const.f64 	%fd67, [const_oddI+272];
	fma.rn.f64 	%fd285, %fd67, %fd201, %fd283;
	ld.const.f64 	%fd68, [const_evenI+272];
	fma.rn.f64 	%fd286, %fd68, %fd202, %fd284;
	ld.const.f64 	%fd69, [const_oddI+280];
	fma.rn.f64 	%fd287, %fd69, %fd203, %fd285;
	ld.const.f64 	%fd70, [const_evenI+280];
	fma.rn.f64 	%fd288, %fd70, %fd204, %fd286;
	add.f64 	%fd289, %fd288, %fd287;
	st.shared.f64 	[%r8+10880], %fd289;
	sub.f64 	%fd290, %fd287, %fd288;
	st.shared.f64 	[%r8+21760], %fd290;
	ld.const.f64 	%fd71, [const_oddI+288];
	fma.rn.f64 	%fd291, %fd71, %fd193, 0d0000000000000000;
	ld.const.f64 	%fd72, [const_evenI+288];
	fma.rn.f64 	%fd292, %fd72, %fd194, 0d0000000000000000;
	ld.const.f64 	%fd73, [const_oddI+296];
	fma.rn.f64 	%fd293, %fd73, %fd195, %fd291;
	ld.const.f64 	%fd74, [const_evenI+296];
	fma.rn.f64 	%fd294, %fd74, %fd196, %fd292;
	ld.const.f64 	%fd75, [const_oddI+304];
	fma.rn.f64 	%fd295, %fd75, %fd197, %fd293;
	ld.const.f64 	%fd76, [const_evenI+304];
	fma.rn.f64 	%fd296, %fd76, %fd198, %fd294;
	ld.const.f64 	%fd77, [const_oddI+312];
	fma.rn.f64 	%fd297, %fd77, %fd199, %fd295;
	ld.const.f64 	%fd78, [const_evenI+312];
	fma.rn.f64 	%fd298, %fd78, %fd200, %fd296;
	ld.const.f64 	%fd79, [const_oddI+320];
	fma.rn.f64 	%fd299, %fd79, %fd201, %fd297;
	ld.const.f64 	%fd80, [const_evenI+320];
	fma.rn.f64 	%fd300, %fd80, %fd202, %fd298;
	ld.const.f64 	%fd81, [const_oddI+328];
	fma.rn.f64 	%fd301, %fd81, %fd203, %fd299;
	ld.const.f64 	%fd82, [const_evenI+328];
	fma.rn.f64 	%fd302, %fd82, %fd204, %fd300;
	add.f64 	%fd303, %fd302, %fd301;
	st.shared.f64 	[%r8+13056], %fd303;
	sub.f64 	%fd304, %fd301, %fd302;
	st.shared.f64 	[%r8+19584], %fd304;
	ld.const.f64 	%fd83, [const_oddI+336];
	fma.rn.f64 	%fd305, %fd83, %fd193, 0d0000000000000000;
	ld.const.f64 	%fd84, [const_evenI+336];
	fma.rn.f64 	%fd306, %fd84, %fd194, 0d0000000000000000;
	ld.const.f64 	%fd85, [const_oddI+344];
	fma.rn.f64 	%fd307, %fd85, %fd195, %fd305;
	ld.const.f64 	%fd86, [const_evenI+344];
	fma.rn.f64 	%fd308, %fd86, %fd196, %fd306;
	ld.const.f64 	%fd87, [const_oddI+352];
	fma.rn.f64 	%fd309, %fd87, %fd197, %fd307;
	ld.const.f64 	%fd88, [const_evenI+352];
	fma.rn.f64 	%fd310, %fd88, %fd198, %fd308;
	ld.const.f64 	%fd89, [const_oddI+360];
	fma.rn.f64 	%fd311, %fd89, %fd199, %fd309;
	ld.const.f64 	%fd90, [const_evenI+360];
	fma.rn.f64 	%fd312, %fd90, %fd200, %fd310;
	ld.const.f64 	%fd91, [const_oddI+368];
	fma.rn.f64 	%fd313, %fd91, %fd201, %fd311;
	ld.const.f64 	%fd92, [const_evenI+368];
	fma.rn.f64 	%fd314, %fd92, %fd202, %fd312;
	ld.const.f64 	%fd93, [const_oddI+376];
	fma.rn.f64 	%fd315, %fd93, %fd203, %fd313;
	ld.const.f64 	%fd94, [const_evenI+376];
	fma.rn.f64 	%fd316, %fd94, %fd204, %fd314;
	add.f64 	%fd317, %fd316, %fd315;
	st.shared.f64 	[%r8+15232], %fd317;
	sub.f64 	%fd318, %fd315, %fd316;
	st.shared.f64 	[%r8+17408], %fd318;
	bar.sync 	0;
	setp.gt.u32 	%p2, %r92, 191;
	@%p2 bra 	$L__BB36_4;
$L__BB36_3:
	cvt.u16.u32 	%rs5, %r92;
	mul.lo.s16 	%rs6, %rs5, 171;
	shr.u16 	%rs7, %rs6, 11;
	mul.lo.s16 	%rs8, %rs7, 12;
	sub.s16 	%rs9, %rs5, %rs8;
	mul.wide.u16 	%r25, %rs7, 2176;
	add.s32 	%r26, %r7, %r25;
	and.b16  	%rs10, %rs9, 255;
	mul.wide.u16 	%r27, %rs10, 8;
	add.s32 	%r28, %r26, %r27;
	ld.shared.f64 	%fd319, [%r28];
	ld.shared.f64 	%fd320, [%r28+1496];
	add.f64 	%fd321, %fd319, %fd320;
	sub.f64 	%fd322, %fd319, %fd320;
	ld.shared.f64 	%fd323, [%r28+136];
	ld.shared.f64 	%fd324, [%r28+1360];
	add.f64 	%fd325, %fd323, %fd324;
	sub.f64 	%fd326, %fd323, %fd324;
	ld.shared.f64 	%fd327, [%r28+272];
	ld.shared.f64 	%fd328, [%r28+1224];
	add.f64 	%fd329, %fd327, %fd328;
	sub.f64 	%fd330, %fd327, %fd328;
	ld.shared.f64 	%fd331, [%r28+408];
	ld.shared.f64 	%fd332, [%r28+1088];
	add.f64 	%fd333, %fd331, %fd332;
	sub.f64 	%fd334, %fd331, %fd332;
	ld.shared.f64 	%fd335, [%r28+544];
	ld.shared.f64 	%fd336, [%r28+952];
	add.f64 	%fd337, %fd335, %fd336;
	sub.f64 	%fd338, %fd335, %fd336;
	ld.shared.f64 	%fd339, [%r28+680];
	ld.shared.f64 	%fd340, [%r28+816];
	add.f64 	%fd341, %fd339, %fd340;
	sub.f64 	%fd342, %fd339, %fd340;
	fma.rn.f64 	%fd344, %fd205, %fd321, 0d0000000000000000;
	fma.rn.f64 	%fd346, %fd207, %fd322, 0d0000000000000000;
	fma.rn.f64 	%fd347, %fd1, %fd325, %fd344;
	fma.rn.f64 	%fd348, %fd2, %fd326, %fd346;
	fma.rn.f64 	%fd349, %fd3, %fd329, %fd347;
	fma.rn.f64 	%fd350, %fd4, %fd330, %fd348;
	fma.rn.f64 	%fd351, %fd5, %fd333, %fd349;
	fma.rn.f64 	%fd352, %fd6, %fd334, %fd350;
	fma.rn.f64 	%fd353, %fd7, %fd337, %fd351;
	fma.rn.f64 	%fd354, %fd8, %fd338, %fd352;
	fma.rn.f64 	%fd355, %fd9, %fd341, %fd353;
	fma.rn.f64 	%fd356, %fd10, %fd342, %fd354;
	add.f64 	%fd357, %fd356, %fd355;
	st.shared.f64 	[%r28], %fd357;
	sub.f64 	%fd358, %fd355, %fd356;
	st.shared.f64 	[%r28+2040], %fd358;
	fma.rn.f64 	%fd359, %fd11, %fd321, 0d0000000000000000;
	fma.rn.f64 	%fd360, %fd12, %fd322, 0d0000000000000000;
	fma.rn.f64 	%fd361, %fd13, %fd325, %fd359;
	fma.rn.f64 	%fd362, %fd14, %fd326, %fd360;
	fma.rn.f64 	%fd363, %fd15, %fd329, %fd361;
	fma.rn.f64 	%fd364, %fd16, %fd330, %fd362;
	fma.rn.f64 	%fd365, %fd17, %fd333, %fd363;
	fma.rn.f64 	%fd366, %fd18, %fd334, %fd364;
	fma.rn.f64 	%fd367, %fd19, %fd337, %fd365;
	fma.rn.f64 	%fd368, %fd20, %fd338, %fd366;
	fma.rn.f64 	%fd369, %fd21, %fd341, %fd367;
	fma.rn.f64 	%fd370, %fd22, %fd342, %fd368;
	add.f64 	%fd371, %fd370, %fd369;
	st.shared.f64 	[%r28+136], %fd371;
	sub.f64 	%fd372, %fd369, %fd370;
	st.shared.f64 	[%r28+1904], %fd372;
	fma.rn.f64 	%fd373, %fd23, %fd321, 0d0000000000000000;
	fma.rn.f64 	%fd374, %fd24, %fd322, 0d0000000000000000;
	fma.rn.f64 	%fd375, %fd25, %fd325, %fd373;
	fma.rn.f64 	%fd376, %fd26, %fd326, %fd374;
	fma.rn.f64 	%fd377, %fd27, %fd329, %fd375;
	fma.rn.f64 	%fd378, %fd28, %fd330, %fd376;
	fma.rn.f64 	%fd379, %fd29, %fd333, %fd377;
	fma.rn.f64 	%fd380, %fd30, %fd334, %fd378;
	fma.rn.f64 	%fd381, %fd31, %fd337, %fd379;
	fma.rn.f64 	%fd382, %fd32, %fd338, %fd380;
	fma.rn.f64 	%fd383, %fd33, %fd341, %fd381;
	fma.rn.f64 	%fd384, %fd34, %fd342, %fd382;
	add.f64 	%fd385, %fd384, %fd383;
	st.shared.f64 	[%r28+272], %fd385;
	sub.f64 	%fd386, %fd383, %fd384;
	st.shared.f64 	[%r28+1768], %fd386;
	fma.rn.f64 	%fd387, %fd35, %fd321, 0d0000000000000000;
	fma.rn.f64 	%fd388, %fd36, %fd322, 0d0000000000000000;
	fma.rn.f64 	%fd389, %fd37, %fd325, %fd387;
	fma.rn.f64 	%fd390, %fd38, %fd326, %fd388;
	fma.rn.f64 	%fd391, %fd39, %fd329, %fd389;
	fma.rn.f64 	%fd392, %fd40, %fd330, %fd390;
	fma.rn.f64 	%fd393, %fd41, %fd333, %fd391;
	fma.rn.f64 	%fd394, %fd42, %fd334, %fd392;
	fma.rn.f64 	%fd395, %fd43, %fd337, %fd393;
	fma.rn.f64 	%fd396, %fd44, %fd338, %fd394;
	fma.rn.f64 	%fd397, %fd45, %fd341, %fd395;
	fma.rn.f64 	%fd398, %fd46, %fd342, %fd396;
	add.f64 	%fd399, %fd398, %fd397;
	st.shared.f64 	[%r28+408], %fd399;
	sub.f64 	%fd400, %fd397, %fd398;
	st.shared.f64 	[%r28+1632], %fd400;
	fma.rn.f64 	%fd401, %fd47, %fd321, 0d0000000000000000;
	fma.rn.f64 	%fd402, %fd48, %fd322, 0d0000000000000000;
	fma.rn.f64 	%fd403, %fd49, %fd325, %fd401;
	fma.rn.f64 	%fd404, %fd50, %fd326, %fd402;
	fma.rn.f64 	%fd405, %fd51, %fd329, %fd403;
	fma.rn.f64 	%fd406, %fd52, %fd330, %fd404;
	fma.rn.f64 	%fd407, %fd53, %fd333, %fd405;
	fma.rn.f64 	%fd408, %fd54, %fd334, %fd406;
	fma.rn.f64 	%fd409, %fd55, %fd337, %fd407;
	fma.rn.f64 	%fd410, %fd56, %fd338, %fd408;
	fma.rn.f64 	%fd411, %fd57, %fd341, %fd409;
	fma.rn.f64 	%fd412, %fd58, %fd342, %fd410;
	add.f64 	%fd413, %fd412, %fd411;
	st.shared.f64 	[%r28+544], %fd413;
	sub.f64 	%fd414, %fd411, %fd412;
	st.shared.f64 	[%r28+1496], %fd414;
	fma.rn.f64 	%fd415, %fd59, %fd321, 0d0000000000000000;
	fma.rn.f64 	%fd416, %fd60, %fd322, 0d0000000000000000;
	fma.rn.f64 	%fd417, %fd61, %fd325, %fd415;
	fma.rn.f64 	%fd418, %fd62, %fd326, %fd416;
	fma.rn.f64 	%fd419, %fd63, %fd329, %fd417;
	fma.rn.f64 	%fd420, %fd64, %fd330, %fd418;
	fma.rn.f64 	%fd421, %fd65, %fd333, %fd419;
	fma.rn.f64 	%fd422, %fd66, %fd334, %fd420;
	fma.rn.f64 	%fd423, %fd67, %fd337, %fd421;
	fma.rn.f64 	%fd424, %fd68, %fd338, %fd422;
	fma.rn.f64 	%fd425, %fd69, %fd341, %fd423;
	fma.rn.f64 	%fd426, %fd70, %fd342, %fd424;
	add.f64 	%fd427, %fd426, %fd425;
	st.shared.f64 	[%r28+680], %fd427;
	sub.f64 	%fd428, %fd425, %fd426;
	st.shared.f64 	[%r28+1360], %fd428;
	fma.rn.f64 	%fd429, %fd71, %fd321, 0d0000000000000000;
	fma.rn.f64 	%fd430, %fd72, %fd322, 0d0000000000000000;
	fma.rn.f64 	%fd431, %fd73, %fd325, %fd429;
	fma.rn.f64 	%fd432, %fd74, %fd326, %fd430;
	fma.rn.f64 	%fd433, %fd75, %fd329, %fd431;
	fma.rn.f64 	%fd434, %fd76, %fd330, %fd432;
	fma.rn.f64 	%fd435, %fd77, %fd333, %fd433;
	fma.rn.f64 	%fd436, %fd78, %fd334, %fd434;
	fma.rn.f64 	%fd437, %fd79, %fd337, %fd435;
	fma.rn.f64 	%fd438, %fd80, %fd338, %fd436;
	fma.rn.f64 	%fd439, %fd81, %fd341, %fd437;
	fma.rn.f64 	%fd440, %fd82, %fd342, %fd438;
	add.f64 	%fd441, %fd440, %fd439;
	st.shared.f64 	[%r28+816], %fd441;
	sub.f64 	%fd442, %fd439, %fd440;
	st.shared.f64 	[%r28+1224], %fd442;
	fma.rn.f64 	%fd443, %fd83, %fd321, 0d0000000000000000;
	fma.rn.f64 	%fd444, %fd84, %fd322, 0d0000000000000000;
	fma.rn.f64 	%fd445, %fd85, %fd325, %fd443;
	fma.rn.f64 	%fd446, %fd86, %fd326, %fd444;
	fma.rn.f64 	%fd447, %fd87, %fd329, %fd445;
	fma.rn.f64 	%fd448, %fd88, %fd330, %fd446;
	fma.rn.f64 	%fd449, %fd89, %fd333, %fd447;
	fma.rn.f64 	%fd450, %fd90, %fd334, %fd448;
	fma.rn.f64 	%fd451, %fd91, %fd337, %fd449;
	fma.rn.f64 	%fd452, %fd92, %fd338, %fd450;
	fma.rn.f64 	%fd453, %fd93, %fd341, %fd451;
	fma.rn.f64 	%fd454, %fd94, %fd342, %fd452;
	add.f64 	%fd455, %fd454, %fd453;
	st.shared.f64 	[%r28+952], %fd455;
	sub.f64 	%fd456, %fd453, %fd454;
	st.shared.f64 	[%r28+1088], %fd456;
	add.s32 	%r10, %r92, 144;
	setp.lt.u32 	%p3, %r92, 48;
	mov.u32 	%r92, %r10;
	@%p3 bra 	$L__BB36_3;
$L__BB36_4:
	bar.sync 	0;
	mov.u32 	%r93, %tid.x;
	setp.gt.u32 	%p4, %r93, 255;
	@%p4 bra 	$L__BB36_23;
	shl.b32 	%r12, %r91, 12;
	mov.u32 	%r30, %tid.x;
	and.b32  	%r31, %r30, 15;
	mad.lo.s32 	%r32, %r31, 136, %r7;
$L__BB36_6:
	setp.ge.s32 	%p5, %r3, %r18;
	shr.u32 	%r29, %r93, 4;
	mad.lo.s32 	%r33, %r29, 2176, %r32;
	ld.shared.f64 	%fd458, [%r33];
	ld.shared.f64 	%fd459, [%r33+88];
	add.f64 	%fd95, %fd458, %fd459;
	sub.f64 	%fd96, %fd458, %fd459;
	ld.shared.f64 	%fd460, [%r33+8];
	ld.shared.f64 	%fd461, [%r33+80];
	add.f64 	%fd97, %fd460, %fd461;
	sub.f64 	%fd98, %fd460, %fd461;
	ld.shared.f64 	%fd462, [%r33+16];
	ld.shared.f64 	%fd463, [%r33+72];
	add.f64 	%fd99, %fd462, %fd463;
	sub.f64 	%fd100, %fd462, %fd463;
	ld.shared.f64 	%fd464, [%r33+24];
	ld.shared.f64 	%fd465, [%r33+64];
	add.f64 	%fd101, %fd464, %fd465;
	sub.f64 	%fd102, %fd464, %fd465;
	ld.shared.f64 	%fd466, [%r33+32];
	ld.shared.f64 	%fd467, [%r33+56];
	add.f64 	%fd103, %fd466, %fd467;
	sub.f64 	%fd104, %fd466, %fd467;
	ld.shared.f64 	%fd468, [%r33+40];
	ld.shared.f64 	%fd469, [%r33+48];
	add.f64 	%fd105, %fd468, %fd469;
	sub.f64 	%fd106, %fd468, %fd469;
	fma.rn.f64 	%fd471, %fd205, %fd95, 0d0000000000000000;
	fma.rn.f64 	%fd473, %fd207, %fd96, 0d0000000000000000;
	fma.rn.f64 	%fd474, %fd1, %fd97, %fd471;
	fma.rn.f64 	%fd475, %fd2, %fd98, %fd473;
	fma.rn.f64 	%fd476, %fd3, %fd99, %fd474;
	fma.rn.f64 	%fd477, %fd4, %fd100, %fd475;
	fma.rn.f64 	%fd478, %fd5, %fd101, %fd476;
	fma.rn.f64 	%fd479, %fd6, %fd102, %fd477;
	fma.rn.f64 	%fd480, %fd7, %fd103, %fd478;
	fma.rn.f64 	%fd481, %fd8, %fd104, %fd479;
	fma.rn.f64 	%fd107, %fd9, %fd105, %fd480;
	fma.rn.f64 	%fd108, %fd10, %fd106, %fd481;
	mov.f64 	%fd975, 0d0000000000000000;
	mov.f64 	%fd976, %fd975;
	@%p5 bra 	$L__BB36_8;
	ld.param.u64 	%rd38, [_Z32massMatrixMultiplyConstantKernelILi12ELi16ELi1EEviPKiPKdS3_S3_S3_Pd_param_2];
	cvta.to.global.u64 	%rd11, %rd38;
	and.b32  	%r34, %r93, 240;
	or.b32  	%r37, %r34, %r31;
	shl.b32 	%r38, %r37, 4;
	add.s32 	%r39, %r38, %r12;
	mul.wide.s32 	%rd12, %r39, 8;
	add.s64 	%rd13, %rd11, %rd12;
	ld.global.nc.f64 	%fd975, [%rd13];
	ld.global.nc.f64 	%fd976, [%rd13+120];
$L__BB36_8:
	add.f64 	%fd483, %fd107, %fd108;
	mul.f64 	%fd484, %fd483, %fd975;
	sub.f64 	%fd485, %fd107, %fd108;
	mul.f64 	%fd486, %fd485, %fd976;
	add.f64 	%fd113, %fd484, %fd486;
	sub.f64 	%fd114, %fd484, %fd486;
	fma.rn.f64 	%fd487, %fd11, %fd95, 0d0000000000000000;
	fma.rn.f64 	%fd488, %fd12, %fd96, 0d0000000000000000;
	fma.rn.f64 	%fd489, %fd13, %fd97, %fd487;
	fma.rn.f64 	%fd490, %fd14, %fd98, %fd488;
	fma.rn.f64 	%fd491, %fd15, %fd99, %fd489;
	fma.rn.f64 	%fd492, %fd16, %fd100, %fd490;
	fma.rn.f64 	%fd493, %fd17, %fd101, %fd491;
	fma.rn.f64 	%fd494, %fd18, %fd102, %fd492;
	fma.rn.f64 	%fd495, %fd19, %fd103, %fd493;
	fma.rn.f64 	%fd496, %fd20, %fd104, %fd494;
	fma.rn.f64 	%fd115, %fd21, %fd105, %fd495;
	fma.rn.f64 	%fd116, %fd22, %fd106, %fd496;
	mov.f64 	%fd977, 0d0000000000000000;
	mov.f64 	%fd978, %fd977;
	@%p5 bra 	$L__BB36_10;
	ld.param.u64 	%rd39, [_Z32massMatrixMultiplyConstantKernelILi12ELi16ELi1EEviPKiPKdS3_S3_S3_Pd_param_2];
	cvta.to.global.u64 	%rd14, %rd39;
	and.b32  	%r40, %r93, 240;
	or.b32  	%r43, %r40, %r31;
	shl.b32 	%r44, %r43, 4;
	add.s32 	%r45, %r44, %r12;
	mul.wide.s32 	%rd15, %r45, 8;
	add.s64 	%rd16, %rd14, %rd15;
	ld.global.nc.f64 	%fd977, [%rd16+8];
	ld.global.nc.f64 	%fd978, [%rd16+112];
$L__BB36_10:
	add.f64 	%fd498, %fd115, %fd116;
	mul.f64 	%fd499, %fd498, %fd977;
	sub.f64 	%fd500, %fd115, %fd116;
	mul.f64 	%fd501, %fd500, %fd978;
	add.f64 	%fd121, %fd499, %fd501;
	sub.f64 	%fd122, %fd499, %fd501;
	fma.rn.f64 	%fd502, %fd23, %fd95, 0d0000000000000000;
	fma.rn.f64 	%fd503, %fd24, %fd96, 0d0000000000000000;
	fma.rn.f64 	%fd504, %fd25, %fd97, %fd502;
	fma.rn.f64 	%fd505, %fd26, %fd98, %fd503;
	fma.rn.f64 	%fd506, %fd27, %fd99, %fd504;
	fma.rn.f64 	%fd507, %fd28, %fd100, %fd505;
	fma.rn.f64 	%fd508, %fd29, %fd101, %fd506;
	fma.rn.f64 	%fd509, %fd30, %fd102, %fd507;
	fma.rn.f64 	%fd510, %fd31, %fd103, %fd508;
	fma.rn.f64 	%fd511, %fd32, %fd104, %fd509;
	fma.rn.f64 	%fd123, %fd33, %fd105, %fd510;
	fma.rn.f64 	%fd124, %fd34, %fd106, %fd511;
	mov.f64 	%fd979, 0d0000000000000000;
	mov.f64 	%fd980, %fd979;
	@%p5 bra 	$L__BB36_12;
	ld.param.u64 	%rd40, [_Z32massMatrixMultiplyConstantKernelILi12ELi16ELi1EEviPKiPKdS3_S3_S3_Pd_param_2];
	cvta.to.global.u64 	%rd17, %rd40;
	and.b32  	%r46, %r93, 240;
	or.b32  	%r49, %r46, %r31;
	shl.b32 	%r50, %r49, 4;
	add.s32 	%r51, %r50, %r12;
	mul.wide.s32 	%rd18, %r51, 8;
	add.s64 	%rd19, %rd17, %rd18;
	ld.global.nc.f64 	%fd979, [%rd19+16];
	ld.global.nc.f64 	%fd980, [%rd19+104];
$L__BB36_12:
	add.f64 	%fd513, %fd123, %fd124;
	mul.f64 	%fd514, %fd513, %fd979;
	sub.f64 	%fd515, %fd123, %fd124;
	mul.f64 	%fd516, %fd515, %fd980;
	add.f64 	%fd129, %fd514, %fd516;
	sub.f64 	%fd130, %fd514, %fd516;
	fma.rn.f64 	%fd517, %fd35, %fd95, 0d0000000000000000;
	fma.rn.f64 	%fd518, %fd36, %fd96, 0d0000000000000000;
	fma.rn.f64 	%fd519, %fd37, %fd97, %fd517;
	fma.rn.f64 	%fd520, %fd38, %fd98, %fd518;
	fma.rn.f64 	%fd521, %fd39, %fd99, %fd519;
	fma.rn.f64 	%fd522, %fd40, %fd100, %fd520;
	fma.rn.f64 	%fd523, %fd41, %fd101, %fd521;
	fma.rn.f64 	%fd524, %fd42, %fd102, %fd522;
	fma.rn.f64 	%fd525, %fd43, %fd103, %fd523;
	fma.rn.f64 	%fd526, %fd44, %fd104, %fd524;
	fma.rn.f64 	%fd131, %fd45, %fd105, %fd525;
	fma.rn.f64 	%fd132, %fd46, %fd106, %fd526;
	mov.f64 	%fd981, 0d0000000000000000;
	mov.f64 	%fd982, %fd981;
	@%p5 bra 	$L__BB36_14;
	ld.param.u64 	%rd41, [_Z32massMatrixMultiplyConstantKernelILi12ELi16ELi1EEviPKiPKdS3_S3_S3_Pd_param_2];
	cvta.to.global.u64 	%rd20, %rd41;
	and.b32  	%r52, %r93, 240;
	or.b32  	%r55, %r52, %r31;
	shl.b32 	%r56, %r55, 4;
	add.s32 	%r57, %r56, %r12;
	mul.wide.s32 	%rd21, %r57, 8;
	add.s64 	%rd22, %rd20, %rd21;
	ld.global.nc.f64 	%fd981, [%rd22+24];
	ld.global.nc.f64 	%fd982, [%rd22+96];
$L__BB36_14:
	add.f64 	%fd528, %fd131, %fd132;
	mul.f64 	%fd529, %fd528, %fd981;
	sub.f64 	%fd530, %fd131, %fd132;
	mul.f64 	%fd531, %fd530, %fd982;
	add.f64 	%fd137, %fd529, %fd531;
	sub.f64 	%fd138, %fd529, %fd531;
	fma.rn.f64 	%fd532, %fd47, %fd95, 0d0000000000000000;
	fma.rn.f64 	%fd533, %fd48, %fd96, 0d0000000000000000;
	fma.rn.f64 	%fd534, %fd49, %fd97, %fd532;
	fma.rn.f64 	%fd535, %fd50, %fd98, %fd533;
	fma.rn.f64 	%fd536, %fd51, %fd99, %fd534;
	fma.rn.f64 	%fd537, %fd52, %fd100, %fd535;
	fma.rn.f64 	%fd538, %fd53, %fd101, %fd536;
	fma.rn.f64 	%fd539, %fd54, %fd102, %fd537;
	fma.rn.f64 	%fd540, %fd55, %fd103, %fd538;
	fma.rn.f64 	%fd541, %fd56, %fd104, %fd539;
	fma.rn.f64 	%fd139, %fd57, %fd105, %fd540;
	fma.rn.f64 	%fd140, %fd58, %fd106, %fd541;
	mov.f64 	%fd983, 0d0000000000000000;
	mov.f64 	%fd984, %fd983;
	@%p5 bra 	$L__BB36_16;
	ld.param.u64 	%rd42, [_Z32massMatrixMultiplyConstantKernelILi12ELi16ELi1EEviPKiPKdS3_S3_S3_Pd_param_2];
	cvta.to.global.u64 	%rd23, %rd42;
	and.b32  	%r58, %r93, 240;
	or.b32  	%r61, %r58, %r31;
	shl.b32 	%r62, %r61, 4;
	add.s32 	%r63, %r62, %r12;
	mul.wide.s32 	%rd24, %r63, 8;
	add.s64 	%rd25, %rd23, %rd24;
	ld.global.nc.f64 	%fd983, [%rd25+32];
	ld.global.nc.f64 	%fd984, [%rd25+88];
$L__BB36_16:
	add.f64 	%fd543, %fd139, %fd140;
	mul.f64 	%fd544, %fd543, %fd983;
	sub.f64 	%fd545, %fd139, %fd140;
	mul.f64 	%fd546, %fd545, %fd984;
	add.f64 	%fd145, %fd544, %fd546;
	sub.f64 	%fd146, %fd544, %fd546;
	fma.rn.f64 	%fd547, %fd59, %fd95, 0d0000000000000000;
	fma.rn.f64 	%fd548, %fd60, %fd96, 0d0000000000000000;
	fma.rn.f64 	%fd549, %fd61, %fd97, %fd547;
	fma.rn.f64 	%fd550, %fd62, %fd98, %fd548;
	fma.rn.f64 	%fd551, %fd63, %fd99, %fd549;
	fma.rn.f64 	%fd552, %fd64, %fd100, %fd550;
	fma.rn.f64 	%fd553, %fd65, %fd101, %fd551;
	fma.rn.f64 	%fd554, %fd66, %fd102, %fd552;
	fma.rn.f64 	%fd555, %fd67, %fd103, %fd553;
	fma.rn.f64 	%fd556, %fd68, %fd104, %fd554;
	fma.rn.f64 	%fd147, %fd69, %fd105, %fd555;
	fma.rn.f64 	%fd148, %fd70, %fd106, %fd556;
	mov.f64 	%fd985, 0d0000000000000000;
	mov.f64 	%fd986, %fd985;
	@%p5 bra 	$L__BB36_18;
	ld.param.u64 	%rd43, [_Z32massMatrixMultiplyConstantKernelILi12ELi16ELi1EEviPKiPKdS3_S3_S3_Pd_param_2];
	cvta.to.global.u64 	%rd26, %rd43;
	and.b32  	%r64, %r93, 240;
	or.b32  	%r67, %r64, %r31;
	shl.b32 	%r68, %r67, 4;
	add.s32 	%r69, %r68, %r12;
	mul.wide.s32 	%rd27, %r69, 8;
	add.s64 	%rd28, %rd26, %rd27;
	ld.global.nc.f64 	%fd985, [%rd28+40];
	ld.global.nc.f64 	%fd986, [%rd28+80];
$L__BB36_18:
	add.f64 	%fd558, %fd147, %fd148;
	mul.f64 	%fd559, %fd558, %fd985;
	sub.f64 	%fd560, %fd147, %fd148;
	mul.f64 	%fd561, %fd560, %fd986;
	add.f64 	%fd153, %fd559, %fd561;
	sub.f64 	%fd154, %fd559, %fd561;
	fma.rn.f64 	%fd562, %fd71, %fd95, 0d0000000000000000;
	fma.rn.f64 	%fd563, %fd72, %fd96, 0d0000000000000000;
	fma.rn.f64 	%fd564, %fd73, %fd97, %fd562;
	fma.rn.f64 	%fd565, %fd74, %fd98, %fd563;
	fma.rn.f64 	%fd566, %fd75, %fd99, %fd564;
	fma.rn.f64 	%fd567, %fd76, %fd100, %fd565;
	fma.rn.f64 	%fd568, %fd77, %fd101, %fd566;
	fma.rn.f64 	%fd569, %fd78, %fd102, %fd567;
	fma.rn.f64 	%fd570, %fd79, %fd103, %fd568;
	fma.rn.f64 	%fd571, %fd80, %fd104, %fd569;
	fma.rn.f64 	%fd155, %fd81, %fd105, %fd570;
	fma.rn.f64 	%fd156, %fd82, %fd106, %fd571;
	mov.f64 	%fd987, 0d0000000000000000;
	mov.f64 	%fd988, %fd987;
	@%p5 bra 	$L__BB36_20;
	ld.param.u64 	%rd44, [_Z32massMatrixMultiplyConstantKernelILi12ELi16ELi1EEviPKiPKdS3_S3_S3_Pd_param_2];
	cvta.to.global.u64 	%rd29, %rd44;
	and.b32  	%r70, %r93, 240;
	or.b32  	%r73, %r70, %r31;
	shl.b32 	%r74, %r73, 4;
	add.s32 	%r75, %r74, %r12;
	mul.wide.s32 	%rd30, %r75, 8;
	add.s64 	%rd31, %rd29, %rd30;
	ld.global.nc.f64 	%fd987, [%rd31+48];
	ld.global.nc.f64 	%fd988, [%rd31+72];
$L__BB36_20:
	add.f64 	%fd573, %fd155, %fd156;
	mul.f64 	%fd574, %fd573, %fd987;
	sub.f64 	%fd575, %fd155, %fd156;
	mul.f64 	%fd576, %fd575, %fd988;
	add.f64 	%fd161, %fd574, %fd576;
	sub.f64 	%fd162, %fd574, %fd576;
	fma.rn.f64 	%fd577, %fd83, %fd95, 0d0000000000000000;
	fma.rn.f64 	%fd578, %fd84, %fd96, 0d0000000000000000;
	fma.rn.f64 	%fd579, %fd85, %fd97, %fd577;
	fma.rn.f64 	%fd580, %fd86, %fd98, %fd578;
	fma.rn.f64 	%fd581, %fd87, %fd99, %fd579;
	fma.rn.f64 	%fd582, %fd88, %fd100, %fd580;
	fma.rn.f64 	%fd583, %fd89, %fd101, %fd581;
	fma.rn.f64 	%fd584, %fd90, %fd102, %fd582;
	fma.rn.f64 	%fd585, %fd91, %fd103, %fd583;
	fma.rn.f64 	%fd586, %fd92, %fd104, %fd584;
	fma.rn.f64 	%fd163, %fd93, %fd105, %fd585;
	fma.rn.f64 	%fd164, %fd94, %fd106, %fd586;
	mov.f64 	%fd989, 0d0000000000000000;
	mov.f64 	%fd990, %fd989;
	@%p5 bra 	$L__BB36_22;
	ld.param.u64 	%rd45, [_Z32massMatrixMultiplyConstantKernelILi12ELi16ELi1EEviPKiPKdS3_S3_S3_Pd_param_2];
	cvta.to.global.u64 	%rd32, %rd45;
	and.b32  	%r76, %r93, 240;
	or.b32  	%r79, %r76, %r31;
	shl.b32 	%r80, %r79, 4;
	add.s32 	%r81, %r80, %r12;
	mul.wide.s32 	%rd33, %r81, 8;
	add.s64 	%rd34, %rd32, %rd33;
	ld.global.nc.f64 	%fd989, [%rd34+56];
	ld.global.nc.f64 	%fd990, [%rd34+64];
$L__BB36_22:
	add.f64 	%fd587, %fd163, %fd164;
	mul.f64 	%fd588, %fd587, %fd989;
	sub.f64 	%fd589, %fd163, %fd164;
	mul.f64 	%fd590, %fd589, %fd990;
	add.f64 	%fd591, %fd588, %fd590;
	sub.f64 	%fd592, %fd588, %fd590;
	fma.rn.f64 	%fd594, %fd205, %fd113, 0d0000000000000000;
	fma.rn.f64 	%fd596, %fd207, %fd114, 0d0000000000000000;
	fma.rn.f64 	%fd597, %fd11, %fd121, %fd594;
	fma.rn.f64 	%fd598, %fd12, %fd122, %fd596;
	fma.rn.f64 	%fd599, %fd23, %fd129, %fd597;
	fma.rn.f64 	%fd600, %fd24, %fd130, %fd598;
	fma.rn.f64 	%fd601, %fd35, %fd137, %fd599;
	fma.rn.f64 	%fd602, %fd36, %fd138, %fd600;
	fma.rn.f64 	%fd603, %fd47, %fd145, %fd601;
	fma.rn.f64 	%fd604, %fd48, %fd146, %fd602;
	fma.rn.f64 	%fd605, %fd59, %fd153, %fd603;
	fma.rn.f64 	%fd606, %fd60, %fd154, %fd604;
	fma.rn.f64 	%fd607, %fd71, %fd161, %fd605;
	fma.rn.f64 	%fd608, %fd72, %fd162, %fd606;
	fma.rn.f64 	%fd609, %fd83, %fd591, %fd607;
	fma.rn.f64 	%fd610, %fd84, %fd592, %fd608;
	add.f64 	%fd611, %fd609, %fd610;
	shr.u32 	%r85, %r93, 4;
	mad.lo.s32 	%r86, %r85, 2176, %r32;
	st.shared.f64 	[%r86], %fd611;
	sub.f64 	%fd612, %fd609, %fd610;
	st.shared.f64 	[%r86+88], %fd612;
	fma.rn.f64 	%fd613, %fd1, %fd113, 0d0000000000000000;
	fma.rn.f64 	%fd614, %fd2, %fd114, 0d0000000000000000;
	fma.rn.f64 	%fd615, %fd13, %fd121, %fd613;
	fma.rn.f64 	%fd616, %fd14, %fd122, %fd614;
	fma.rn.f64 	%fd617, %fd25, %fd129, %fd615;
	fma.rn.f64 	%fd618, %fd26, %fd130, %fd616;
	fma.rn.f64 	%fd619, %fd37, %fd137, %fd617;
	fma.rn.f64 	%fd620, %fd38, %fd138, %fd618;
	fma.rn.f64 	%fd621, %fd49, %fd145, %fd619;
	fma.rn.f64 	%fd622, %fd50, %fd146, %fd620;
	fma.rn.f64 	%fd623, %fd61, %fd153, %fd621;
	fma.rn.f64 	%fd624, %fd62, %fd154, %fd622;
	fma.rn.f64 	%fd625, %fd73, %fd161, %fd623;
	fma.rn.f64 	%fd626, %fd74, %fd162, %fd624;
	fma.rn.f64 	%fd627, %fd85, %fd591, %fd625;
	fma.rn.f64 	%fd628, %fd86, %fd592, %fd626;
	add.f64 	%fd629, %fd627, %fd628;
	st.shared.f64 	[%r86+8], %fd629;
	sub.f64 	%fd630, %fd627, %fd628;
	st.shared.f64 	[%r86+80], %fd630;
	fma.rn.f64 	%fd631, %fd3, %fd113, 0d0000000000000000;
	fma.rn.f64 	%fd632, %fd4, %fd114, 0d0000000000000000;
	fma.rn.f64 	%fd633, %fd15, %fd121, %fd631;
	fma.rn.f64 	%fd634, %fd16, %fd122, %fd632;
	fma.rn.f64 	%fd635, %fd27, %fd129, %fd633;
	fma.rn.f64 	%fd636, %fd28, %fd130, %fd634;
	fma.rn.f64 	%fd637, %fd39, %fd137, %fd635;
	fma.rn.f64 	%fd638, %fd40, %fd138, %fd636;
	fma.rn.f64 	%fd639, %fd51, %fd145, %fd637;
	fma.rn.f64 	%fd640, %fd52, %fd146, %fd638;
	fma.rn.f64 	%fd641, %fd63, %fd153, %fd639;
	fma.rn.f64 	%fd642, %fd64, %fd154, %fd640;
	fma.rn.f64 	%fd643, %fd75, %fd161, %fd641;
	fma.rn.f64 	%fd644, %fd76, %fd162, %fd642;
	fma.rn.f64 	%fd645, %fd87, %fd591, %fd643;
	fma.rn.f64 	%fd646, %fd88, %fd592, %fd644;
	add.f64 	%fd647, %fd645, %fd646;
	st.shared.f64 	[%r86+16], %fd647;
	sub.f64 	%fd648, %fd645, %fd646;
	st.shared.f64 	[%r86+72], %fd648;
	fma.rn.f64 	%fd649, %fd5, %fd113, 0d0000000000000000;
	fma.rn.f64 	%fd650, %fd6, %fd114, 0d0000000000000000;
	fma.rn.f64 	%fd651, %fd17, %fd121, %fd649;
	fma.rn.f64 	%fd652, %fd18, %fd122, %fd650;
	fma.rn.f64 	%fd653, %fd29, %fd129, %fd651;
	fma.rn.f64 	%fd654, %fd30, %fd130, %fd652;
	fma.rn.f64 	%fd655, %fd41, %fd137, %fd653;
	fma.rn.f64 	%fd656, %fd42, %fd138, %fd654;
	fma.rn.f64 	%fd657, %fd53, %fd145, %fd655;
	fma.rn.f64 	%fd658, %fd54, %fd146, %fd656;
	fma.rn.f64 	%fd659, %fd65, %fd153, %fd657;
	fma.rn.f64 	%fd660, %fd66, %fd154, %fd658;
	fma.rn.f64 	%fd661, %fd77, %fd161, %fd659;
	fma.rn.f64 	%fd662, %fd78, %fd162, %fd660;
	fma.rn.f64 	%fd663, %fd89, %fd591, %fd661;
	fma.rn.f64 	%fd664, %fd90, %fd592, %fd662;
	add.f64 	%fd665, %fd663, %fd664;
	st.shared.f64 	[%r86+24], %fd665;
	sub.f64 	%fd666, %fd663, %fd664;
	st.shared.f64 	[%r86+64], %fd666;
	fma.rn.f64 	%fd667, %fd7, %fd113, 0d0000000000000000;
	fma.rn.f64 	%fd668, %fd8, %fd114, 0d0000000000000000;
	fma.rn.f64 	%fd669, %fd19, %fd121, %fd667;
	fma.rn.f64 	%fd670, %fd20, %fd122, %fd668;
	fma.rn.f64 	%fd671, %fd31, %fd129, %fd669;
	fma.rn.f64 	%fd672, %fd32, %fd130, %fd670;
	fma.rn.f64 	%fd673, %fd43, %fd137, %fd671;
	fma.rn.f64 	%fd674, %fd44, %fd138, %fd672;
	fma.rn.f64 	%fd675, %fd55, %fd145, %fd673;
	fma.rn.f64 	%fd676, %fd56, %fd146, %fd674;
	fma.rn.f64 	%fd677, %fd67, %fd153, %fd675;
	fma.rn.f64 	%fd678, %fd68, %fd154, %fd676;
	fma.rn.f64 	%fd679, %fd79, %fd161, %fd677;
	fma.rn.f64 	%fd680, %fd80, %fd162, %fd678;
	fma.rn.f64 	%fd681, %fd91, %fd591, %fd679;
	fma.rn.f64 	%fd682, %fd92, %fd592, %fd680;
	add.f64 	%fd683, %fd681, %fd682;
	st.shared.f64 	[%r86+32], %fd683;
	sub.f64 	%fd684, %fd681, %fd682;
	st.shared.f64 	[%r86+56], %fd684;
	fma.rn.f64 	%fd685, %fd9, %fd113, 0d0000000000000000;
	fma.rn.f64 	%fd686, %fd10, %fd114, 0d0000000000000000;
	fma.rn.f64 	%fd687, %fd21, %fd121, %fd685;
	fma.rn.f64 	%fd688, %fd22, %fd122, %fd686;
	fma.rn.f64 	%fd689, %fd33, %fd129, %fd687;
	fma.rn.f64 	%fd690, %fd34, %fd130, %fd688;
	fma.rn.f64 	%fd691, %fd45, %fd137, %fd689;
	fma.rn.f64 	%fd692, %fd46, %fd138, %fd690;
	fma.rn.f64 	%fd693, %fd57, %fd145, %fd691;
	fma.rn.f64 	%fd694, %fd58, %fd146, %fd692;
	fma.rn.f64 	%fd695, %fd69, %fd153, %fd693;
	fma.rn.f64 	%fd696, %fd70, %fd154, %fd694;
	fma.rn.f64 	%fd697, %fd81, %fd161, %fd695;
	fma.rn.f64 	%fd698, %fd82, %fd162, %fd696;
	fma.rn.f64 	%fd699, %fd93, %fd591, %fd697;
	fma.rn.f64 	%fd700, %fd94, %fd592, %fd698;
	add.f64 	%fd701, %fd699, %fd700;
	st.shared.f64 	[%r86+40], %fd701;
	sub.f64 	%fd702, %fd699, %fd700;
	st.shared.f64 	[%r86+48], %fd702;
	add.s32 	%r14, %r93, 144;
	setp.lt.u32 	%p13, %r93, 112;
	mov.u32 	%r93, %r14;
	@%p13 bra 	$L__BB36_6;
$L__BB36_23:
	mov.u32 	%r94, %tid.x;
	setp.gt.u32 	%p14, %r94, 191;
	bar.sync 	0;
	@%p14 bra 	$L__BB36_26;
	ld.const.f64 	%fd735, [const_oddI];
	ld.const.f64 	%fd737, [const_evenI];
$L__BB36_25:
	cvt.u16.u32 	%rs11, %r94;
	mul.lo.s16 	%rs12, %rs11, 171;
	shr.u16 	%rs13, %rs12, 11;
	mul.lo.s16 	%rs14, %rs13, 12;
	sub.s16 	%rs15, %rs11, %rs14;
	mul.wide.u16 	%r87, %rs13, 2176;
	add.s32 	%r88, %r7, %r87;
	and.b16  	%rs16, %rs15, 255;
	mul.wide.u16 	%r89, %rs16, 8;
	add.s32 	%r90, %r88, %r89;
	ld.shared.f64 	%fd703, [%r90];
	ld.shared.f64 	%fd704, [%r90+2040];
	add.f64 	%fd705, %fd703, %fd704;
	sub.f64 	%fd706, %fd703, %fd704;
	ld.shared.f64 	%fd707, [%r90+136];
	ld.shared.f64 	%fd708, [%r90+1904];
	add.f64 	%fd709, %fd707, %fd708;
	sub.f64 	%fd710, %fd707, %fd708;
	ld.shared.f64 	%fd711, [%r90+272];
	ld.shared.f64 	%fd712, [%r90+1768];
	add.f64 	%fd713, %fd711, %fd712;
	sub.f64 	%fd714, %fd711, %fd712;
	ld.shared.f64 	%fd715, [%r90+408];
	ld.shared.f64 	%fd716, [%r90+1632];
	add.f64 	%fd717, %fd715, %fd716;
	sub.f64 	%fd718, %fd715, %fd716;
	ld.shared.f64 	%fd719, [%r90+544];
	ld.shared.f64 	%fd720, [%r90+1496];
	add.f64 	%fd721, %fd719, %fd720;
	sub.f64 	%fd722, %fd719, %fd720;
	ld.shared.f64 	%fd723, [%r90+680];
	ld.shared.f64 	%fd724, [%r90+1360];
	add.f64 	%fd725, %fd723, %fd724;
	sub.f64 	%fd726, %fd723, %fd724;
	ld.shared.f64 	%fd727, [%r90+816];
	ld.shared.f64 	%fd728, [%r90+1224];
	add.f64 	%fd729, %fd727, %fd728;
	sub.f64 	%fd730, %fd727, %fd728;
	ld.shared.f64 	%fd731, [%r90+952];
	ld.shared.f64 	%fd732, [%r90+1088];
	add.f64 	%fd733, %fd731, %fd732;
	sub.f64 	%fd734, %fd731, %fd732;
	fma.rn.f64 	%fd736, %fd735, %fd705, 0d0000000000000000;
	fma.rn.f64 	%fd738, %fd737, %fd706, 0d0000000000000000;
	fma.rn.f64 	%fd739, %fd11, %fd709, %fd736;
	fma.rn.f64 	%fd740, %fd12, %fd710, %fd738;
	fma.rn.f64 	%fd741, %fd23, %fd713, %fd739;
	fma.rn.f64 	%fd742, %fd24, %fd714, %fd740;
	fma.rn.f64 	%fd743, %fd35, %fd717, %fd741;
	fma.rn.f64 	%fd744, %fd36, %fd718, %fd742;
	fma.rn.f64 	%fd745, %fd47, %fd721, %fd743;
	fma.rn.f64 	%fd746, %fd48, %fd722, %fd744;
	fma.rn.f64 	%fd747, %fd59, %fd725, %fd745;
	fma.rn.f64 	%fd748, %fd60, %fd726, %fd746;
	fma.rn.f64 	%fd749, %fd71, %fd729, %fd747;
	fma.rn.f64 	%fd750, %fd72, %fd730, %fd748;
	fma.rn.f64 	%fd751, %fd83, %fd733, %fd749;
	fma.rn.f64 	%fd752, %fd84, %fd734, %fd750;
	add.f64 	%fd753, %fd751, %fd752;
	st.shared.f64 	[%r90], %fd753;
	sub.f64 	%fd754, %fd751, %fd752;
	st.shared.f64 	[%r90+1496], %fd754;
	fma.rn.f64 	%fd755, %fd1, %fd705, 0d0000000000000000;
	fma.rn.f64 	%fd756, %fd2, %fd706, 0d0000000000000000;
	fma.rn.f64 	%fd757, %fd13, %fd709, %fd755;
	fma.rn.f64 	%fd758, %fd14, %fd710, %fd756;
	fma.rn.f64 	%fd759, %fd25, %fd713, %fd757;
	fma.rn.f64 	%fd760, %fd26, %fd714, %fd758;
	fma.rn.f64 	%fd761, %fd37, %fd717, %fd759;
	fma.rn.f64 	%fd762, %fd38, %fd718, %fd760;
	fma.rn.f64 	%fd763, %fd49, %fd721, %fd761;
	fma.rn.f64 	%fd764, %fd50, %fd722, %fd762;
	fma.rn.f64 	%fd765, %fd61, %fd725, %fd763;
	fma.rn.f64 	%fd766, %fd62, %fd726, %fd764;
	fma.rn.f64 	%fd767, %fd73, %fd729, %fd765;
	fma.rn.f64 	%fd768, %fd74, %fd730, %fd766;
	fma.rn.f64 	%fd769, %fd85, %fd733, %fd767;
	fma.rn.f64 	%fd770, %fd86, %fd734, %fd768;
	add.f64 	%fd771, %fd769, %fd770;
	st.shared.f64 	[%r90+136], %fd771;
	sub.f64 	%fd772, %fd769, %fd770;
	st.shared.f64 	[%r90+1360], %fd772;
	fma.rn.f64 	%fd773, %fd3, %fd705, 0d0000000000000000;
	fma.rn.f64 	%fd774, %fd4, %fd706, 0d0000000000000000;
	fma.rn.f64 	%fd775, %fd15, %fd709, %fd773;
	fma.rn.f64 	%fd776, %fd16, %fd710, %fd774;
	fma.rn.f64 	%fd777, %fd27, %fd713, %fd775;
	fma.rn.f64 	%fd778, %fd28, %fd714, %fd776;
	fma.rn.f64 	%fd779, %fd39, %fd717, %fd777;
	fma.rn.f64 	%fd780, %fd40, %fd718, %fd778;
	fma.rn.f64 	%fd781, %fd51, %fd721, %fd779;
	fma.rn.f64 	%fd782, %fd52, %fd722, %fd780;
	fma.rn.f64 	%fd783, %fd63, %fd725, %fd781;
	fma.rn.f64 	%fd784, %fd64, %fd726, %fd782;
	fma.rn.f64 	%fd785, %fd75, %fd729, %fd783;
	fma.rn.f64 	%fd786, %fd76, %fd730, %fd784;
	fma.rn.f64 	%fd787, %fd87, %fd733, %fd785;
	fma.rn.f64 	%fd788, %fd88, %fd734, %fd786;
	add.f64 	%fd789, %fd787, %fd788;
	st.shared.f64 	[%r90+272], %fd789;
	sub.f64 	%fd790, %fd787, %fd788;
	st.shared.f64 	[%r90+1224], %fd790;
	fma.rn.f64 	%fd791, %fd5, %fd705, 0d0000000000000000;
	fma.rn.f64 	%fd792, %fd6, %fd706, 0d0000000000000000;
	fma.rn.f64 	%fd793, %fd17, %fd709, %fd791;
	fma.rn.f64 	%fd794, %fd18, %fd710, %fd792;
	fma.rn.f64 	%fd795, %fd29, %fd713, %fd793;
	fma.rn.f64 	%fd796, %fd30, %fd714, %fd794;
	fma.rn.f64 	%fd797, %fd41, %fd717, %fd795;
	fma.rn.f64 	%fd798, %fd42, %fd718, %fd796;
	fma.rn.f64 	%fd799, %fd53, %fd721, %fd797;
	fma.rn.f64 	%fd800, %fd54, %fd722, %fd798;
	fma.rn.f64 	%fd801, %fd65, %fd725, %fd799;
	fma.rn.f64 	%fd802, %fd66, %fd726, %fd800;
	fma.rn.f64 	%fd803, %fd77, %fd729, %fd801;
	fma.rn.f64 	%fd804, %fd78, %fd730, %fd802;
	fma.rn.f64 	%fd805, %fd89, %fd733, %fd803;
	fma.rn.f64 	%fd806, %fd90, %fd734, %fd804;
	add.f64 	%fd807, %fd805, %fd806;
	st.shared.f64 	[%r90+408], %fd807;
	sub.f64 	%fd808, %fd805, %fd806;
	st.shared.f64 	[%r90+1088], %fd808;
	fma.rn.f64 	%fd809, %fd7, %fd705, 0d0000000000000000;
	fma.rn.f64 	%fd810, %fd8, %fd706, 0d0000000000000000;
	fma.rn.f64 	%fd811, %fd19, %fd709, %fd809;
	fma.rn.f64 	%fd812, %fd20, %fd710, %fd810;
	fma.rn.f64 	%fd813, %fd31, %fd713, %fd811;
	fma.rn.f64 	%fd814, %fd32, %fd714, %fd812;
	fma.rn.f64 	%fd815, %fd43, %fd717, %fd813;
	fma.rn.f64 	%fd816, %fd44, %fd718, %fd814;
	fma.rn.f64 	%fd817, %fd55, %fd721, %fd815;
	fma.rn.f64 	%fd818, %fd56, %fd722, %fd816;
	fma.rn.f64 	%fd819, %fd67, %fd725, %fd817;
	fma.rn.f64 	%fd820, %fd68, %fd726, %fd818;
	fma.rn.f64 	%fd821, %fd79, %fd729, %fd819;
	fma.rn.f64 	%fd822, %fd80, %fd730, %fd820;
	fma.rn.f64 	%fd823, %fd91, %fd733, %fd821;
	fma.rn.f64 	%fd824, %fd92, %fd734, %fd822;
	add.f64 	%fd825, %fd823, %fd824;
	st.shared.f64 	[%r90+544], %fd825;
	sub.f64 	%fd826, %fd823, %fd824;
	st.shared.f64 	[%r90+952], %fd826;
	fma.rn.f64 	%fd827, %fd9, %fd705, 0d0000000000000000;
	fma.rn.f64 	%fd828, %fd10, %fd706, 0d0000000000000000;
	fma.rn.f64 	%fd829, %fd21, %fd709, %fd827;
	fma.rn.f64 	%fd830, %fd22, %fd710, %fd828;
	fma.rn.f64 	%fd831, %fd33, %fd713, %fd829;
	fma.rn.f64 	%fd832, %fd34, %fd714, %fd830;
	fma.rn.f64 	%fd833, %fd45, %fd717, %fd831;
	fma.rn.f64 	%fd834, %fd46, %fd718, %fd832;
	fma.rn.f64 	%fd835, %fd57, %fd721, %fd833;
	fma.rn.f64 	%fd836, %fd58, %fd722, %fd834;
	fma.rn.f64 	%fd837, %fd69, %fd725, %fd835;
	fma.rn.f64 	%fd838, %fd70, %fd726, %fd836;
	fma.rn.f64 	%fd839, %fd81, %fd729, %fd837;
	fma.rn.f64 	%fd840, %fd82, %fd730, %fd838;
	fma.rn.f64 	%fd841, %fd93, %fd733, %fd839;
	fma.rn.f64 	%fd842, %fd94, %fd734, %fd840;
	add.f64 	%fd843, %fd841, %fd842;
	st.shared.f64 	[%r90+680], %fd843;
	sub.f64 	%fd844, %fd841, %fd842;
	st.shared.f64 	[%r90+816], %fd844;
	add.s32 	%r17, %r94, 144;
	setp.lt.u32 	%p15, %r94, 48;
	mov.u32 	%r94, %r17;
	@%p15 bra 	$L__BB36_25;
$L__BB36_26:
	setp.ge.s32 	%p16, %r3, %r18;
	bar.sync 	0;
	ld.shared.f64 	%fd845, [%r8];
	ld.shared.f64 	%fd846, [%r8+32640];
	add.f64 	%fd847, %fd845, %fd846;
	sub.f64 	%fd848, %fd845, %fd846;
	ld.shared.f64 	%fd849, [%r8+2176];
	ld.shared.f64 	%fd850, [%r8+30464];
	add.f64 	%fd851, %fd849, %fd850;
	sub.f64 	%fd852, %fd849, %fd850;
	ld.shared.f64 	%fd853, [%r8+4352];
	ld.shared.f64 	%fd854, [%r8+28288];
	add.f64 	%fd855, %fd853, %fd854;
	sub.f64 	%fd856, %fd853, %fd854;
	ld.shared.f64 	%fd857, [%r8+6528];
	ld.shared.f64 	%fd858, [%r8+26112];
	add.f64 	%fd859, %fd857, %fd858;
	sub.f64 	%fd860, %fd857, %fd858;
	ld.shared.f64 	%fd861, [%r8+8704];
	ld.shared.f64 	%fd862, [%r8+23936];
	add.f64 	%fd863, %fd861, %fd862;
	sub.f64 	%fd864, %fd861, %fd862;
	ld.shared.f64 	%fd865, [%r8+10880];
	ld.shared.f64 	%fd866, [%r8+21760];
	add.f64 	%fd867, %fd865, %fd866;
	sub.f64 	%fd868, %fd865, %fd866;
	ld.shared.f64 	%fd869, [%r8+13056];
	ld.shared.f64 	%fd870, [%r8+19584];
	add.f64 	%fd871, %fd869, %fd870;
	sub.f64 	%fd872, %fd869, %fd870;
	ld.shared.f64 	%fd873, [%r8+15232];
	ld.shared.f64 	%fd874, [%r8+17408];
	add.f64 	%fd875, %fd873, %fd874;
	sub.f64 	%fd876, %fd873, %fd874;
	ld.const.f64 	%fd877, [const_oddI];
	fma.rn.f64 	%fd878, %fd877, %fd847, 0d0000000000000000;
	ld.const.f64 	%fd879, [const_evenI];
	fma.rn.f64 	%fd880, %fd879, %fd848, 0d0000000000000000;
	fma.rn.f64 	%fd881, %fd11, %fd851, %fd878;
	fma.rn.f64 	%fd882, %fd12, %fd852, %fd880;
	fma.rn.f64 	%fd883, %fd23, %fd855, %fd881;
	fma.rn.f64 	%fd884, %fd24, %fd856, %fd882;
	fma.rn.f64 	%fd885, %fd35, %fd859, %fd883;
	fma.rn.f64 	%fd886, %fd36, %fd860, %fd884;
	fma.rn.f64 	%fd887, %fd47, %fd863, %fd885;
	fma.rn.f64 	%fd888, %fd48, %fd864, %fd886;
	fma.rn.f64 	%fd889, %fd59, %fd867, %fd887;
	fma.rn.f64 	%fd890, %fd60, %fd868, %fd888;
	fma.rn.f64 	%fd891, %fd71, %fd871, %fd889;
	fma.rn.f64 	%fd892, %fd72, %fd872, %fd890;
	fma.rn.f64 	%fd169, %fd83, %fd875, %fd891;
	fma.rn.f64 	%fd170, %fd84, %fd876, %fd892;
	fma.rn.f64 	%fd893, %fd1, %fd847, 0d0000000000000000;
	fma.rn.f64 	%fd894, %fd2, %fd848, 0d0000000000000000;
	fma.rn.f64 	%fd895, %fd13, %fd851, %fd893;
	fma.rn.f64 	%fd896, %fd14, %fd852, %fd894;
	fma.rn.f64 	%fd897, %fd25, %fd855, %fd895;
	fma.rn.f64 	%fd898, %fd26, %fd856, %fd896;
	fma.rn.f64 	%fd899, %fd37, %fd859, %fd897;
	fma.rn.f64 	%fd900, %fd38, %fd860, %fd898;
	fma.rn.f64 	%fd901, %fd49, %fd863, %fd899;
	fma.rn.f64 	%fd902, %fd50, %fd864, %fd900;
	fma.rn.f64 	%fd903, %fd61, %fd867, %fd901;
	fma.rn.f64 	%fd904, %fd62, %fd868, %fd902;
	fma.rn.f64 	%fd905, %fd73, %fd871, %fd903;
	fma.rn.f64 	%fd906, %fd74, %fd872, %fd904;
	fma.rn.f64 	%fd171, %fd85, %fd875, %fd905;
	fma.rn.f64 	%fd172, %fd86, %fd876, %fd906;
	fma.rn.f64 	%fd907, %fd3, %fd847, 0d0000000000000000;
	fma.rn.f64 	%fd908, %fd4, %fd848, 0d0000000000000000;
	fma.rn.f64 	%fd909, %fd15, %fd851, %fd907;
	fma.rn.f64 	%fd910, %fd16, %fd852, %fd908;
	fma.rn.f64 	%fd911, %fd27, %fd855, %fd909;
	fma.rn.f64 	%fd912, %fd28, %fd856, %fd910;
	fma.rn.f64 	%fd913, %fd39, %fd859, %fd911;
	fma.rn.f64 	%fd914, %fd40, %fd860, %fd912;
	fma.rn.f64 	%fd915, %fd51, %fd863, %fd913;
	fma.rn.f64 	%fd916, %fd52, %fd864, %fd914;
	fma.rn.f64 	%fd917, %fd63, %fd867, %fd915;
	fma.rn.f64 	%fd918, %fd64, %fd868, %fd916;
	fma.rn.f64 	%fd919, %fd75, %fd871, %fd917;
	fma.rn.f64 	%fd920, %fd76, %fd872, %fd918;
	fma.rn.f64 	%fd173, %fd87, %fd875, %fd919;
	fma.rn.f64 	%fd174, %fd88, %fd876, %fd920;
	fma.rn.f64 	%fd921, %fd5, %fd847, 0d0000000000000000;
	fma.rn.f64 	%fd922, %fd6, %fd848, 0d0000000000000000;
	fma.rn.f64 	%fd923, %fd17, %fd851, %fd921;
	fma.rn.f64 	%fd924, %fd18, %fd852, %fd922;
	fma.rn.f64 	%fd925, %fd29, %fd855, %fd923;
	fma.rn.f64 	%fd926, %fd30, %fd856, %fd924;
	fma.rn.f64 	%fd927, %fd41, %fd859, %fd925;
	fma.rn.f64 	%fd928, %fd42, %fd860, %fd926;
	fma.rn.f64 	%fd929, %fd53, %fd863, %fd927;
	fma.rn.f64 	%fd930, %fd54, %fd864, %fd928;
	fma.rn.f64 	%fd931, %fd65, %fd867, %fd929;
	fma.rn.f64 	%fd932, %fd66, %fd868, %fd930;
	fma.rn.f64 	%fd933, %fd77, %fd871, %fd931;
	fma.rn.f64 	%fd934, %fd78, %fd872, %fd932;
	fma.rn.f64 	%fd175, %fd89, %fd875, %fd933;
	fma.rn.f64 	%fd176, %fd90, %fd876, %fd934;
	fma.rn.f64 	%fd935, %fd7, %fd847, 0d0000000000000000;
	fma.rn.f64 	%fd936, %fd8, %fd848, 0d0000000000000000;
	fma.rn.f64 	%fd937, %fd19, %fd851, %fd935;
	fma.rn.f64 	%fd938, %fd20, %fd852, %fd936;
	fma.rn.f64 	%fd939, %fd31, %fd855, %fd937;
	fma.rn.f64 	%fd940, %fd32, %fd856, %fd938;
	fma.rn.f64 	%fd941, %fd43, %fd859, %fd939;
	fma.rn.f64 	%fd942, %fd44, %fd860, %fd940;
	fma.rn.f64 	%fd943, %fd55, %fd863, %fd941;
	fma.rn.f64 	%fd944, %fd56, %fd864, %fd942;
	fma.rn.f64 	%fd945, %fd67, %fd867, %fd943;
	fma.rn.f64 	%fd946, %fd68, %fd868, %fd944;
	fma.rn.f64 	%fd947, %fd79, %fd871, %fd945;
	fma.rn.f64 	%fd948, %fd80, %fd872, %fd946;
	fma.rn.f64 	%fd177, %fd91, %fd875, %fd947;
	fma.rn.f64 	%fd178, %fd92, %fd876, %fd948;
	fma.rn.f64 	%fd949, %fd9, %fd847, 0d0000000000000000;
	fma.rn.f64 	%fd950, %fd10, %fd848, 0d0000000000000000;
	fma.rn.f64 	%fd951, %fd21, %fd851, %fd949;
	fma.rn.f64 	%fd952, %fd22, %fd852, %fd950;
	fma.rn.f64 	%fd953, %fd33, %fd855, %fd951;
	fma.rn.f64 	%fd954, %fd34, %fd856, %fd952;
	fma.rn.f64 	%fd955, %fd45, %fd859, %fd953;
	fma.rn.f64 	%fd956, %fd46, %fd860, %fd954;
	fma.rn.f64 	%fd957, %fd57, %fd863, %fd955;
	fma.rn.f64 	%fd958, %fd58, %fd864, %fd956;
	fma.rn.f64 	%fd959, %fd69, %fd867, %fd957;
	fma.rn.f64 	%fd960, %fd70, %fd868, %fd958;
	fma.rn.f64 	%fd961, %fd81, %fd871, %fd959;
	fma.rn.f64 	%fd962, %fd82, %fd872, %fd960;
	fma.rn.f64 	%fd179, %fd93, %fd875, %fd961;
	fma.rn.f64 	%fd180, %fd94, %fd876, %fd962;
	@%p16 bra 	$L__BB36_28;
	ld.param.u64 	%rd46, [_Z32massMatrixMultiplyConstantKernelILi12ELi16ELi1EEviPKiPKdS3_S3_S3_Pd_param_6];
	cvta.to.global.u64 	%rd35, %rd46;
	mul.wide.s32 	%rd36, %r6, 8;
	add.s64 	%rd37, %rd35, %rd36;
	add.f64 	%fd963, %fd169, %fd170;
	st.global.f64 	[%rd37], %fd963;
	add.f64 	%fd964, %fd171, %fd172;
	st.global.f64 	[%rd37+1152], %fd964;
	add.f64 	%fd965, %fd173, %fd174;
	st.global.f64 	[%rd37+2304], %fd965;
	add.f64 	%fd966, %fd175, %fd176;
	st.global.f64 	[%rd37+3456], %fd966;
	add.f64 	%fd967, %fd177, %fd178;
	st.global.f64 	[%rd37+4608], %fd967;
	add.f64 	%fd968, %fd179, %fd180;
	st.global.f64 	[%rd37+5760], %fd968;
	sub.f64 	%fd969, %fd179, %fd180;
	st.global.f64 	[%rd37+6912], %fd969;
	sub.f64 	%fd970, %fd177, %fd178;
	st.global.f64 	[%rd37+8064], %fd970;
	sub.f64 	%fd971, %fd175, %fd176;
	st.global.f64 	[%rd37+9216], %fd971;
	sub.f64 	%fd972, %fd173, %fd174;
	st.global.f64 	[%rd37+10368], %fd972;
	sub.f64 	%fd973, %fd171, %fd172;
	st.global.f64 	[%rd37+11520], %fd973;
	sub.f64 	%fd974, %fd169, %fd170;
	st.global.f64 	[%rd37+12672], %fd974;
$L__BB36_28:
	ret;

}


// ===== COMPILED SASS (sm_100) =====

	.target	sm_100

	.elftype	@"ET_EXEC"


//--------------------- .note.nv.tkinfo           --------------------------
	.section	.note.nv.tkinfo,"",@"SHT_NOTE"
	.sectionflags	@"SHF_NOTE_NV_TKINFO"
	.tkinfo
        /*0018*/ 	.word	0x00000002
        /*0030*/ 	.string	""
        /*0030*/ 	.string	"ptxas"
        /*0030*/ 	.string	"Cuda compilation tools, release 13.0, V13.0.88"
        /*0030*/ 	.string	"Build cuda_13.0.r13.0/compiler.36424714_0"
        /*0030*/ 	.string	"-arch sm_100 -m 64 "



//--------------------- .note.nv.cuinfo           --------------------------
	.section	.note.nv.cuinfo,"",@"SHT_NOTE"
	.sectionflags	@"SHF_NOTE_NV_CUINFO"
        /*0018*/ 	.short	0x0002
        /*001a*/ 	.short	0x0064
        /*001c*/ 	.short	0x0082
	.zero		2


//--------------------- .nv.info                  --------------------------
	.section	.nv.info,"",@"SHT_CUDA_INFO"
	.align	4


	//----- nvinfo : EIATTR_REGCOUNT
	.align		4
        /*0000*/ 	.byte	0x04, 0x2f
        /*0002*/ 	.short	(.L_3 - .L_2)
	.align		4
.L_2:
        /*0004*/ 	.word	index@(_Z13nothingKernelv)
        /*0008*/ 	.word	0x00000004


	//----- nvinfo : EIATTR_FRAME_SIZE
	.align		4
.L_3:
        /*000c*/ 	.byte	0x04, 0x11
        /*000e*/ 	.short	(.L_5 - .L_4)
	.align		4
.L_4:
        /*0010*/ 	.word	index@(_Z13nothingKernelv)
        /*0014*/ 	.word	0x00000000


	//----- nvinfo : EIATTR_REGCOUNT
	.align		4
.L_5:
        /*0018*/ 	.byte	0x04, 0x2f
        /*001a*/ 	.short	(.L_7 - .L_6)
	.align		4
.L_6:
        /*001c*/ 	.word	index@(_Z32massMatrixMultiplyRegisterKernelILi2ELi2ELi8EEviPKiPKdS3_S3_S3_Pd)
        /*0020*/ 	.word	0x0000001a


	//----- nvinfo : EIATTR_FRAME_SIZE
	.align		4
.L_7:
        /*0024*/ 	.byte	0x04, 0x11
        /*0026*/ 	.short	(.L_9 - .L_8)
	.align		4
.L_8:
        /*0028*/ 	.word	index@(_Z32massMatrixMultiplyRegisterKernelILi2ELi2ELi8EEviPKiPKdS3_S3_S3_Pd)
        /*002c*/ 	.word	0x00000000


	//----- nvinfo : EIATTR_REGCOUNT
	.align		4
.L_9:
        /*0030*/ 	.byte	0x04, 0x2f
        /*0032*/ 	.short	(.L_11 - .L_10)
	.align		4
.L_10:
        /*0034*/ 	.word	index@(_Z32massMatrixMultiplyConstantKernelILi2ELi2ELi8EEviPKiPKdS3_S3_S3_Pd)
        /*0038*/ 	.word	0x00000014


	//----- nvinfo : EIATTR_FRAME_SIZE
	.align		4
.L_11:
        /*003c*/ 	.byte	0x04, 0x11
        /*003e*/ 	.short	(.L_13 - .L_12)
	.align		4
.L_12:
        /*0040*/ 	.word	index@(_Z32massMatrixMultiplyConstantKernelILi2ELi2ELi8EEviPKiPKdS3_S3_S3_Pd)
        /*0044*/ 	.word	0x00000000


	//----- nvinfo : EIATTR_REGCOUNT
	.align		4
.L_13:
        /*0048*/ 	.byte	0x04, 0x2f
        /*004a*/ 	.short	(.L_15 - .L_14)
	.align		4
.L_14:
        /*004c*/ 	.word	index@(_Z32massMatrixMultiplyRegisterKernelILi2ELi4ELi8EEviPKiPKdS3_S3_S3_Pd)
        /*0050*/ 	.word	0x0000001e


	//----- nvinfo : EIATTR_FRAME_SIZE
	.align		4
.L_15:
        /*0054*/ 	.byte	0x04, 0x11
        /*0056*/ 	.short	(.L_17 - .L_16)
	.align		4
.L_16:
        /*0058*/ 	.word	index@(_Z32massMatrixMultiplyRegisterKernelILi2ELi4ELi8EEviPKiPKdS3_S3_S3_Pd)
        /*005c*/ 	.word	0x00000000


	//----- nvinfo : EIATTR_REGCOUNT
	.align		4
.L_17:
        /*0060*/ 	.byte	0x04, 0x2f
        /*0062*/ 	.short	(.L_19 - .L_18)
	.align		4
.L_18:
        /*0064*/ 	.word	index@(_Z32massMatrixMultiplyConstantKernelILi2ELi4ELi8EEviPKiPKdS3_S3_S3_Pd)
        /*0068*/ 	.word	0x00000028


	//----- nvinfo : EIATTR_FRAME_SIZE
	.align		4
.L_19:
        /*006c*/ 	.byte	0x04, 0x11
        /*006e*/ 	.short	(.L_21 - .L_20)
	.align		4
.L_20:
        /*0070*/ 	.word	index@(_Z32massMatrixMultiplyConstantKernelILi2ELi4ELi8EEviPKiPKdS3_S3_S3_Pd)
        /*0074*/ 	.word	0x00000000


	//----- nvinfo : EIATTR_REGCOUNT
	.align		4
.L_21:
        /*0078*/ 	.byte	0x04, 0x2f
        /*007a*/ 	.short	(.L_23 - .L_22)
	.align		4
.L_22:
        /*007c*/ 	.word	index@(_Z32massMatrixMultiplyRegisterKernelILi2ELi6ELi8EEviPKiPKdS3_S3_S3_Pd)
        /*0080*/ 	.word	0x00000020


	//----- nvinfo : EIATTR_FRAME_SIZE
	.align		4
.L_23:
        /*0084*/ 	.byte	0x04, 0x11
        /*0086*/ 	.short	(.L_25 - .L_24)
	.align		4
.L_24:
        /*0088*/ 	.word	index@(_Z32massMatrixMultiplyRegisterKernelILi2ELi6ELi8EEviPKiPKdS3_S3_S3_Pd)
        /*008c*/ 	.word	0x00000000


	//----- nvinfo : EIATTR_REGCOUNT
	.align		4
.L_25:
        /*0090*/ 	.byte	0x04, 0x2f
        /*0092*/ 	.short	(.L_27 - .L_26)
	.align		4
.L_26:
        /*0094*/ 	.word	index@(_Z32massMatrixMultiplyConstantKernelILi2ELi6ELi8EEviPKiPKdS3_S3_S3_Pd)
        /*0098*/ 	.word	0x00000028


	//----- nvinfo : EIATTR_FRAME_SIZE
	.align		4
.L_27:
        /*009c*/ 	.byte	0x04, 0x11
        /*009e*/ 	.short	(.L_29 - .L_28)
	.align		4
.L_28:
        /*00a0*/ 	.word	index@(_Z32massMatrixMultiplyConstantKernelILi2ELi6ELi8EEviPKiPKdS3_S3_S3_Pd)
        /*00a4*/ 	.word	0x00000000


	//----- nvinfo : EIATTR_REGCOUNT
	.align		4
.L_29:
        /*00a8*/ 	.byte	0x04, 0x2f
        /*00aa*/ 	.short	(.L_31 - .L_30)
	.align		4
.L_30:
        /*00ac*/ 	.word	index@(_Z32massMatrixMultiplyRegisterKernelILi4ELi4ELi2EEviPKiPKdS3_S3_S3_Pd)
        /*00b0*/ 	.word	0x00000020


	//----- nvinfo : EIATTR_FRAME_SIZE
	.align		4
.L_31:
        /*00b4*/ 	.byte	0x04, 0x11
        /*00b6*/ 	.short	(.L_33 - .L_32)
	.align		4
.L_32:
        /*00b8*/ 	.word	index@(_Z32massMatrixMultiplyRegisterKernelILi4ELi4ELi2EEviPKiPKdS3_S3_S3_Pd)
        /*00bc*/ 	.word	0x00000000


	//----- nvinfo : EIATTR_REGCOUNT
	.align		4
.L_33:
        /*00c0*/ 	.byte	0x04, 0x2f
        /*00c2*/ 	.short	(.L_35 - .L_34)
	.align		4
.L_34:
        /*00c4*/ 	.word	index@(_Z32massMatrixMultiplyConstantKernelILi4ELi4ELi2EEviPKiPKdS3_S3_S3_Pd)
        /*00c8*/ 	.word	0x0000001d


	//----- nvinfo : EIATTR_FRAME_SIZE
	.align		4
.L_35:
        /*00cc*/ 	.byte	0x04, 0x11
        /*00ce*/ 	.short	(.L_37 - .L_36)
	.align		4
.L_36:
        /*00d0*/ 	.word	index@(_Z32massMatrixMultiplyConstantKernelILi4ELi4ELi2EEviPKiPKdS3_S3_S3_Pd)
        /*00d4*/ 	.word	0x00000000


	//----- nvinfo : EIATTR_REGCOUNT
	.align		4
.L_37:
        /*00d8*/ 	.byte	0x04, 0x2f
        /*00da*/ 	.short	(.L_39 - .L_38)
	.align		4
.L_38:
        /*00dc*/ 	.word	index@(_Z32massMatrixMultiplyRegisterKernelILi4ELi6ELi2EEviPKiPKdS3_S3_S3_Pd)
        /*00e0*/ 	.word	0x00000024


	//----- nvinfo : EIATTR_FRAME_SIZE
	.align		4
.L_39:
        /*00e4*/ 	.byte	0x04, 0x11
        /*00e6*/ 	.short	(.L_41 - .L_40)
	.align		4
.L_40:
        /*00e8*/ 	.word	index@(_Z32massMatrixMultiplyRegisterKernelILi4ELi6ELi2EEviPKiPKdS3_S3_S3_Pd)
        /*00ec*/ 	.word	0x00000000


	//----- nvinfo : EIATTR_REGCOUNT
	.align		4
.L_41:
        /*00f0*/ 	.byte	0x04, 0x2f
        /*00f2*/ 	.short	(.L_43 - .L_42)
	.align		4
.L_42:
        /*00f4*/ 	.word	index@(_Z32massMatrixMultiplyConstantKernelILi4ELi6ELi2EEviPKiPKdS3_S3_S3_Pd)
        /*00f8*/ 	.word	0x00000038


	//----- nvinfo : EIATTR_FRAME_SIZE
	.align		4
.L_43:
        /*00fc*/ 	.byte	0x04, 0x11
        /*00fe*/ 	.short	(.L_45 - .L_44)
	.align		4
.L_44:
        /*0100*/ 	.word	index@(_Z32massMatrixMultiplyConstantKernelILi4ELi6ELi2EEviPKiPKdS3_S3_S3_Pd)
        /*0104*/ 	.word	0x00000000


	//----- nvinfo : EIATTR_REGCOUNT
	.align		4
.L_45:
        /*0108*/ 	.byte	0x04, 0x2f
        /*010a*/ 	.short	(.L_47 - .L_46)
	.align		4
.L_46:
        /*010c*/ 	.word	index@(_Z32massMatrixMultiplyRegisterKernelILi4ELi8ELi2EEviPKiPKdS3_S3_S3_Pd)
        /*0110*/ 	.word	0x00000028


	//----- nvinfo : EIATTR_FRAME_SIZE
	.align		4
.L_47:
        /*0114*/ 	.byte	0x04, 0x11
        /*0116*/ 	.short	(.L_49 - .L_48)
	.align		4
.L_48:
        /*0118*/ 	.word	index@(_Z32massMatrixMultiplyRegisterKernelILi4ELi8ELi2EEviPKiPKdS3_S3_S3_Pd)
        /*011c*/ 	.word	0x00000000


	//----- nvinfo : EIATTR_REGCOUNT
	.align		4
.L_49:
        /*0120*/ 	.byte	0x04, 0x2f
        /*0122*/ 	.short	(.L_51 - .L_50)
	.align		4
.L_50:
        /*0124*/ 	.word	index@(_Z32massMatrixMultiplyConstantKernelILi4ELi8ELi2EEviPKiPKdS3_S3_S3_Pd)
        /*0128*/ 	.word	0x00000044


	//----- nvinfo : EIATTR_FRAME_SIZE
	.align		4
.L_51:
        /*012c*/ 	.byte	0x04, 0x11
        /*012e*/ 	.short	(.L_53 - .L_52)
	.align		4
.L_52:
        /*0130*/ 	.word	index@(_Z32massMatrixMultiplyConstantKernelILi4ELi8ELi2EEviPKiPKdS3_S3_S3_Pd)
        /*0134*/ 	.word	0x00000000


	//----- nvinfo : EIATTR_REGCOUNT
	.align		4
.L_53:
        /*0138*/ 	.byte	0x04, 0x2f
        /*013a*/ 	.short	(.L_55 - .L_54)
	.align		4
.L_54:
        /*013c*/ 	.word	index@(_Z32massMatrixMultiplyRegisterKernelILi6ELi6ELi1EEviPKiPKdS3_S3_S3_Pd)
        /*0140*/ 	.word	0x00000028


	//----- nvinfo : EIATTR_FRAME_SIZE
	.align		4
.L_55:
        /*0144*/ 	.byte	0x04, 0x11
        /*0146*/ 	.short	(.L_57 - .L_56)
	.align		4
.L_56:
        /*0148*/ 	.word	index@(_Z32massMatrixMultiplyRegisterKernelILi6ELi6ELi1EEviPKiPKdS3_S3_S3_Pd)
        /*014c*/ 	.word	0x00000000


	//----- nvinfo : EIATTR_REGCOUNT
	.align		4
.L_57:
        /*0150*/ 	.byte	0x04, 0x2f
        /*0152*/ 	.short	(.L_59 - .L_58)
	.align		4
.L_58:
        /*0154*/ 	.word	index@(_Z32massMatrixMultiplyConstantKernelILi6ELi6ELi1EEviPKiPKdS3_S3_S3_Pd)
        /*0158*/ 	.word	0x00000020


	//----- nvinfo : EIATTR_FRAME_SIZE
	.align		4
.L_59:
        /*015c*/ 	.byte	0x04, 0x11
        /*015e*/ 	.short	(.L_61 - .L_60)
	.align		4
.L_60:
        /*0160*/ 	.word	index@(_Z32massMatrixMultiplyConstantKernelILi6ELi6ELi1EEviPKiPKdS3_S3_S3_Pd)
        /*0164*/ 	.word	0x00000000


	//----- nvinfo : EIATTR_REGCOUNT
	.align		4
.L_61:
        /*0168*/ 	.byte	0x04, 0x2f
        /*016a*/ 	.short	(.L_63 - .L_62)
	.align		4
.L_62:
        /*016c*/ 	.word	index@(_Z32massMatrixMultiplyRegisterKernelILi6ELi8ELi1EEviPKiPKdS3_S3_S3_Pd)
        /*0170*/ 	.word	0x00000028


	//----- nvinfo : EIATTR_FRAME_SIZE
	.align		4
.L_63:
        /*0174*/ 	.byte	0x04, 0x11
        /*0176*/ 	.short	(.L_65 - .L_64)
	.align		4
.L_64:
        /*0178*/ 	.word	index@(_Z32massMatrixMultiplyRegisterKernelILi6ELi8ELi1EEviPKiPKdS3_S3_S3_Pd)
        /*017c*/ 	.word	0x00000000


	//----- nvinfo : EIATTR_REGCOUNT
	.align		4
.L_65:
        /*0180*/ 	.byte	0x04, 0x2f
        /*0182*/ 	.short	(.L_67 - .L_66)
	.align		4
.L_66:
        /*0184*/ 	.word	index@(_Z32massMatrixMultiplyConstantKernelILi6ELi8ELi1EEviPKiPKdS3_S3_S3_Pd)
        /*0188*/ 	.word	0x00000050


	//----- nvinfo : EIATTR_FRAME_SIZE
	.align		4
.L_67:
        /*018c*/ 	.byte	0x04, 0x11
        /*018e*/ 	.short	(.L_69 - .L_68)
	.align		4
.L_68:
        /*0190*/ 	.word	index@(_Z32massMatrixMultiplyConstantKernelILi6ELi8ELi1EEviPKiPKdS3_S3_S3_Pd)
        /*0194*/ 	.word	0x00000000


	//----- nvinfo : EIATTR_REGCOUNT
	.align		4
.L_69:
        /*0198*/ 	.byte	0x04, 0x2f
        /*019a*/ 	.short	(.L_71 - .L_70)
	.align		4
.L_70:
        /*019c*/ 	.word	index@(_Z32massMatrixMultiplyRegisterKernelILi6ELi10ELi1EEviPKiPKdS3_S3_S3_Pd)
        /*01a0*/ 	.word	0x0000002c


	//----- nvinfo : EIATTR_FRAME_SIZE
	.align		4
.L_71:
        /*01a4*/ 	.byte	0x04, 0x11
        /*01a6*/ 	.short	(.L_73 - .L_72)
	.align		4
.L_72:
        /*01a8*/ 	.word	index@(_Z32massMatrixMultiplyRegisterKernelILi6ELi10ELi1EEviPKiPKdS3_S3_S3_Pd)
        /*01ac*/ 	.word	0x00000000


	//----- nvinfo : EIATTR_REGCOUNT
	.align		4
.L_73:
        /*01b0*/ 	.byte	0x04, 0x2f
        /*01b2*/ 	.short	(.L_75 - .L_74)
	.align		4
.L_74:
        /*01b4*/ 	.word	index@(_Z32massMatrixMultiplyConstantKernelILi6ELi10ELi1EEviPKiPKdS3_S3_S3_Pd)
        /*01b8*/ 	.word	0x00000060


	//----- nvinfo : EIATTR_FRAME_SIZE
	.align		4
.L_75:
        /*01bc*/ 	.byte	0x04, 0x11
        /*01be*/ 	.short	(.L_77 - .L_76)
	.align		4
.L_76:
        /*01c0*/ 	.word	index@(_Z32massMatrixMultiplyConstantKernelILi6ELi10ELi1EEviPKiPKdS3_S3_S3_Pd)
        /*01c4*/ 	.word	0x00000000


	//----- nvinfo : EIATTR_REGCOUNT
	.align		4
.L_77:
        /*01c8*/ 	.byte	0x04, 0x2f
        /*01ca*/ 	.short	(.L_79 - .L_78)
	.align		4
.L_78:
        /*01cc*/ 	.word	index@(_Z32massMatrixMultiplyRegisterKernelILi8ELi8ELi1EEviPKiPKdS3_S3_S3_Pd)
        /*01d0*/ 	.word	0x00000020


	//----- nvinfo : EIATTR_FRAME_SIZE
	.align		4
.L_79:
        /*01d4*/ 	.byte	0x04, 0x11
        /*01d6*/ 	.short	(.L_81 - .L_80)
	.align		4
.L_80:
        /*01d8*/ 	.word	index@(_Z32massMatrixMultiplyRegisterKernelILi8ELi8ELi1EEviPKiPKdS3_S3_S3_Pd)
        /*01dc*/ 	.word	0x00000000


	//----- nvinfo : EIATTR_REGCOUNT
	.align		4
.L_81:
        /*01e0*/ 	.byte	0x04, 0x2f
        /*01e2*/ 	.short	(.L_83 - .L_82)
	.align		4
.L_82:
        /*01e4*/ 	.word	index@(_Z32massMatrixMultiplyConstantKernelILi8ELi8ELi1EEviPKiPKdS3_S3_S3_Pd)
        /*01e8*/ 	.word	0x00000050


	//----- nvinfo : EIATTR_FRAME_SIZE
	.align		4
.L_83:
        /*01ec*/ 	.byte	0x04, 0x11
        /*01ee*/ 	.short	(.L_85 - .L_84)
	.align		4
.L_84:
        /*01f0*/ 	.word	index@(_Z32massMatrixMultiplyConstantKernelILi8ELi8ELi1EEviPKiPKdS3_S3_S3_Pd)
        /*01f4*/ 	.word	0x00000000


	//----- nvinfo : EIATTR_REGCOUNT
	.align		4
.L_85:
        /*01f8*/ 	.byte	0x04, 0x2f
        /*01fa*/ 	.short	(.L_87 - .L_86)
	.align		4
.L_86:
        /*01fc*/ 	.word	index@(_Z32massMatrixMultiplyRegisterKernelILi8ELi10ELi1EEviPKiPKdS3_S3_S3_Pd)
        /*0200*/ 	.word	0x00000036


	//----- nvinfo : EIATTR_FRAME_SIZE
	.align		4
.L_87:
        /*0204*/ 	.byte	0x04, 0x11
        /*0206*/ 	.short	(.L_89 - .L_88)
	.align		4
.L_88:
        /*0208*/ 	.word	index@(_Z32massMatrixMultiplyRegisterKernelILi8ELi10ELi1EEviPKiPKdS3_S3_S3_Pd)
        /*020c*/ 	.word	0x00000000


	//----- nvinfo : EIATTR_REGCOUNT
	.align		4
.L_89:
        /*0210*/ 	.byte	0x04, 0x2f
        /*0212*/ 	.short	(.L_91 - .L_90)
	.align		4
.L_90:
        /*0214*/ 	.word	index@(_Z32massMatrixMultiplyConstantKernelILi8ELi10ELi1EEviPKiPKdS3_S3_S3_Pd)
        /*0218*/ 	.word	0x00000086


	//----- nvinfo : EIATTR_FRAME_SIZE
	.align		4
.L_91:
        /*021c*/ 	.byte	0x04, 0x11
        /*021e*/ 	.short	(.L_93 - .L_92)
	.align		4
.L_92:
        /*0220*/ 	.word	index@(_Z32massMatrixMultiplyConstantKernelILi8ELi10ELi1EEviPKiPKdS3_S3_S3_Pd)
        /*0224*/ 	.word	0x00000000


	//----- nvinfo : EIATTR_REGCOUNT
	.align		4
.L_93:
        /*0228*/ 	.byte	0x04, 0x2f
        /*022a*/ 	.short	(.L_95 - .L_94)
	.align		4
.L_94:
        /*022c*/ 	.word	index@(_Z32massMatrixMultiplyRegisterKernelILi8ELi12ELi1EEviPKiPKdS3_S3_S3_Pd)
        /*0230*/ 	.word	0x0000005a


	//----- nvinfo : EIATTR_FRAME_SIZE
	.align		4
.L_95:
        /*0234*/ 	.byte	0x04, 0x11
        /*0236*/ 	.short	(.L_97 - .L_96)
	.align		4
.L_96:
        /*0238*/ 	.word	index@(_Z32massMatrixMultiplyRegisterKernelILi8ELi12ELi1EEviPKiPKdS3_S3_S3_Pd)
        /*023c*/ 	.word	0x00000000


	//----- nvinfo : EIATTR_REGCOUNT
	.align		4
.L_97:
        /*0240*/ 	.byte	0x04, 0x2f
        /*0242*/ 	.short	(.L_99 - .L_98)
	.align		4
.L_98:
        /*0244*/ 	.word	index@(_Z32massMatrixMultiplyConstantKernelILi8ELi12ELi1EEviPKiPKdS3_S3_S3_Pd)
        /*0248*/ 	.word	0x000000b6


	//----- nvinfo : EIATTR_FRAME_SIZE
	.align		4
.L_99:
        /*024c*/ 	.byte	0x04, 0x11
        /*024e*/ 	.short	(.L_101 - .L_100)
	.align		4
.L_100:
        /*0250*/ 	.word	index@(_Z32massMatrixMultiplyConstantKernelILi8ELi12ELi1EEviPKiPKdS3_S3_S3_Pd)
        /*0254*/ 	.word	0x00000000


	//----- nvinfo : EIATTR_REGCOUNT
	.align		4
.L_101:
        /*0258*/ 	.byte	0x04, 0x2f
        /*025a*/ 	.short	(.L_103 - .L_102)
	.align		4
.L_102:
        /*025c*/ 	.word	index@(_Z32massMatrixMultiplyRegisterKernelILi10ELi10ELi1EEviPKiPKdS3_S3_S3_Pd)
        /*0260*/ 	.word	0x00000050


	//----- nvinfo : EIATTR_FRAME_SIZE
	.align		4
.L_103:
        /*0264*/ 	.byte	0x04, 0x11
        /*0266*/ 	.short	(.L_105 - .L_104)
	.align		4
.L_104:
        /*0268*/ 	.word	index@(_Z32massMatrixMultiplyRegisterKernelILi10ELi10ELi1EEviPKiPKdS3_S3_S3_Pd)
        /*026c*/ 	.word	0x00000000


	//----- nvinfo : EIATTR_REGCOUNT
	.align		4
.L_105:
        /*0270*/ 	.byte	0x04, 0x2f
        /*0272*/ 	.short	(.L_107 - .L_106)
	.align		4
.L_106:
        /*0274*/ 	.word	index@(_Z32massMatrixMultiplyConstantKernelILi10ELi10ELi1EEviPKiPKdS3_S3_S3_Pd)
        /*0278*/ 	.word	0x00000080


	//----- nvinfo : EIATTR_FRAME_SIZE
	.align		4
.L_107:
        /*027c*/ 	.byte	0x04, 0x11
        /*027e*/ 	.short	(.L_109 - .L_108)
	.align		4
.L_108:
        /*0280*/ 	.word	index@(_Z32massMatrixMultiplyConstantKernelILi10ELi10ELi1EEviPKiPKdS3_S3_S3_Pd)
        /*0284*/ 	.word	0x00000000


	//----- nvinfo : EIATTR_REGCOUNT
	.align		4
.L_109:
        /*0288*/ 	.byte	0x04, 0x2f
        /*028a*/ 	.short	(.L_111 - .L_110)
	.align		4
.L_110:
        /*028c*/ 	.word	index@(_Z32massMatrixMultiplyRegisterKernelILi10ELi12ELi1EEviPKiPKdS3_S3_S3_Pd)
        /*0290*/ 	.word	0x00000070


	//----- nvinfo : EIATTR_FRAME_SIZE
	.align		4
.L_111:
        /*0294*/ 	.byte	0x04, 0x11
        /*0296*/ 	.short	(.L_113 - .L_112)
	.align		4
.L_112:
        /*0298*/ 	.word	index@(_Z32massMatrixMultiplyRegisterKernelILi10ELi12ELi1EEviPKiPKdS3_S3_S3_Pd)
        /*029c*/ 	.word	0x00000000


	//----- nvinfo : EIATTR_REGCOUNT
	.align		4
.L_113:
        /*02a0*/ 	.byte	0x04, 0x2f
        /*02a2*/ 	.short	(.L_115 - .L_114)
	.align		4
.L_114:
        /*02a4*/ 	.word	index@(_Z32massMatrixMultiplyConstantKernelILi10ELi12ELi1EEviPKiPKdS3_S3_S3_Pd)
        /*02a8*/ 	.word	0x000000be


	//----- nvinfo : EIATTR_FRAME_SIZE
	.align		4
.L_115:
        /*02ac*/ 	.byte	0x04, 0x11
        /*02ae*/ 	.short	(.L_117 - .L_116)
	.align		4
.L_116:
        /*02b0*/ 	.word	index@(_Z32massMatrixMultiplyConstantKernelILi10ELi12ELi1EEviPKiPKdS3_S3_S3_Pd)
        /*02b4*/ 	.word	0x00000000


	//----- nvinfo : EIATTR_REGCOUNT
	.align		4
.L_117:
        /*02b8*/ 	.byte	0x04, 0x2f
        /*02ba*/ 	.short	(.L_119 - .L_118)
	.align		4
.L_118:
        /*02bc*/ 	.word	index@(_Z32massMatrixMultiplyRegisterKernelILi10ELi14ELi1EEviPKiPKdS3_S3_S3_Pd)
        /*02c0*/ 	.word	0x0000008c


	//----- nvinfo : EIATTR_FRAME_SIZE
	.align		4
.L_119:
        /*02c4*/ 	.byte	0x04, 0x11
        /*02c6*/ 	.short	(.L_121 - .L_120)
	.align		4
.L_120:
        /*02c8*/ 	.word	index@(_Z32massMatrixMultiplyRegisterKernelILi10ELi14ELi1EEviPKiPKdS3_S3_S3_Pd)
        /*02cc*/ 	.word	0x00000000


	//----- nvinfo : EIATTR_REGCOUNT
	.align		4
.L_121:
        /*02d0*/ 	.byte	0x04, 0x2f
        /*02d2*/ 	.short	(.L_123 - .L_122)
	.align		4
.L_122:
        /*02d4*/ 	.word	index@(_Z32massMatrixMultiplyConstantKernelILi10ELi14ELi1EEviPKiPKdS3_S3_S3_Pd)
        /*02d8*/ 	.word	0x000000fb


	//----- nvinfo : EIATTR_FRAME_SIZE
	.align		4
.L_123:
        /*02dc*/ 	.byte	0x04, 0x11
        /*02de*/ 	.short	(.L_125 - .L_124)
	.align		4
.L_124:
        /*02e0*/ 	.word	index@(_Z32massMatrixMultiplyConstantKernelILi10ELi14ELi1EEviPKiPKdS3_S3_S3_Pd)
        /*02e4*/ 	.word	0x00000000


	//----- nvinfo : EIATTR_REGCOUNT
	.align		4
.L_125:
        /*02e8*/ 	.byte	0x04, 0x2f
        /*02ea*/ 	.short	(.L_127 - .L_126)
	.align		4
.L_126:
        /*02ec*/ 	.word	index@(_Z32massMatrixMultiplyRegisterKernelILi12ELi12ELi1EEviPKiPKdS3_S3_S3_Pd)
        /*02f0*/ 	.word	0x00000084


	//----- nvinfo : EIATTR_FRAME_SIZE
	.align		4
.L_127:
        /*02f4*/ 	.byte	0x04, 0x11
        /*02f6*/ 	.short	(.L_129 - .L_128)
	.align		4
.L_128:
        /*02f8*/ 	.word	index@(_Z32massMatrixMultiplyRegisterKernelILi12ELi12ELi1EEviPKiPKdS3_S3_S3_Pd)
        /*02fc*/ 	.word	0x00000000


	//----- nvinfo : EIATTR_REGCOUNT
	.align		4
.L_129:
        /*0300*/ 	.byte	0x04, 0x2f
        /*0302*/ 	.short	(.L_131 - .L_130)
	.align		4
.L_130:
        /*0304*/ 	.word	index@(_Z32massMatrixMultiplyConstantKernelILi12ELi12ELi1EEviPKiPKdS3_S3_S3_Pd)
        /*0308*/ 	.word	0x000000a2


	//----- nvinfo : EIATTR_FRAME_SIZE
	.align		4
.L_131:
        /*030c*/ 	.byte	0x04, 0x11
        /*030e*/ 	.short	(.L_133 - .L_132)
	.align		4
.L_132:
        /*0310*/ 	.word	index@(_Z32massMatrixMultiplyConstantKernelILi12ELi12ELi1EEviPKiPKdS3_S3_S3_Pd)
        /*0314*/ 	.word	0x00000000


	//----- nvinfo : EIATTR_REGCOUNT
	.align		4
.L_133:
        /*0318*/ 	.byte	0x04, 0x2f
        /*031a*/ 	.short	(.L_135 - .L_134)
	.align		4
.L_134:
        /*031c*/ 	.word	index@(_Z32massMatrixMultiplyRegisterKernelILi12ELi14ELi1EEviPKiPKdS3_S3_S3_Pd)
        /*0320*/ 	.word	0x000000b2


	//----- nvinfo : EIATTR_FRAME_SIZE
	.align		4
.L_135:
        /*0324*/ 	.byte	0x04, 0x11
        /*0326*/ 	.short	(.L_137 - .L_136)
	.align		4
.L_136:
        /*0328*/ 	.word	index@(_Z32massMatrixMultiplyRegisterKernelILi12ELi14ELi1EEviPKiPKdS3_S3_S3_Pd)
        /*032c*/ 	.word	0x00000000


	//----- nvinfo : EIATTR_REGCOUNT
	.align		4
.L_137:
        /*0330*/ 	.byte	0x04, 0x2f
        /*0332*/ 	.short	(.L_139 - .L_138)
	.align		4
.L_138:
        /*0334*/ 	.word	index@(_Z32massMatrixMultiplyConstantKernelILi12ELi14ELi1EEviPKiPKdS3_S3_S3_Pd)
        /*0338*/ 	.word	0x000000ff


	//----- nvinfo : EIATTR_FRAME_SIZE
	.align		4
.L_139:
        /*033c*/ 	.byte	0x04, 0x11
        /*033e*/ 	.short	(.L_141 - .L_140)
	.align		4
.L_140:
        /*0340*/ 	.word	index@(_Z32massMatrixMultiplyConstantKernelILi12ELi14ELi1EEviPKiPKdS3_S3_S3_Pd)
        /*0344*/ 	.word	0x000000c0


	//----- nvinfo : EIATTR_REGCOUNT
	.align		4
.L_141:
        /*0348*/ 	.byte	0x04, 0x2f
        /*034a*/ 	.short	(.L_143 - .L_142)
	.align		4
.L_142:
        /*034c*/ 	.word	index@(_Z32massMatrixMultiplyRegisterKernelILi12ELi16ELi1EEviPKiPKdS3_S3_S3_Pd)
        /*0350*/ 	.word	0x000000e1


	//----- nvinfo : EIATTR_FRAME_SIZE
	.align		4
.L_143:
        /*0354*/ 	.byte	0x04, 0x11
        /*0356*/ 	.short	(.L_145 - .L_144)
	.align		4
.L_144:
        /*0358*/ 	.word	index@(_Z32massMatrixMultiplyRegisterKernelILi12ELi16ELi1EEviPKiPKdS3_S3_S3_Pd)
        /*035c*/ 	.word	0x00000000


	//----- nvinfo : EIATTR_REGCOUNT
	.align		4
.L_145:
        /*0360*/ 	.byte	0x04, 0x2f
        /*0362*/ 	.short	(.L_147 - .L_146)
	.align		4
.L_146:
        /*0364*/ 	.word	index@(_Z32massMatrixMultiplyConstantKernelILi12ELi16ELi1EEviPKiPKdS3_S3_S3_Pd)
        /*0368*/ 	.word	0x000000ff


	//----- nvinfo : EIATTR_FRAME_SIZE
	.align		4
.L_147:
        /*036c*/ 	.byte	0x04, 0x11
        /*036e*/ 	.short	(.L_149 - .L_148)
	.align		4
.L_148:
        /*0370*/ 	.word	index@(_Z32massMatrixMultiplyConstantKernelILi12ELi16ELi1EEviPKiPKdS3_S3_S3_Pd)
        /*0374*/ 	.word	0x00000118


	//----- nvinfo : EIATTR_MIN_STACK_SIZE
	.align		4
.L_149:
        /*0378*/ 	.byte	0x04, 0x12
        /*037a*/ 	.short	(.L_151 - .L_150)
	.align		4
.L_150:
        /*037c*/ 	.word	index@(_Z32massMatrixMultiplyConstantKernelILi12ELi16ELi1EEviPKiPKdS3_S3_S3_Pd)
        /*0380*/ 	.word	0x00000118


	//----- nvinfo : EIATTR_MIN_STACK_SIZE
	.align		4
.L_151:
        /*0384*/ 	.byte	0x04, 0x12
        /*0386*/ 	.short	(.L_153 - .L_152)
	.align		4
.L_152:
        /*0388*/ 	.word	index@(_Z32massMatrixMultiplyRegisterKernelILi12ELi16ELi1EEviPKiPKdS3_S3_S3_Pd)
        /*038c*/ 	.word	0x00000000


	//----- nvinfo : EIATTR_MIN_STACK_SIZE
	.align		4
.L_153:
        /*0390*/ 	.byte	0x04, 0x12
        /*0392*/ 	.short	(.L_155 - .L_154)
	.align		4
.L_154:
        /*0394*/ 	.word	index@(_Z32massMatrixMultiplyConstantKernelILi12ELi14ELi1EEviPKiPKdS3_S3_S3_Pd)
        /*0398*/ 	.word	0x000000c0


	//----- nvinfo : EIATTR_MIN_STACK_SIZE
	.align		4
.L_155:
        /*039c*/ 	.byte	0x04, 0x12
        /*039e*/ 	.short	(.L_157 - .L_156)
	.align		4
.L_156:
        /*03a0*/ 	.word	index@(_Z32massMatrixMultiplyRegisterKernelILi12ELi14ELi1EEviPKiPKdS3_S3_S3_Pd)
        /*03a4*/ 	.word	0x00000000


	//----- nvinfo : EIATTR_MIN_STACK_SIZE
	.align		4
.L_157:
        /*03a8*/ 	.byte	0x04, 0x12
        /*03aa*/ 	.short	(.L_159 - .L_158)
	.align		4
.L_158:
        /*03ac*/ 	.word	index@(_Z32massMatrixMultiplyConstantKernelILi12ELi12ELi1EEviPKiPKdS3_S3_S3_Pd)
        /*03b0*/ 	.word	0x00000000


	//----- nvinfo : EIATTR_MIN_STACK_SIZE
	.align		4
.L_159:
        /*03b4*/ 	.byte	0x04, 0x12
        /*03b6*/ 	.short	(.L_161 - .L_160)
	.align		4
.L_160:
        /*03b8*/ 	.word	index@(_Z32massMatrixMultiplyRegisterKernelILi12ELi12ELi1EEviPKiPKdS3_S3_S3_Pd)
        /*03bc*/ 	.word	0x00000000


	//----- nvinfo : EIATTR_MIN_STACK_SIZE
	.align		4
.L_161:
        /*03c0*/ 	.byte	0x04, 0x12
        /*03c2*/ 	.short	(.L_163 - .L_162)
	.align		4
.L_162:
        /*03c4*/ 	.word	index@(_Z32massMatrixMultiplyConstantKernelILi10ELi14ELi1EEviPKiPKdS3_S3_S3_Pd)
        /*03c8*/ 	.word	0x00000000


	//----- nvinfo : EIATTR_MIN_STACK_SIZE
	.align		4
.L_163:
        /*03cc*/ 	.byte	0x04, 0x12
        /*03ce*/ 	.short	(.L_165 - .L_164)
	.align		4
.L_164:
        /*03d0*/ 	.word	index@(_Z32massMatrixMultiplyRegisterKernelILi10ELi14ELi1EEviPKiPKdS3_S3_S3_Pd)
        /*03d4*/ 	.word	0x00000000


	//----- nvinfo : EIATTR_MIN_STACK_SIZE
	.align		4
.L_165:
        /*03d8*/ 	.byte	0x04, 0x12
        /*03da*/ 	.short	(.L_167 - .L_166)
	.align		4
.L_166:
        /*03dc*/ 	.word	index@(_Z32massMatrixMultiplyConstantKernelILi10ELi12ELi1EEviPKiPKdS3_S3_S3_Pd)
        /*03e0*/ 	.word	0x00000000


	//----- nvinfo : EIATTR_MIN_STACK_SIZE
	.align		4
.L_167:
        /*03e4*/ 	.byte	0x04, 0x12
        /*03e6*/ 	.short	(.L_169 - .L_168)
	.align		4
.L_168:
        /*03e8*/ 	.word	index@(_Z32massMatrixMultiplyRegisterKernelILi10ELi12ELi1EEviPKiPKdS3_S3_S3_Pd)
        /*03ec*/ 	.word	0x00000000


	//----- nvinfo : EIATTR_MIN_STACK_SIZE
	.align		4
.L_169:
        /*03f0*/ 	.byte	0x04, 0x12
        /*03f2*/ 	.short	(.L_171 - .L_170)
	.align		4
.L_170:
        /*03f4*/ 	.word	index@(_Z32massMatrixMultiplyConstantKernelILi10ELi10ELi1EEviPKiPKdS3_S3_S3_Pd)
        /*03f8*/ 	.word	0x00000000


	//----- nvinfo : EIATTR_MIN_STACK_SIZE
	.align		4
.L_171:
        /*03fc*/ 	.byte	0x04, 0x12
        /*03fe*/ 	.short	(.L_173 - .L_172)
	.align		4
.L_172:
        /*0400*/ 	.word	index@(_Z32massMatrixMultiplyRegisterKernelILi10ELi10ELi1EEviPKiPKdS3_S3_S3_Pd)
        /*0404*/ 	.word	0x00000000


	//----- nvinfo : EIATTR_MIN_STACK_SIZE
	.align		4
.L_173:
        /*0408*/ 	.byte	0x04, 0x12
        /*040a*/ 	.short	(.L_175 - .L_174)
	.align		4
.L_174:
        /*040c*/ 	.word	index@(_Z32massMatrixMultiplyConstantKernelILi8ELi12ELi1EEviPKiPKdS3_S3_S3_Pd)
        /*0410*/ 	.word	0x00000000


	//----- nvinfo : EIATTR_MIN_STACK_SIZE
	.align		4
.L_175:
        /*0414*/ 	.byte	0x04, 0x12
        /*0416*/ 	.short	(.L_177 - .L_176)
	.align		4
.L_176:
        /*0418*/ 	.word	index@(_Z32massMatrixMultiplyRegisterKernelILi8ELi12ELi1EEviPKiPKdS3_S3_S3_Pd)
        /*041c*/ 	.word	0x00000000


	//----- nvinfo : EIATTR_MIN_STACK_SIZE
	.align		4
.L_177:
        /*0420*/ 	.byte	0x04, 0x12
        /*0422*/ 	.short	(.L_179 - .L_178)
	.align		4
.L_178:
        /*0424*/ 	.word	index@(_Z32massMatrixMultiplyConstantKernelILi8ELi10ELi1EEviPKiPKdS3_S3_S3_Pd)
        /*0428*/ 	.word	0x00000000


	//----- nvinfo : EIATTR_MIN_STACK_SIZE
	.align		4
.L_179:
        /*042c*/ 	.byte	0x04, 0x12
        /*042e*/ 	.short	(.L_181 - .L_180)
	.align		4
.L_180:
        /*0430*/ 	.word	index@(_Z32massMatrixMultiplyRegisterKernelILi8ELi10ELi1EEviPKiPKdS3_S3_S3_Pd)
        /*0434*/ 	.word	0x00000000


	//----- nvinfo : EIATTR_MIN_STACK_SIZE
	.align		4
.L_181:
        /*0438*/ 	.byte	0x04, 0x12
        /*043a*/ 	.short	(.L_183 - .L_182)
	.align		4
.L_182:
        /*043c*/ 	.word	index@(_Z32massMatrixMultiplyConstantKernelILi8ELi8ELi1EEviPKiPKdS3_S3_S3_Pd)
        /*0440*/ 	.word	0x00000000


	//----- nvinfo : EIATTR_MIN_STACK_SIZE
	.align		4
.L_183:
        /*0444*/ 	.byte	0x04, 0x12
        /*0446*/ 	.short	(.L_185 - .L_184)
	.align		4
.L_184:
        /*0448*/ 	.word	index@(_Z32massMatrixMultiplyRegisterKernelILi8ELi8ELi1EEviPKiPKdS3_S3_S3_Pd)
        /*044c*/ 	.word	0x00000000


	//----- nvinfo : EIATTR_MIN_STACK_SIZE
	.align		4
.L_185:
        /*0450*/ 	.byte	0x04, 0x12
        /*0452*/ 	.short	(.L_187 - .L_186)
	.align		4
.L_186:
        /*0454*/ 	.word	index@(_Z32massMatrixMultiplyConstantKernelILi6ELi10ELi1EEviPKiPKdS3_S3_S3_Pd)
        /*0458*/ 	.word	0x00000000


	//----- nvinfo : EIATTR_MIN_STACK_SIZE
	.align		4
.L_187:
        /*045c*/ 	.byte	0x04, 0x12
        /*045e*/ 	.short	(.L_189 - .L_188)
	.align		4
.L_188:
        /*0460*/ 	.word	index@(_Z32massMatrixMultiplyRegisterKernelILi6ELi10ELi1EEviPKiPKdS3_S3_S3_Pd)
        /*0464*/ 	.word	0x00000000


	//----- nvinfo : EIATTR_MIN_STACK_SIZE
	.align		4
.L_189:
        /*0468*/ 	.byte	0x04, 0x12
        /*046a*/ 	.short	(.L_191 - .L_190)
	.align		4
.L_190:
        /*046c*/ 	.word	index@(_Z32massMatrixMultiplyConstantKernelILi6ELi8ELi1EEviPKiPKdS3_S3_S3_Pd)
        /*0470*/ 	.word	0x00000000


	//----- nvinfo : EIATTR_MIN_STACK_SIZE
	.align		4
.L_191:
        /*0474*/ 	.byte	0x04, 0x12
        /*0476*/ 	.short	(.L_193 - .L_192)
	.align		4
.L_192:
        /*0478*/ 	.word	index@(_Z32massMatrixMultiplyRegisterKernelILi6ELi8ELi1EEviPKiPKdS3_S3_S3_Pd)
        /*047c*/ 	.word	0x00000000


	//----- nvinfo : EIATTR_MIN_STACK_SIZE
	.align		4
.L_193:
        /*0480*/ 	.byte	0x04, 0x12
        /*0482*/ 	.short	(.L_195 - .L_194)
	.align		4
.L_194:
        /*0484*/ 	.word	index@(_Z32massMatrixMultiplyConstantKernelILi6ELi6ELi1EEviPKiPKdS3_S3_S3_Pd)
        /*0488*/ 	.word	0x00000000


	//----- nvinfo : EIATTR_MIN_STACK_SIZE
	.align		4
.L_195:
        /*048c*/ 	.byte	0x04, 0x12
        /*048e*/ 	.short	(.L_197 - .L_196)
	.align		4
.L_196:
        /*0490*/ 	.word	index@(_Z32massMatrixMultiplyRegisterKernelILi6ELi6ELi1EEviPKiPKdS3_S3_S3_Pd)
        /*0494*/ 	.word	0x00000000


	//----- nvinfo : EIATTR_MIN_STACK_SIZE
	.align		4
.L_197:
        /*0498*/ 	.byte	0x04, 0x12
        /*049a*/ 	.short	(.L_199 - .L_198)
	.align		4
.L_198:
        /*049c*/ 	.word	index@(_Z32massMatrixMultiplyConstantKernelILi4ELi8ELi2EEviPKiPKdS3_S3_S3_Pd)
        /*04a0*/ 	.word	0x00000000


	//----- nvinfo : EIATTR_MIN_STACK_SIZE
	.align		4
.L_199:
        /*04a4*/ 	.byte	0x04, 0x12
        /*04a6*/ 	.short	(.L_201 - .L_200)
	.align		4
.L_200:
        /*04a8*/ 	.word	index@(_Z32massMatrixMultiplyRegisterKernelILi4ELi8ELi2EEviPKiPKdS3_S3_S3_Pd)
        /*04ac*/ 	.word	0x00000000


	//----- nvinfo : EIATTR_MIN_STACK_SIZE
	.align		4
.L_201:
        /*04b0*/ 	.byte	0x04, 0x12
        /*04b2*/ 	.short	(.L_203 - .L_202)
	.align		4
.L_202:
        /*04b4*/ 	.word	index@(_Z32massMatrixMultiplyConstantKernelILi4ELi6ELi2EEviPKiPKdS3_S3_S3_Pd)
        /*04b8*/ 	.word	0x00000000


	//----- nvinfo : EIATTR_MIN_STACK_SIZE
	.align		4
.L_203:
        /*04bc*/ 	.byte	0x04, 0x12
        /*04be*/ 	.short	(.L_205 - .L_204)
	.align		4
.L_204:
        /*04c0*/ 	.word	index@(_Z32massMatrixMultiplyRegisterKernelILi4ELi6ELi2EEviPKiPKdS3_S3_S3_Pd)
        /*04c4*/ 	.word	0x00000000


	//----- nvinfo : EIATTR_MIN_STACK_SIZE
	.align		4
.L_205:
        /*04c8*/ 	.byte	0x04, 0x12
        /*04ca*/ 	.short	(.L_207 - .L_206)
	.align		4
.L_206:
        /*04cc*/ 	.word	index@(_Z32massMatrixMultiplyConstantKernelILi4ELi4ELi2EEviPKiPKdS3_S3_S3_Pd)
        /*04d0*/ 	.word	0x00000000


	//----- nvinfo : EIATTR_MIN_STACK_SIZE
	.align		4
.L_207:
        /*04d4*/ 	.byte	0x04, 0x12
        /*04d6*/ 	.short	(.L_209 - .L_208)
	.align		4
.L_208:
        /*04d8*/ 	.word	index@(_Z32massMatrixMultiplyRegisterKernelILi4ELi4ELi2EEviPKiPKdS3_S3_S3_Pd)
        /*04dc*/ 	.word	0x00000000


	//----- nvinfo : EIATTR_MIN_STACK_SIZE
	.align		4
.L_209:
        /*04e0*/ 	.byte	0x04, 0x12
        /*04e2*/ 	.short	(.L_211 - .L_210)
	.align		4
.L_210:
        /*04e4*/ 	.word	index@(_Z32massMatrixMultiplyConstantKernelILi2ELi6ELi8EEviPKiPKdS3_S3_S3_Pd)
        /*04e8*/ 	.word	0x00000000


	//----- nvinfo : EIATTR_MIN_STACK_SIZE
	.align		4
.L_211:
        /*04ec*/ 	.byte	0x04, 0x12
        /*04ee*/ 	.short	(.L_213 - .L_212)
	.align		4
.L_212:
        /*04f0*/ 	.word	index@(_Z32massMatrixMultiplyRegisterKernelILi2ELi6ELi8EEviPKiPKdS3_S3_S3_Pd)
        /*04f4*/ 	.word	0x00000000


	//----- nvinfo : EIATTR_MIN_STACK_SIZE
	.align		4
.L_213:
        /*04f8*/ 	.byte	0x04, 0x12
        /*04fa*/ 	.short	(.L_215 - .L_214)
	.align		4
.L_214:
        /*04fc*/ 	.word	index@(_Z32massMatrixMultiplyConstantKernelILi2ELi4ELi8EEviPKiPKdS3_S3_S3_Pd)
        /*0500*/ 	.word	0x00000000


	//----- nvinfo : EIATTR_MIN_STACK_SIZE
	.align		4
.L_215:
        /*0504*/ 	.byte	0x04, 0x12
        /*0506*/ 	.short	(.L_217 - .L_216)
	.align		4
.L_216:
        /*0508*/ 	.word	index@(_Z32massMatrixMultiplyRegisterKernelILi2ELi4ELi8EEviPKiPKdS3_S3_S3_Pd)
        /*050c*/ 	.word	0x00000000


	//----- nvinfo : EIATTR_MIN_STACK_SIZE
	.align		4
.L_217:
        /*0510*/ 	.byte	0x04, 0x12
        /*0512*/ 	.short	(.L_219 - .L_218)
	.align		4
.L_218:
        /*0514*/ 	.word	index@(_Z32massMatrixMultiplyConstantKernelILi2ELi2ELi8EEviPKiPKdS3_S3_S3_Pd)
        /*0518*/ 	.word	0x00000000


	//----- nvinfo : EIATTR_MIN_STACK_SIZE
	.align		4
.L_219:
        /*051c*/ 	.byte	0x04, 0x12
        /*051e*/ 	.short	(.L_221 - .L_220)
	.align		4
.L_220:
        /*0520*/ 	.word	index@(_Z32massMatrixMultiplyRegisterKernelILi2ELi2ELi8EEviPKiPKdS3_S3_S3_Pd)
        /*0524*/ 	.word	0x00000000


	//----- nvinfo : EIATTR_MIN_STACK_SIZE
	.align		4
.L_221:
        /*0528*/ 	.byte	0x04, 0x12
        /*052a*/ 	.short	(.L_223 - .L_222)
	.align		4
.L_222:
        /*052c*/ 	.word	index@(_Z13nothingKernelv)
        /*0530*/ 	.word	0x00000000
.L_223:


//--------------------- .nv.compat                --------------------------
	.section	.nv.compat,"",@"SHT_CUDA_COMPAT_INFO"
	.align	4
        /*0000*/ 	.byte	0x02, 0x09, 0x00, 0x00, 0x02, 0x02, 0x01, 0x00, 0x02, 0x05, 0x05, 0x00, 0x03, 0x07, 0x01, 0x01
        /*0010*/ 	.byte	0x02, 0x03, 0x00, 0x00, 0x02, 0x06, 0x01, 0x00, 0x04, 0x0b, 0x08, 0x00, 0x01, 0x00, 0x00, 0x00
        /*0020*/ 	.byte	0x00, 0x00, 0x00, 0x00


//--------------------- .nv.info._Z32massMatrixMultiplyConstantKernelILi12ELi16ELi1EEviPKiPKdS3_S3_S3_Pd --------------------------
	.section	.nv.info._Z32massMatrixMultiplyConstantKernelILi12ELi16ELi1EEviPKiPKdS3_S3_S3_Pd,"",@"SHT_CUDA_INFO"
	.sectionflags	@""
	.align	4


	//----- nvinfo : EIATTR_CUDA_API_VERSION
	.align		4
        /*0000*/ 	.byte	0x04, 0x37
        /*0002*/ 	.short	(.L_225 - .L_224)
.L_224:
        /*0004*/ 	.word	0x00000082


	//----- nvinfo : EIATTR_KPARAM_INFO
	.align		4
.L_225:
        /*0008*/ 	.byte	0x04, 0x17
        /*000a*/ 	.short	(.L_227 - .L_226)
.L_226:
        /*000c*/ 	.word	0x00000000
        /*0010*/ 	.short	0x0006
        /*0012*/ 	.short	0x0030
        /*0014*/ 	.byte	0x00, 0xf5, 0x21, 0x00


	//----- nvinfo : EIATTR_KPARAM_INFO
	.align		4
.L_227:
        /*0018*/ 	.byte	0x04, 0x17
        /*001a*/ 	.short	(.L_229 - .L_228)
.L_228:
        /*001c*/ 	.word	0x00000000
        /*0020*/ 	.short	0x0005
        /*0022*/ 	.short	0x0028
        /*0024*/ 	.byte	0x00, 0xf5, 0x21, 0x00


	//----- nvinfo : EIATTR_KPARAM_INFO
	.align		4
.L_229:
        /*0028*/ 	.byte	0x04, 0x17
        /*002a*/ 	.short	(.L_231 - .L_230)
.L_230:
        /*002c*/ 	.word	0x00000000
        /*0030*/ 	.short	0x0004
        /*0032*/ 	.short	0x0020
        /*0034*/ 	.byte	0x00, 0xf5, 0x21, 0x00


	//----- nvinfo : EIATTR_KPARAM_INFO
	.align		4
.L_231:
        /*0038*/ 	.byte	0x04, 0x17
        /*003a*/ 	.short	(.L_233 - .L_232)
.L_232:
        /*003c*/ 	.word	0x00000000
        /*0040*/ 	.short	0x0003
        /*0042*/ 	.short	0x0018
        /*0044*/ 	.byte	0x00, 0xf5, 0x21, 0x00


	//----- nvinfo : EIATTR_KPARAM_INFO
	.align		4
.L_233:
        /*0048*/ 	.byte	0x04, 0x17
        /*004a*/ 	.short	(.L_235 - .L_234)
.L_234:
        /*004c*/ 	.word	0x00000000
        /*0050*/ 	.short	0x0002
        /*0052*/ 	.short	0x0010
        /*0054*/ 	.byte	0x00, 0xf5, 0x21, 0x00


	//----- nvinfo : EIATTR_KPARAM_INFO
	.align		4
.L_235:
        /*0058*/ 	.byte	0x04, 0x17
        /*005a*/ 	.short	(.L_237 - .L_236)
.L_236:
        /*005c*/ 	.word	0x00000000
        /*0060*/ 	.short	0x0001
        /*0062*/ 	.short	0x0008
        /*0064*/ 	.byte	0x00, 0xf5, 0x21, 0x00


	//----- nvinfo : EIATTR_KPARAM_INFO
	.align		4
.L_237:
        /*0068*/ 	.byte	0x04, 0x17
        /*006a*/ 	.short	(.L_239 - .L_238)
.L_238:
        /*006c*/ 	.word	0x00000000
        /*0070*/ 	.short	0x0000
        /*0072*/ 	.short	0x0000
        /*0074*/ 	.byte	0x00, 0xf0, 0x11, 0x00


	//----- nvinfo : EIATTR_SPARSE_MMA_MASK
	.align		4
.L_239:
        /*0078*/ 	.byte	0x03, 0x50
        /*007a*/ 	.short	0x0000


	//----- nvinfo : EIATTR_MAXREG_COUNT
	.align		4
        /*007c*/ 	.byte	0x03, 0x1b
        /*007e*/ 	.short	0x00ff


	//----- nvinfo : EIATTR_NUM_BARRIERS
	.align		4
        /*0080*/ 	.byte	0x02, 0x4c
        /*0082*/ 	.byte	0x01
	.zero		1


	//----- nvinfo : EIATTR_ANNOTATIONS
	.align		4
        /*0084*/ 	.byte	0x04, 0x55
        /*0086*/ 	.short	(.L_241 - .L_240)


	//   ....[0]....
.L_240:
        /*0088*/ 	.word	0x00000001
        /*008c*/ 	.byte	0x70, 0x04, 0x00, 0x00, 0x01, 0x00, 0x00, 0x00, 0x90, 0x16, 0x00, 0x00, 0x01, 0x00, 0x00, 0x00
        /* <DEDUP_REMOVED lines=34> */
        /*02bc*/ 	.byte	0x20, 0x66, 0x00, 0x00, 0x01, 0x00, 0x00, 0x00, 0x60, 0x73, 0x00, 0x00


	//----- nvinfo : EIATTR_MERCURY_ISA_VERSION
	.align		4
.L_241:
        /*02c8*/ 	.byte	0x03, 0x5f
        /*02ca*/ 	.short	0x0101


	//----- nvinfo : EIATTR_VRC_CTA_INIT_COUNT
	.align		4
        /*02cc*/ 	.byte	0x02, 0x4a
	.zero		1
	.zero		1


	//----- nvinfo : EIATTR_EXIT_INSTR_OFFSETS
	.align		4
        /*02d0*/ 	.byte	0x04, 0x1c
        /*02d2*/ 	.short	(.L_243 - .L_242)


	//   ....[0]....
.L_242:
        /*02d4*/ 	.word	0x00007350


	//   ....[1]....
        /*02d8*/ 	.word	0x00007530


	//----- nvinfo : EIATTR_CRS_STACK_SIZE
	.align		4
.L_243:
        /*02dc*/ 	.byte	0x04, 0x1e
        /*02de*/ 	.short	(.L_245 - .L_244)
.L_244:
        /*02e0*/ 	.word	0x00000000


	//----- nvinfo : EIATTR_CBANK_PARAM_SIZE
	.align		4
.L_245:
        /*02e4*/ 	.byte	0x03, 0x19
        /*02e6*/ 	.short	0x0038


	//----- nvinfo : EIATTR_PARAM_CBANK
	.align		4
        /*02e8*/ 	.byte	0x04, 0x0a
        /*02ea*/ 	.short	(.L_247 - .L_246)
	.align		4
.L_246:
        /*02ec*/ 	.word	index@(.nv.constant0._Z32massMatrixMultiplyConstantKernelILi12ELi16ELi1EEviPKiPKdS3_S3_S3_Pd)
        /*02f0*/ 	.short	0x0380
        /*02f2*/ 	.short	0x0038


	//----- nvinfo : EIATTR_SW_WAR
	.align		4
.L_247:
        /*02f4*/ 	.byte	0x04, 0x36
        /*02f6*/ 	.short	(.L_249 - .L_248)
.L_248:
        /*02f8*/ 	.word	0x00000008
.L_249:


//--------------------- .nv.info._Z32massMatrixMultiplyRegisterKernelILi12ELi16ELi1EEviPKiPKdS3_S3_S3_Pd --------------------------
	.section	.nv.info._Z32massMatrixMultiplyRegisterKernelILi12ELi16ELi1EEviPKiPKdS3_S3_S3_Pd,"",@"SHT_CUDA_INFO"
	.sectionflags	@""
	.align	4


	//----- nvinfo : EIATTR_CUDA_API_VERSION
	.align		4
        /*0000*/ 	.byte	0x04, 0x37
        /*0002*/ 	.short	(.L_251 - .L_250)
.L_250:
        /*0004*/ 	.word	0x00000082


	//----- nvinfo : EIATTR_KPARAM_INFO
	.align		4
.L_251:
        /*0008*/ 	.byte	0x04, 0x17
        /*000a*/ 	.short	(.L_253 - .L_252)
.L_252:
        /*000c*/ 	.word	0x00000000
        /*0010*/ 	.short	0x0006
        /*0012*/ 	.short	0x0030
        /*0014*/ 	.byte	0x00, 0xf5, 0x21, 0x00


	//----- nvinfo : EIATTR_KPARAM_INFO
	.align		4
.L_253:
        /*0018*/ 	.byte	0x04, 0x17
        /*001a*/ 	.short	(.L_255 - .L_254)
.L_254:
        /*001c*/ 	.word	0x00000000
        /*0020*/ 	.short	0x0005
        /*0022*/ 	.short	0x0028
        /*0024*/ 	.byte	0x00, 0xf5, 0x21, 0x00


	//----- nvinfo : EIATTR_KPARAM_INFO
	.align		4
.L_255:
        /*0028*/ 	.byte	0x04, 0x17
        /*002a*/ 	.short	(.L_257 - .L_256)
.L_256:
        /*002c*/ 	.word	0x00000000
        /*0030*/ 	.short	0x0004
        /*0032*/ 	.short	0x0020
        /*0034*/ 	.byte	0x00, 0xf5, 0x21, 0x00


	//----- nvinfo : EIATTR_KPARAM_INFO
	.align		4
.L_257:
        /*0038*/ 	.byte	0x04, 0x17
        /*003a*/ 	.short	(.L_259 - .L_258)
.L_258:
        /*003c*/ 	.word	0x00000000
        /*0040*/ 	.short	0x0003
        /*0042*/ 	.short	0x0018
        /*0044*/ 	.byte	0x00, 0xf5, 0x21, 0x00


	//----- nvinfo : EIATTR_KPARAM_INFO
	.align		4
.L_259:
        /*0048*/ 	.byte	0x04, 0x17
        /*004a*/ 	.short	(.L_261 - .L_260)
.L_260:
        /*004c*/ 	.word	0x00000000
        /*0050*/ 	.short	0x0002
        /*0052*/ 	.short	0x0010
        /*0054*/ 	.byte	0x00, 0xf5, 0x21, 0x00


	//----- nvinfo : EIATTR_KPARAM_INFO
	.align		4
.L_261:
        /*0058*/ 	.byte	0x04, 0x17
        /*005a*/ 	.short	(.L_263 - .L_262)
.L_262:
        /*005c*/ 	.word	0x00000000
        /*0060*/ 	.short	0x0001
        /*0062*/ 	.short	0x0008
        /*0064*/ 	.byte	0x00, 0xf5, 0x21, 0x00


	//----- nvinfo : EIATTR_KPARAM_INFO
	.align		4
.L_263:
        /*0068*/ 	.byte	0x04, 0x17
        /*006a*/ 	.short	(.L_265 - .L_264)
.L_264:
        /*006c*/ 	.word	0x00000000
        /*0070*/ 	.short	0x0000
        /*0072*/ 	.short	0x0000
        /*0074*/ 	.byte	0x00, 0xf0, 0x11, 0x00


	//----- nvinfo : EIATTR_SPARSE_MMA_MASK
	.align		4
.L_265:
        /*0078*/ 	.byte	0x03, 0x50
        /*007a*/ 	.short	0x0000


	//----- nvinfo : EIATTR_MAXREG_COUNT
	.align		4
        /*007c*/ 	.byte	0x03, 0x1b
        /*007e*/ 	.short	0x00ff


	//----- nvinfo : EIATTR_NUM_BARRIERS
	.align		4
        /*0080*/ 	.byte	0x02, 0x4c
        /*0082*/ 	.byte	0x01
	.zero		1


	//----- nvinfo : EIATTR_MERCURY_ISA_VERSION
	.align		4
        /*0084*/ 	.byte	0x03, 0x5f
        /*0086*/ 	.short	0x0101


	//----- nvinfo : EIATTR_VRC_CTA_INIT_COUNT
	.align		4
        /*0088*/ 	.byte	0x02, 0x4a
	.zero		1
	.zero		1


	//----- nvinfo : EIATTR_EXIT_INSTR_OFFSETS
	.align		4
        /*008c*/ 	.byte	0x04, 0x1c
        /*008e*/ 	.short	(.L_267 - .L_266)


	//   ....[0]....
.L_266:
        /*0090*/ 	.word	0x00005ea0


	//   ....[1]....
        /*0094*/ 	.word	0x000060c0


	//----- nvinfo : EIATTR_CRS_STACK_SIZE
	.align		4
.L_267:
        /*0098*/ 	.byte	0x04, 0x1e
        /*009a*/ 	.short	(.L_269 - .L_268)
.L_268:
        /*009c*/ 	.word	0x00000000


	//----- nvinfo : EIATTR_CBANK_PARAM_SIZE
	.align		4
.L_269:
        /*00a0*/ 	.byte	0x03, 0x19
        /*00a2*/ 	.short	0x0038


	//----- nvinfo : EIATTR_PARAM_CBANK
	.align		4
        /*00a4*/ 	.byte	0x04, 0x0a
        /*00a6*/ 	.short	(.L_271 - .L_270)
	.align		4
.L_270:
        /*00a8*/ 	.word	index@(.nv.constant0._Z32massMatrixMultiplyRegisterKernelILi12ELi16ELi1EEviPKiPKdS3_S3_S3_Pd)
        /*00ac*/ 	.short	0x0380
        /*00ae*/ 	.short	0x0038


	//----- nvinfo : EIATTR_SW_WAR
	.align		4
.L_271:
        /*00b0*/ 	.byte	0x04, 0x36
        /*00b2*/ 	.short	(.L_273 - .L_272)
.L_272:
        /*00b4*/ 	.word	0x00000008
.L_273:


//--------------------- .nv.info._Z32massMatrixMultiplyConstantKernelILi12ELi14ELi1EEviPKiPKdS3_S3_S3_Pd --------------------------
	.section	.nv.info._Z32massMatrixMultiplyConstantKernelILi12ELi14ELi1EEviPKiPKdS3_S3_S3_Pd,"",@"SHT_CUDA_INFO"
	.sectionflags	@""
	.align	4


	//----- nvinfo : EIATTR_CUDA_API_VERSION
	.align		4
        /*0000*/ 	.byte	0x04, 0x37
        /*0002*/ 	.short	(.L_275 - .L_274)
.L_274:
        /*0004*/ 	.word	0x00000082


	//----- nvinfo : EIATTR_KPARAM_INFO
	.align		4
.L_275:
        /*0008*/ 	.byte	0x04, 0x17
        /*000a*/ 	.short	(.L_277 - .L_276)
.L_276:
        /*000c*/ 	.word	0x00000000
        /*0010*/ 	.short	0x0006
        /*0012*/ 	.short	0x0030
        /*0014*/ 	.byte	0x00, 0xf5, 0x21, 0x00


	//----- nvinfo : EIATTR_KPARAM_INFO
	.align		4
.L_277:
        /*0018*/ 	.byte	0x04, 0x17
        /*001a*/ 	.short	(.L_279 - .L_278)
.L_278:
        /*001c*/ 	.word	0x00000000
        /*0020*/ 	.short	0x0005
        /*0022*/ 	.short	0x0028
        /*0024*/ 	.byte	0x00, 0xf5, 0x21, 0x00


	//----- nvinfo : EIATTR_KPARAM_INFO
	.align		4
.L_279:
        /*0028*/ 	.byte	0x04, 0x17
        /*002a*/ 	.short	(.L_281 - .L_280)
.L_280:
        /*002c*/ 	.word	0x00000000
        /*0030*/ 	.short	0x0004
        /*0032*/ 	.short	0x0020
        /*0034*/ 	.byte	0x00, 0xf5, 0x21, 0x00


	//----- nvinfo : EIATTR_KPARAM_INFO
	.align		4
.L_281:
        /*0038*/ 	.byte	0x04, 0x17
        /*003a*/ 	.short	(.L_283 - .L_282)
.L_282:
        /*003c*/ 	.word	0x00000000
        /*0040*/ 	.short	0x0003
        /*0042*/ 	.short	0x0018
        /*0044*/ 	.byte	0x00, 0xf5, 0x21, 0x00


	//----- nvinfo : EIATTR_KPARAM_INFO
	.align		4
.L_283:
        /*0048*/ 	.byte	0x04, 0x17
        /*004a*/ 	.short	(.L_285 - .L_284)
.L_284:
        /*004c*/ 	.word	0x00000000
        /*0050*/ 	.short	0x0002
        /*0052*/ 	.short	0x0010
        /*0054*/ 	.byte	0x00, 0xf5, 0x21, 0x00


	//----- nvinfo : EIATTR_KPARAM_INFO
	.align		4
.L_285:
        /*0058*/ 	.byte	0x04, 0x17
        /*005a*/ 	.short	(.L_287 - .L_286)
.L_286:
        /*005c*/ 	.word	0x00000000
        /*0060*/ 	.short	0x0001
        /*0062*/ 	.short	0x0008
        /*0064*/ 	.byte	0x00, 0xf5, 0x21, 0x00


	//----- nvinfo : EIATTR_KPARAM_INFO
	.align		4
.L_287:
        /*0068*/ 	.byte	0x04, 0x17
        /*006a*/ 	.short	(.L_289 - .L_288)
.L_288:
        /*006c*/ 	.word	0x00000000
        /*0070*/ 	.short	0x0000
        /*0072*/ 	.short	0x0000
        /*0074*/ 	.byte	0x00, 0xf0, 0x11, 0x00


	//----- nvinfo : EIATTR_SPARSE_MMA_MASK
	.align		4
.L_289:
        /*0078*/ 	.byte	0x03, 0x50
        /*007a*/ 	.short	0x0000


	//----- nvinfo : EIATTR_MAXREG_COUNT
	.align		4
        /*007c*/ 	.byte	0x03, 0x1b
        /*007e*/ 	.short	0x00ff


	//----- nvinfo : EIATTR_NUM_BARRIERS
	.align		4
        /*0080*/ 	.byte	0x02, 0x4c
        /*0082*/ 	.byte	0x01
	.zero		1


	//----- nvinfo : EIATTR_ANNOTATIONS
	.align		4
        /*0084*/ 	.byte	0x04, 0x55
        /*0086*/ 	.short	(.L_291 - .L_290)


	//   ....[0]....
.L_290:
        /* <DEDUP_REMOVED lines=26> */


	//----- nvinfo : EIATTR_MERCURY_ISA_VERSION
	.align		4
.L_291:
        /*0218*/ 	.byte	0x03, 0x5f
        /*021a*/ 	.short	0x0101


	//----- nvinfo : EIATTR_VRC_CTA_INIT_COUNT
	.align		4
        /*021c*/ 	.byte	0x02, 0x4a
	.zero		1
	.zero		1


	//----- nvinfo : EIATTR_EXIT_INSTR_OFFSETS
	.align		4
        /*0220*/ 	.byte	0x04, 0x1c
        /*0222*/ 	.short	(.L_293 - .L_292)


	//   ....[0]....
.L_292:
        /*0224*/ 	.word	0x00006400


	//   ....[1]....
        /*0228*/ 	.word	0x00006640


	//----- nvinfo : EIATTR_CRS_STACK_SIZE
	.align		4
.L_293:
        /*022c*/ 	.byte	0x04, 0x1e
        /*022e*/ 	.short	(.L_295 - .L_294)
.L_294:
        /*0230*/ 	.word	0x00000000


	//----- nvinfo : EIATTR_CBANK_PARAM_SIZE
	.align		4
.L_295:
        /*0234*/ 	.byte	0x03, 0x19
        /*0236*/ 	.short	0x0038


	//----- nvinfo : EIATTR_PARAM_CBANK
	.align		4
        /*0238*/ 	.byte	0x04, 0x0a
        /*023a*/ 	.short	(.L_297 - .L_296)
	.align		4
.L_296:
        /*023c*/ 	.word	index@(.nv.constant0._Z32massMatrixMultiplyConstantKernelILi12ELi14ELi1EEviPKiPKdS3_S3_S3_Pd)
        /*0240*/ 	.short	0x0380
        /*0242*/ 	.short	0x0038


	//----- nvinfo : EIATTR_SW_WAR
	.align		4
.L_297:
        /*0244*/ 	.byte	0x04, 0x36
        /*0246*/ 	.short	(.L_299 - .L_298)
.L_298:
        /*0248*/ 	.word	0x00000008
.L_299:


//--------------------- .nv.info._Z32massMatrixMultiplyRegisterKernelILi12ELi14ELi1EEviPKiPKdS3_S3_S3_Pd --------------------------
	.section	.nv.info._Z32massMatrixMultiplyRegisterKernelILi12ELi14ELi1EEviPKiPKdS3_S3_S3_Pd,"",@"SHT_CUDA_INFO"
	.sectionflags	@""
	.align	4


	//----- nvinfo : EIATTR_CUDA_API_VERSION
	.align		4
        /*0000*/ 	.byte	0x04, 0x37
        /*0002*/ 	.short	(.L_301 - .L_300)
.L_300:
        /*0004*/ 	.word	0x00000082


	//----- nvinfo : EIATTR_KPARAM_INFO
	.align		4
.L_301:
        /*0008*/ 	.byte	0x04, 0x17
        /*000a*/ 	.short	(.L_303 - .L_302)
.L_302:
        /*000c*/ 	.word	0x00000000
        /*0010*/ 	.short	0x0006
        /*0012*/ 	.short	0x0030
        /*0014*/ 	.byte	0x00, 0xf5, 0x21, 0x00


	//----- nvinfo : EIATTR_KPARAM_INFO
	.align		4
.L_303:
        /*0018*/ 	.byte	0x04, 0x17
        /*001a*/ 	.short	(.L_305 - .L_304)
.L_304:
        /*001c*/ 	.word	0x00000000
        /*0020*/ 	.short	0x0005
        /*0022*/ 	.short	0x0028
        /*0024*/ 	.byte	0x00, 0xf5, 0x21, 0x00


	//----- nvinfo : EIATTR_KPARAM_INFO
	.align		4
.L_305:
        /*0028*/ 	.byte	0x04, 0x17
        /*002a*/ 	.short	(.L_307 - .L_306)
.L_306:
        /*002c*/ 	.word	0x00000000
        /*0030*/ 	.short	0x0004
        /*0032*/ 	.short	0x0020
        /*0034*/ 	.byte	0x00, 0xf5, 0x21, 0x00


	//----- nvinfo : EIATTR_KPARAM_INFO
	.align		4
.L_307:
        /*0038*/ 	.byte	0x04, 0x17
        /*003a*/ 	.short	(.L_309 - .L_308)
.L_308:
        /*003c*/ 	.word	0x00000000
        /*0040*/ 	.short	0x0003
        /*0042*/ 	.short	0x0018
        /*0044*/ 	.byte	0x00, 0xf5, 0x21, 0x00


	//----- nvinfo : EIATTR_KPARAM_INFO
	.align		4
.L_309:
        /*0048*/ 	.byte	0x04, 0x17
        /*004a*/ 	.short	(.L_311 - .L_310)
.L_310:
        /*004c*/ 	.word	0x00000000
        /*0050*/ 	.short	0x0002
        /*0052*/ 	.short	0x0010
        /*0054*/ 	.byte	0x00, 0xf5, 0x21, 0x00


	//----- nvinfo : EIATTR_KPARAM_INFO
	.align		4
.L_311:
        /*0058*/ 	.byte	0x04, 0x17
        /*005a*/ 	.short	(.L_313 - .L_312)
.L_312:
        /*005c*/ 	.word	0x00000000
        /*0060*/ 	.short	0x0001
        /*0062*/ 	.short	0x0008
        /*0064*/ 	.byte	0x00, 0xf5, 0x21, 0x00


	//----- nvinfo : EIATTR_KPARAM_INFO
	.align		4
.L_313:
        /*0068*/ 	.byte	0x04, 0x17
        /*006a*/ 	.short	(.L_315 - .L_314)
.L_314:
        /*006c*/ 	.word	0x00000000
        /*0070*/ 	.short	0x0000
        /*0072*/ 	.short	0x0000
        /*0074*/ 	.byte	0x00, 0xf0, 0x11, 0x00


	//----- nvinfo : EIATTR_SPARSE_MMA_MASK
	.align		4
.L_315:
        /*0078*/ 	.byte	0x03, 0x50
        /*007a*/ 	.short	0x0000


	//----- nvinfo : EIATTR_MAXREG_COUNT
	.align		4
        /*007c*/ 	.byte	0x03, 0x1b
        /*007e*/ 	.short	0x00ff


	//----- nvinfo : EIATTR_NUM_BARRIERS
	.align		4
        /*0080*/ 	.byte	0x02, 0x4c
        /*0082*/ 	.byte	0x01
	.zero		1


	//----- nvinfo : EIATTR_MERCURY_ISA_VERSION
	.align		4
        /*0084*/ 	.byte	0x03, 0x5f
        /*0086*/ 	.short	0x0101


	//----- nvinfo : EIATTR_INT_WARP_WIDE_INSTR_OFFSETS
	.align		4
        /*0088*/ 	.byte	0x04, 0x31
        /*008a*/ 	.short	(.L_317 - .L_316)


	//   ....[0]....
.L_316:
        /*008c*/ 	.word	0x00000140


	//----- nvinfo : EIATTR_VRC_CTA_INIT_COUNT
	.align		4
.L_317:
        /*0090*/ 	.byte	0x02, 0x4a
	.zero		1
	.zero		1


	//----- nvinfo : EIATTR_EXIT_INSTR_OFFSETS
	.align		4
        /*0094*/ 	.byte	0x04, 0x1c
        /*0096*/ 	.short	(.L_319 - .L_318)


	//   ....[0]....
.L_318:
        /*0098*/ 	.word	0x00005640


	//   ....[1]....
        /*009c*/ 	.word	0x000058c0


	//----- nvinfo : EIATTR_CRS_STACK_SIZE
	.align		4
.L_319:
        /*00a0*/ 	.byte	0x04, 0x1e
        /*00a2*/ 	.short	(.L_321 - .L_320)
.L_320:
        /*00a4*/ 	.word	0x00000000


	//----- nvinfo : EIATTR_CBANK_PARAM_SIZE
	.align		4
.L_321:
        /*00a8*/ 	.byte	0x03, 0x19
        /*00aa*/ 	.short	0x0038


	//----- nvinfo : EIATTR_PARAM_CBANK
	.align		4
        /*00ac*/ 	.byte	0x04, 0x0a
        /*00ae*/ 	.short	(.L_323 - .L_322)
	.align		4
.L_322:
        /*00b0*/ 	.word	index@(.nv.constant0._Z32massMatrixMultiplyRegisterKernelILi12ELi14ELi1EEviPKiPKdS3_S3_S3_Pd)
        /*00b4*/ 	.short	0x0380
        /*00b6*/ 	.short	0x0038


	//----- nvinfo : EIATTR_SW_WAR
	.align		4
.L_323:
        /*00b8*/ 	.byte	0x04, 0x36
        /*00ba*/ 	.short	(.L_325 - .L_324)
.L_324:
        /*00bc*/ 	.word	0x00000008
.L_325:


//--------------------- .nv.info._Z32massMatrixMultiplyConstantKernelILi12ELi12ELi1EEviPKiPKdS3_S3_S3_Pd --------------------------
	.section	.nv.info._Z32massMatrixMultiplyConstantKernelILi12ELi12ELi1EEviPKiPKdS3_S3_S3_Pd,"",@"SHT_CUDA_INFO"
	.sectionflags	@""
	.align	4


	//----- nvinfo : EIATTR_CUDA_API_VERSION
	.align		4
        /*0000*/ 	.byte	0x04, 0x37
        /*0002*/ 	.short	(.L_327 - .L_326)
.L_326:
        /*0004*/ 	.word	0x00000082


	//----- nvinfo : EIATTR_KPARAM_INFO
	.align		4
.L_327:
        /*0008*/ 	.byte	0x04, 0x17
        /*000a*/ 	.short	(.L_329 - .L_328)
.L_328:
        /*000c*/ 	.word	0x00000000
        /*0010*/ 	.short	0x0006
        /*0012*/ 	.short	0x0030
        /*0014*/ 	.byte	0x00, 0xf5, 0x21, 0x00


	//----- nvinfo : EIATTR_KPARAM_INFO
	.align		4
.L_329:
        /*0018*/ 	.byte	0x04, 0x17
        /*001a*/ 	.short	(.L_331 - .L_330)
.L_330:
        /*001c*/ 	.word	0x00000000
        /*0020*/ 	.short	0x0005
        /*0022*/ 	.short	0x0028
        /*0024*/ 	.byte	0x00, 0xf5, 0x21, 0x00


	//----- nvinfo : EIATTR_KPARAM_INFO
	.align		4
.L_331:
        /*0028*/ 	.byte	0x04, 0x17
        /*002a*/ 	.short	(.L_333 - .L_332)
.L_332:
        /*002c*/ 	.word	0x00000000
        /*0030*/ 	.short	0x0004
        /*0032*/ 	.short	0x0020
        /*0034*/ 	.byte	0x00, 0xf5, 0x21, 0x00


	//----- nvinfo : EIATTR_KPARAM_INFO
	.align		4
.L_333:
        /*0038*/ 	.byte	0x04, 0x17
        /*003a*/ 	.short	(.L_335 - .L_334)
.L_334:
        /*003c*/ 	.word	0x00000000
        /*0040*/ 	.short	0x0003
        /*0042*/ 	.short	0x0018
        /*0044*/ 	.byte	0x00, 0xf5, 0x21, 0x00


	//----- nvinfo : EIATTR_KPARAM_INFO
	.align		4
.L_335:
        /*0048*/ 	.byte	0x04, 0x17
        /*004a*/ 	.short	(.L_337 - .L_336)
.L_336:
        /*004c*/ 	.word	0x00000000
        /*0050*/ 	.short	0x0002
        /*0052*/ 	.short	0x0010
        /*0054*/ 	.byte	0x00, 0xf5, 0x21, 0x00


	//----- nvinfo : EIATTR_KPARAM_INFO
	.align		4
.L_337:
        /*0058*/ 	.byte	0x04, 0x17
        /*005a*/ 	.short	(.L_339 - .L_338)
.L_338:
        /*005c*/ 	.word	0x00000000
        /*0060*/ 	.short	0x0001
        /*0062*/ 	.short	0x0008
        /*0064*/ 	.byte	0x00, 0xf5, 0x21, 0x00


	//----- nvinfo : EIATTR_KPARAM_INFO
	.align		4
.L_339:
        /*0068*/ 	.byte	0x04, 0x17
        /*006a*/ 	.short	(.L_341 - .L_340)
.L_340:
        /*006c*/ 	.word	0x00000000
        /*0070*/ 	.short	0x0000
        /*0072*/ 	.short	0x0000
        /*0074*/ 	.byte	0x00, 0xf0, 0x11, 0x00


	//----- nvinfo : EIATTR_SPARSE_MMA_MASK
	.align		4
.L_341:
        /*0078*/ 	.byte	0x03, 0x50
        /*007a*/ 	.short	0x0000


	//----- nvinfo : EIATTR_MAXREG_COUNT
	.align		4
        /*007c*/ 	.byte	0x03, 0x1b
        /*007e*/ 	.short	0x00ff


	//----- nvinfo : EIATTR_NUM_BARRIERS
	.align		4
        /*0080*/ 	.byte	0x02, 0x4c
        /*0082*/ 	.byte	0x01
	.zero		1


	//----- nvinfo : EIATTR_MERCURY_ISA_VERSION
	.align		4
        /*0084*/ 	.byte	0x03, 0x5f
        /*0086*/ 	.short	0x0101


	//----- nvinfo : EIATTR_VRC_CTA_INIT_COUNT
	.align		4
        /*0088*/ 	.byte	0x02, 0x4a
	.zero		1
	.zero		1


	//----- nvinfo : EIATTR_EXIT_INSTR_OFFSETS
	.align		4
        /*008c*/ 	.byte	0x04, 0x1c
        /*008e*/ 	.short	(.L_343 - .L_342)


	//   ....[0]....
.L_342:
        /*0090*/ 	.word	0x00004e10


	//   ....[1]....
        /*0094*/ 	.word	0x00005060


	//----- nvinfo : EIATTR_CRS_STACK_SIZE
	.align		4
.L_343:
        /*0098*/ 	.byte	0x04, 0x1e
        /*009a*/ 	.short	(.L_345 - .L_344)
.L_344:
        /*009c*/ 	.word	0x00000000


	//----- nvinfo : EIATTR_CBANK_PARAM_SIZE
	.align		4
.L_345:
        /*00a0*/ 	.byte	0x03, 0x19
        /*00a2*/ 	.short	0x0038


	//----- nvinfo : EIATTR_PARAM_CBANK
	.align		4
        /*00a4*/ 	.byte	0x04, 0x0a
        /*00a6*/ 	.short	(.L_347 - .L_346)
	.align		4
.L_346:
        /*00a8*/ 	.word	index@(.nv.constant0._Z32massMatrixMultiplyConstantKernelILi12ELi12ELi1EEviPKiPKdS3_S3_S3_Pd)
        /*00ac*/ 	.short	0x0380
        /*00ae*/ 	.short	0x0038


	//----- nvinfo : EIATTR_SW_WAR
	.align		4
.L_347:
        /*00b0*/ 	.byte	0x04, 0x36
        /*00b2*/ 	.short	(.L_349 - .L_348)
.L_348:
        /*00b4*/ 	.word	0x00000008
.L_349:


//--------------------- .nv.info._Z32massMatrixMultiplyRegisterKernelILi12ELi12ELi1EEviPKiPKdS3_S3_S3_Pd --------------------------
	.section	.nv.info._Z32massMatrixMultiplyRegisterKernelILi12ELi12ELi1EEviPKiPKdS3_S3_S3_Pd,"",@"SHT_CUDA_INFO"
	.sectionflags	@""
	.align	4


	//----- nvinfo : EIATTR_CUDA_API_VERSION
	.align		4
        /*0000*/ 	.byte	0x04, 0x37
        /*0002*/ 	.short	(.L_351 - .L_350)
.L_350:
        /*0004*/ 	.word	0x00000082


	//----- nvinfo : EIATTR_KPARAM_INFO
	.align		4
.L_351:
        /*0008*/ 	.byte	0x04, 0x17
        /*000a*/ 	.short	(.L_353 - .L_352)
.L_352:
        /*000c*/ 	.word	0x00000000
        /*0010*/ 	.short	0x0006
        /*0012*/ 	.short	0x0030
        /*0014*/ 	.byte	0x00, 0xf5, 0x21, 0x00


	//----- nvinfo : EIATTR_KPARAM_INFO
	.align		4
.L_353:
        /*0018*/ 	.byte	0x04, 0x17
        /*001a*/ 	.short	(.L_355 - .L_354)
.L_354:
        /*001c*/ 	.word	0x00000000
        /*0020*/ 	.short	0x0005
        /*0022*/ 	.short	0x0028
        /*0024*/ 	.byte	0x00, 0xf5, 0x21, 0x00


	//----- nvinfo : EIATTR_KPARAM_INFO
	.align		4
.L_355:
        /*0028*/ 	.byte	0x04, 0x17
        /*002a*/ 	.short	(.L_357 - .L_356)
.L_356:
        /*002c*/ 	.word	0x00000000
        /*0030*/ 	.short	0x0004
        /*0032*/ 	.short	0x0020
        /*0034*/ 	.byte	0x00, 0xf5, 0x21, 0x00


	//----- nvinfo : EIATTR_KPARAM_INFO
	.align		4
.L_357:
        /*0038*/ 	.byte	0x04, 0x17
        /*003a*/ 	.short	(.L_359 - .L_358)
.L_358:
        /*003c*/ 	.word	0x00000000
        /*0040*/ 	.short	0x0003
        /*0042*/ 	.short	0x0018
        /*0044*/ 	.byte	0x00, 0xf5, 0x21, 0x00


	//----- nvinfo : EIATTR_KPARAM_INFO
	.align		4
.L_359:
        /*0048*/ 	.byte	0x04, 0x17
        /*004a*/ 	.short	(.L_361 - .L_360)
.L_360:
        /*004c*/ 	.word	0x00000000
        /*0050*/ 	.short	0x0002
        /*0052*/ 	.short	0x0010
        /*0054*/ 	.byte	0x00, 0xf5, 0x21, 0x00


	//----- nvinfo : EIATTR_KPARAM_INFO
	.align		4
.L_361:
        /*0058*/ 	.byte	0x04, 0x17
        /*005a*/ 	.short	(.L_363 - .L_362)
.L_362:
        /*005c*/ 	.word	0x00000000
        /*0060*/ 	.short	0x0001
        /*0062*/ 	.short	0x0008
        /*0064*/ 	.byte	0x00, 0xf5, 0x21, 0x00


	//----- nvinfo : EIATTR_KPARAM_INFO
	.align		4
.L_363:
        /*0068*/ 	.byte	0x04, 0x17
        /*006a*/ 	.short	(.L_365 - .L_364)
.L_364:
        /*006c*/ 	.word	0x00000000
        /*0070*/ 	.short	0x0000
        /*0072*/ 	.short	0x0000
        /*0074*/ 	.byte	0x00, 0xf0, 0x11, 0x00


	//----- nvinfo : EIATTR_SPARSE_MMA_MASK
	.align		4
.L_365:
        /*0078*/ 	.byte	0x03, 0x50
        /*007a*/ 	.short	0x0000


	//----- nvinfo : EIATTR_MAXREG_COUNT
	.align		4
        /*007c*/ 	.byte	0x03, 0x1b
        /*007e*/ 	.short	0x00ff


	//----- nvinfo : EIATTR_NUM_BARRIERS
	.align		4
        /*0080*/ 	.byte	0x02, 0x4c
        /*0082*/ 	.byte	0x01
	.zero		1


	//----- nvinfo : EIATTR_MERCURY_ISA_VERSION
	.align		4
        /*0084*/ 	.byte	0x03, 0x5f
        /*0086*/ 	.short	0x0101


	//----- nvinfo : EIATTR_VRC_CTA_INIT_COUNT
	.align		4
        /*0088*/ 	.byte	0x02, 0x4a
	.zero		1
	.zero		1


	//----- nvinfo : EIATTR_EXIT_INSTR_OFFSETS
	.align		4
        /*008c*/ 	.byte	0x04, 0x1c
        /*008e*/ 	.short	(.L_367 - .L_366)


	//   ....[0]....
.L_366:
        /*0090*/ 	.word	0x00004820


	//   ....[1]....
        /*0094*/ 	.word	0x00004ab0


	//----- nvinfo : EIATTR_CRS_STACK_SIZE
	.align		4
.L_367:
        /*0098*/ 	.byte	0x04, 0x1e
        /*009a*/ 	.short	(.L_369 - .L_368)
.L_368:
        /*009c*/ 	.word	0x00000000


	//----- nvinfo : EIATTR_CBANK_PARAM_SIZE
	.align		4
.L_369:
        /*00a0*/ 	.byte	0x03, 0x19
        /*00a2*/ 	.short	0x0038


	//----- nvinfo : EIATTR_PARAM_CBANK
	.align		4
        /*00a4*/ 	.byte	0x04, 0x0a
        /*00a6*/ 	.short	(.L_371 - .L_370)
	.align		4
.L_370:
        /*00a8*/ 	.word	index@(.nv.constant0._Z32massMatrixMultiplyRegisterKernelILi12ELi12ELi1EEviPKiPKdS3_S3_S3_Pd)
        /*00ac*/ 	.short	0x0380
        /*00ae*/ 	.short	0x0038


	//----- nvinfo : EIATTR_SW_WAR
	.align		4
.L_371:
        /*00b0*/ 	.byte	0x04, 0x36
        /*00b2*/ 	.short	(.L_373 - .L_372)
.L_372:
        /*00b4*/ 	.word	0x00000008
.L_373:


//--------------------- .nv.info._Z32massMatrixMultiplyConstantKernelILi10ELi14ELi1EEviPKiPKdS3_S3_S3_Pd --------------------------
	.section	.nv.info._Z32massMatrixMultiplyConstantKernelILi10ELi14ELi1EEviPKiPKdS3_S3_S3_Pd,"",@"SHT_CUDA_INFO"
	.sectionflags	@""
	.align	4


	//----- nvinfo : EIATTR_CUDA_API_VERSION
	.align		4
        /*0000*/ 	.byte	0x04, 0x37
        /*0002*/ 	.short	(.L_375 - .L_374)
.L_374:
        /*0004*/ 	.word	0x00000082


	//----- nvinfo : EIATTR_KPARAM_INFO
	.align		4
.L_375:
        /*0008*/ 	.byte	0x04, 0x17
        /*000a*/ 	.short	(.L_377 - .L_376)
.L_376:
        /*000c*/ 	.word	0x00000000
        /*0010*/ 	.short	0x0006
        /*0012*/ 	.short	0x0030
        /*0014*/ 	.byte	0x00, 0xf5, 0x21, 0x00


	//----- nvinfo : EIATTR_KPARAM_INFO
	.align		4
.L_377:
        /*0018*/ 	.byte	0x04, 0x17
        /*001a*/ 	.short	(.L_379 - .L_378)
.L_378:
        /*001c*/ 	.word	0x00000000
        /*0020*/ 	.short	0x0005
        /*0022*/ 	.short	0x0028
        /*0024*/ 	.byte	0x00, 0xf5, 0x21, 0x00


	//----- nvinfo : EIATTR_KPARAM_INFO
	.align		4
.L_379:
        /*0028*/ 	.byte	0x04, 0x17
        /*002a*/ 	.short	(.L_381 - .L_380)
.L_380:
        /*002c*/ 	.word	0x00000000
        /*0030*/ 	.short	0x0004
        /*0032*/ 	.short	0x0020
        /*0034*/ 	.byte	0x00, 0xf5, 0x21, 0x00


	//----- nvinfo : EIATTR_KPARAM_INFO
	.align		4
.L_381:
        /*0038*/ 	.byte	0x04, 0x17
        /*003a*/ 	.short	(.L_383 - .L_382)
.L_382:
        /*003c*/ 	.word	0x00000000
        /*0040*/ 	.short	0x0003
        /*0042*/ 	.short	0x0018
        /*0044*/ 	.byte	0x00, 0xf5, 0x21, 0x00


	//----- nvinfo : EIATTR_KPARAM_INFO
	.align		4
.L_383:
        /*0048*/ 	.byte	0x04, 0x17
        /*004a*/ 	.short	(.L_385 - .L_384)
.L_384:
        /*004c*/ 	.word	0x00000000
        /*0050*/ 	.short	0x0002
        /*0052*/ 	.short	0x0010
        /*0054*/ 	.byte	0x00, 0xf5, 0x21, 0x00


	//----- nvinfo : EIATTR_KPARAM_INFO
	.align		4
.L_385:
        /*0058*/ 	.byte	0x04, 0x17
        /*005a*/ 	.short	(.L_387 - .L_386)
.L_386:
        /*005c*/ 	.word	0x00000000
        /*0060*/ 	.short	0x0001
        /*0062*/ 	.short	0x0008
        /*0064*/ 	.byte	0x00, 0xf5, 0x21, 0x00


	//----- nvinfo : EIATTR_KPARAM_INFO
	.align		4
.L_387:
        /*0068*/ 	.byte	0x04, 0x17
        /*006a*/ 	.short	(.L_389 - .L_388)
.L_388:
        /*006c*/ 	.word	0x00000000
        /*0070*/ 	.short	0x0000
        /*0072*/ 	.short	0x0000
        /*0074*/ 	.byte	0x00, 0xf0, 0x11, 0x00


	//----- nvinfo : EIATTR_SPARSE_MMA_MASK
	.align		4
.L_389:
        /*0078*/ 	.byte	0x03, 0x50
        /*007a*/ 	.short	0x0000


	//----- nvinfo : EIATTR_MAXREG_COUNT
	.align		4
        /*007c*/ 	.byte	0x03, 0x1b
        /*007e*/ 	.short	0x00ff


	//----- nvinfo : EIATTR_NUM_BARRIERS
	.align		4
        /*0080*/ 	.byte	0x02, 0x4c
        /*0082*/ 	.byte	0x01
	.zero		1


	//----- nvinfo : EIATTR_MERCURY_ISA_VERSION
	.align		4
        /*0084*/ 	.byte	0x03, 0x5f
        /*0086*/ 	.short	0x0101


	//----- nvinfo : EIATTR_VRC_CTA_INIT_COUNT
	.align		4
        /*0088*/ 	.byte	0x02, 0x4a
	.zero		1
	.zero		1


	//----- nvinfo : EIATTR_EXIT_INSTR_OFFSETS
	.align		4
        /*008c*/ 	.byte	0x04, 0x1c
        /*008e*/ 	.short	(.L_391 - .L_390)


	//   ....[0]....
.L_390:
        /*0090*/ 	.word	0x00005300


	//   ....[1]....
        /*0094*/ 	.word	0x00005510


	//----- nvinfo : EIATTR_CRS_STACK_SIZE
	.align		4
.L_391:
        /*0098*/ 	.byte	0x04, 0x1e
        /*009a*/ 	.short	(.L_393 - .L_392)
.L_392:
        /*009c*/ 	.word	0x00000000


	//----- nvinfo : EIATTR_CBANK_PARAM_SIZE
	.align		4
.L_393:
        /*00a0*/ 	.byte	0x03, 0x19
        /*00a2*/ 	.short	0x0038


	//----- nvinfo : EIATTR_PARAM_CBANK
	.align		4
        /*00a4*/ 	.byte	0x04, 0x0a
        /*00a6*/ 	.short	(.L_395 - .L_394)
	.align		4
.L_394:
        /*00a8*/ 	.word	index@(.nv.constant0._Z32massMatrixMultiplyConstantKernelILi10ELi14ELi1EEviPKiPKdS3_S3_S3_Pd)
        /*00ac*/ 	.short	0x0380
        /*00ae*/ 	.short	0x0038


	//----- nvinfo : EIATTR_SW_WAR
	.align		4
.L_395:
        /*00b0*/ 	.byte	0x04, 0x36
        /*00b2*/ 	.short	(.L_397 - .L_396)
.L_396:
        /*00b4*/ 	.word	0x00000008
.L_397:


//--------------------- .nv.info._Z32massMatrixMultiplyRegisterKernelILi10ELi14ELi1EEviPKiPKdS3_S3_S3_Pd --------------------------
	.section	.nv.info._Z32massMatrixMultiplyRegisterKernelILi10ELi14ELi1EEviPKiPKdS3_S3_S3_Pd,"",@"SHT_CUDA_INFO"
	.sectionflags	@""
	.align	4


	//----- nvinfo : EIATTR_CUDA_API_VERSION
	.align		4
        /*0000*/ 	.byte	0x04, 0x37
        /*0002*/ 	.short	(.L_399 - .L_398)
.L_398:
        /*0004*/ 	.word	0x00000082


	//----- nvinfo : EIATTR_KPARAM_INFO
	.align		4
.L_399:
        /*0008*/ 	.byte	0x04, 0x17
        /*000a*/ 	.short	(.L_401 - .L_400)
.L_400:
        /*000c*/ 	.word	0x00000000
        /*0010*/ 	.short	0x0006
        /*0012*/ 	.short	0x0030
        /*0014*/ 	.byte	0x00, 0xf5, 0x21, 0x00


	//----- nvinfo : EIATTR_KPARAM_INFO
	.align		4
.L_401:
        /*0018*/ 	.byte	0x04, 0x17
        /*001a*/ 	.short	(.L_403 - .L_402)
.L_402:
        /*001c*/ 	.word	0x00000000
        /*0020*/ 	.short	0x0005
        /*0022*/ 	.short	0x0028
        /*0024*/ 	.byte	0x00, 0xf5, 0x21, 0x00


	//----- nvinfo : EIATTR_KPARAM_INFO
	.align		4
.L_403:
        /*0028*/ 	.byte	0x04, 0x17
        /*002a*/ 	.short	(.L_405 - .L_404)
.L_404:
        /*002c*/ 	.word	0x00000000
        /*0030*/ 	.short	0x0004
        /*0032*/ 	.short	0x0020
        /*0034*/ 	.byte	0x00, 0xf5, 0x21, 0x00


	//----- nvinfo : EIATTR_KPARAM_INFO
	.align		4
.L_405:
        /*0038*/ 	.byte	0x04, 0x17
        /*003a*/ 	.short	(.L_407 - .L_406)
.L_406:
        /*003c*/ 	.word	0x00000000
        /*0040*/ 	.short	0x0003
        /*0042*/ 	.short	0x0018
        /*0044*/ 	.byte	0x00, 0xf5, 0x21, 0x00


	//----- nvinfo : EIATTR_KPARAM_INFO
	.align		4
.L_407:
        /*0048*/ 	.byte	0x04, 0x17
        /*004a*/ 	.short	(.L_409 - .L_408)
.L_408:
        /*004c*/ 	.word	0x00000000
        /*0050*/ 	.short	0x0002
        /*0052*/ 	.short	0x0010
        /*0054*/ 	.byte	0x00, 0xf5, 0x21, 0x00


	//----- nvinfo : EIATTR_KPARAM_INFO
	.align		4
.L_409:
        /*0058*/ 	.byte	0x04, 0x17
        /*005a*/ 	.short	(.L_411 - .L_410)
.L_410:
        /*005c*/ 	.word	0x00000000
        /*0060*/ 	.short	0x0001
        /*0062*/ 	.short	0x0008
        /*0064*/ 	.byte	0x00, 0xf5, 0x21, 0x00


	//----- nvinfo : EIATTR_KPARAM_INFO
	.align		4
.L_411:
        /*0068*/ 	.byte	0x04, 0x17
        /*006a*/ 	.short	(.L_413 - .L_412)
.L_412:
        /*006c*/ 	.word	0x00000000
        /*0070*/ 	.short	0x0000
        /*0072*/ 	.short	0x0000
        /*0074*/ 	.byte	0x00, 0xf0, 0x11, 0x00


	//----- nvinfo : EIATTR_SPARSE_MMA_MASK
	.align		4
.L_413:
        /*0078*/ 	.byte	0x03, 0x50
        /*007a*/ 	.short	0x0000


	//----- nvinfo : EIATTR_MAXREG_COUNT
	.align		4
        /*007c*/ 	.byte	0x03, 0x1b
        /*007e*/ 	.short	0x00ff


	//----- nvinfo : EIATTR_NUM_BARRIERS
	.align		4
        /*0080*/ 	.byte	0x02, 0x4c
        /*0082*/ 	.byte	0x01
	.zero		1


	//----- nvinfo : EIATTR_MERCURY_ISA_VERSION
	.align		4
        /*0084*/ 	.byte	0x03, 0x5f
        /*0086*/ 	.short	0x0101


	//----- nvinfo : EIATTR_VRC_CTA_INIT_COUNT
	.align		4
        /*0088*/ 	.byte	0x02, 0x4a
	.zero		1
	.zero		1


	//----- nvinfo : EIATTR_EXIT_INSTR_OFFSETS
	.align		4
        /*008c*/ 	.byte	0x04, 0x1c
        /*008e*/ 	.short	(.L_415 - .L_414)


	//   ....[0]....
.L_414:
        /*0090*/ 	.word	0x00004ac0


	//   ....[1]....
        /*0094*/ 	.word	0x00004ce0


	//----- nvinfo : EIATTR_CRS_STACK_SIZE
	.align		4
.L_415:
        /*0098*/ 	.byte	0x04, 0x1e
        /*009a*/ 	.short	(.L_417 - .L_416)
.L_416:
        /*009c*/ 	.word	0x00000000


	//----- nvinfo : EIATTR_CBANK_PARAM_SIZE
	.align		4
.L_417:
        /*00a0*/ 	.byte	0x03, 0x19
        /*00a2*/ 	.short	0x0038


	//----- nvinfo : EIATTR_PARAM_CBANK
	.align		4
        /*00a4*/ 	.byte	0x04, 0x0a
        /*00a6*/ 	.short	(.L_419 - .L_418)
	.align		4
.L_418:
        /*00a8*/ 	.word	index@(.nv.constant0._Z32massMatrixMultiplyRegisterKernelILi10ELi14ELi1EEviPKiPKdS3_S3_S3_Pd)
        /*00ac*/ 	.short	0x0380
        /*00ae*/ 	.short	0x0038


	//----- nvinfo : EIATTR_SW_WAR
	.align		4
.L_419:
        /*00b0*/ 	.byte	0x04, 0x36
        /*00b2*/ 	.short	(.L_421 - .L_420)
.L_420:
        /*00b4*/ 	.word	0x00000008
.L_421:


//--------------------- .nv.info._Z32massMatrixMultiplyConstantKernelILi10ELi12ELi1EEviPKiPKdS3_S3_S3_Pd --------------------------
	.section	.nv.info._Z32massMatrixMultiplyConstantKernelILi10ELi12ELi1EEviPKiPKdS3_S3_S3_Pd,"",@"SHT_CUDA_INFO"
	.sectionflags	@""
	.align	4


	//----- nvinfo : EIATTR_CUDA_API_VERSION
	.align		4
        /*0000*/ 	.byte	0x04, 0x37
        /*0002*/ 	.short	(.L_423 - .L_422)
.L_422:
        /*0004*/ 	.word	0x00000082


	//----- nvinfo : EIATTR_KPARAM_INFO
	.align		4
.L_423:
        /*0008*/ 	.byte	0x04, 0x17
        /*000a*/ 	.short	(.L_425 - .L_424)
.L_424:
        /*000c*/ 	.word	0x00000000
        /*0010*/ 	.short	0x0006
        /*0012*/ 	.short	0x0030
        /*0014*/ 	.byte	0x00, 0xf5, 0x21, 0x00


	//----- nvinfo : EIATTR_KPARAM_INFO
	.align		4
.L_425:
        /*0018*/ 	.byte	0x04, 0x17
        /*001a*/ 	.short	(.L_427 - .L_426)
.L_426:
        /*001c*/ 	.word	0x00000000
        /*0020*/ 	.short	0x0005
        /*0022*/ 	.short	0x0028
        /*0024*/ 	.byte	0x00, 0xf5, 0x21, 0x00


	//----- nvinfo : EIATTR_KPARAM_INFO
	.align		4
.L_427:
        /*0028*/ 	.byte	0x04, 0x17
        /*002a*/ 	.short	(.L_429 - .L_428)
.L_428:
        /*002c*/ 	.word	0x00000000
        /*0030*/ 	.short	0x0004
        /*0032*/ 	.short	0x0020
        /*0034*/ 	.byte	0x00, 0xf5, 0x21, 0x00


	//----- nvinfo : EIATTR_KPARAM_INFO
	.align		4
.L_429:
        /*0038*/ 	.byte	0x04, 0x17
        /*003a*/ 	.short	(.L_431 - .L_430)
.L_430:
        /*003c*/ 	.word	0x00000000
        /*0040*/ 	.short	0x0003
        /*0042*/ 	.short	0x0018
        /*0044*/ 	.byte	0x00, 0xf5, 0x21, 0x00


	//----- nvinfo : EIATTR_KPARAM_INFO
	.align		4
.L_431:
        /*0048*/ 	.byte	0x04, 0x17
        /*004a*/ 	.short	(.L_433 - .L_432)
.L_432:
        /*004c*/ 	.word	0x00000000
        /*0050*/ 	.short	0x0002
        /*0052*/ 	.short	0x0010
        /*0054*/ 	.byte	0x00, 0xf5, 0x21, 0x00


	//----- nvinfo : EIATTR_KPARAM_INFO
	.align		4
.L_433:
        /*0058*/ 	.byte	0x04, 0x17
        /*005a*/ 	.short	(.L_435 - .L_434)
.L_434:
        /*005c*/ 	.word	0x00000000
        /*0060*/ 	.short	0x0001
        /*0062*/ 	.short	0x0008
        /*0064*/ 	.byte	0x00, 0xf5, 0x21, 0x00


	//----- nvinfo : EIATTR_KPARAM_INFO
	.align		4
.L_435:
        /*0068*/ 	.byte	0x04, 0x17
        /*006a*/ 	.short	(.L_437 - .L_436)
.L_436:
        /*006c*/ 	.word	0x00000000
        /*0070*/ 	.short	0x0000
        /*0072*/ 	.short	0x0000
        /*0074*/ 	.byte	0x00, 0xf0, 0x11, 0x00


	//----- nvinfo : EIATTR_SPARSE_MMA_MASK
	.align		4
.L_437:
        /*0078*/ 	.byte	0x03, 0x50
        /*007a*/ 	.short	0x0000


	//----- nvinfo : EIATTR_MAXREG_COUNT
	.align		4
        /*007c*/ 	.byte	0x03, 0x1b
        /*007e*/ 	.short	0x00ff


	//----- nvinfo : EIATTR_NUM_BARRIERS
	.align		4
        /*0080*/ 	.byte	0x02, 0x4c
        /*0082*/ 	.byte	0x01
	.zero		1


	//----- nvinfo : EIATTR_MERCURY_ISA_VERSION
	.align		4
        /*0084*/ 	.byte	0x03, 0x5f
        /*0086*/ 	.short	0x0101


	//----- nvinfo : EIATTR_VRC_CTA_INIT_COUNT
	.align		4
        /*0088*/ 	.byte	0x02, 0x4a
	.zero		1
	.zero		1


	//----- nvinfo : EIATTR_EXIT_INSTR_OFFSETS
	.align		4
        /*008c*/ 	.byte	0x04, 0x1c
        /*008e*/ 	.short	(.L_439 - .L_438)


	//   ....[0]....
.L_438:
        /*0090*/ 	.word	0x00004890


	//   ....[1]....
        /*0094*/ 	.word	0x00004a50


	//----- nvinfo : EIATTR_CRS_STACK_SIZE
	.align		4
.L_439:
        /*0098*/ 	.byte	0x04, 0x1e
        /*009a*/ 	.short	(.L_441 - .L_440)
.L_440:
        /*009c*/ 	.word	0x00000000


	//----- nvinfo : EIATTR_CBANK_PARAM_SIZE
	.align		4
.L_441:
        /*00a0*/ 	.byte	0x03, 0x19
        /*00a2*/ 	.short	0x0038


	//----- nvinfo : EIATTR_PARAM_CBANK
	.align		4
        /*00a4*/ 	.byte	0x04, 0x0a
        /*00a6*/ 	.short	(.L_443 - .L_442)
	.align		4
.L_442:
        /*00a8*/ 	.word	index@(.nv.constant0._Z32massMatrixMultiplyConstantKernelILi10ELi12ELi1EEviPKiPKdS3_S3_S3_Pd)
        /*00ac*/ 	.short	0x0380
        /*00ae*/ 	.short	0x0038


	//----- nvinfo : EIATTR_SW_WAR
	.align		4
.L_443:
        /*00b0*/ 	.byte	0x04, 0x36
        /*00b2*/ 	.short	(.L_445 - .L_444)
.L_444:
        /*00b4*/ 	.word	0x00000008
.L_445:


//--------------------- .nv.info._Z32massMatrixMultiplyRegisterKernelILi10ELi12ELi1EEviPKiPKdS3_S3_S3_Pd --------------------------
	.section	.nv.info._Z32massMatrixMultiplyRegisterKernelILi10ELi12ELi1EEviPKiPKdS3_S3_S3_Pd,"",@"SHT_CUDA_INFO"
	.sectionflags	@""
	.align	4


	//----- nvinfo : EIATTR_CUDA_API_VERSION
	.align		4
        /*0000*/ 	.byte	0x04, 0x37
        /*0002*/ 	.short	(.L_447 - .L_446)
.L_446:
        /*0004*/ 	.word	0x00000082


	//----- nvinfo : EIATTR_KPARAM_INFO
	.align		4
.L_447:
        /*0008*/ 	.byte	0x04, 0x17
        /*000a*/ 	.short	(.L_449 - .L_448)
.L_448:
        /*000c*/ 	.word	0x00000000
        /*0010*/ 	.short	0x0006
        /*0012*/ 	.short	0x0030
        /*0014*/ 	.byte	0x00, 0xf5, 0x21, 0x00


	//----- nvinfo : EIATTR_KPARAM_INFO
	.align		4
.L_449:
        /*0018*/ 	.byte	0x04, 0x17
        /*001a*/ 	.short	(.L_451 - .L_450)
.L_450:
        /*001c*/ 	.word	0x00000000
        /*0020*/ 	.short	0x0005
        /*0022*/ 	.short	0x0028
        /*0024*/ 	.byte	0x00, 0xf5, 0x21, 0x00


	//----- nvinfo : EIATTR_KPARAM_INFO
	.align		4
.L_451:
        /*0028*/ 	.byte	0x04, 0x17
        /*002a*/ 	.short	(.L_453 - .L_452)
.L_452:
        /*002c*/ 	.word	0x00000000
        /*0030*/ 	.short	0x0004
        /*0032*/ 	.short	0x0020
        /*0034*/ 	.byte	0x00, 0xf5, 0x21, 0x00


	//----- nvinfo : EIATTR_KPARAM_INFO
	.align		4
.L_453:
        /*0038*/ 	.byte	0x04, 0x17
        /*003a*/ 	.short	(.L_455 - .L_454)
.L_454:
        /*003c*/ 	.word	0x00000000
        /*0040*/ 	.short	0x0003
        /*0042*/ 	.short	0x0018
        /*0044*/ 	.byte	0x00, 0xf5, 0x21, 0x00


	//----- nvinfo : EIATTR_KPARAM_INFO
	.align		4
.L_455:
        /*0048*/ 	.byte	0x04, 0x17
        /*004a*/ 	.short	(.L_457 - .L_456)
.L_456:
        /*004c*/ 	.word	0x00000000
        /*0050*/ 	.short	0x0002
        /*0052*/ 	.short	0x0010
        /*0054*/ 	.byte	0x00, 0xf5, 0x21, 0x00


	//----- nvinfo : EIATTR_KPARAM_INFO
	.align		4
.L_457:
        /*0058*/ 	.byte	0x04, 0x17
        /*005a*/ 	.short	(.L_459 - .L_458)
.L_458:
        /*005c*/ 	.word	0x00000000
        /*0060*/ 	.short	0x0001
        /*0062*/ 	.short	0x0008
        /*0064*/ 	.byte	0x00, 0xf5, 0x21, 0x00


	//----- nvinfo : EIATTR_KPARAM_INFO
	.align		4
.L_459:
        /*0068*/ 	.byte	0x04, 0x17
        /*006a*/ 	.short	(.L_461 - .L_460)
.L_460:
        /*006c*/ 	.word	0x00000000
        /*0070*/ 	.short	0x0000
        /*0072*/ 	.short	0x0000
        /*0074*/ 	.byte	0x00, 0xf0, 0x11, 0x00


	//----- nvinfo : EIATTR_SPARSE_MMA_MASK
	.align		4
.L_461:
        /*0078*/ 	.byte	0x03, 0x50
        /*007a*/ 	.short	0x0000


	//----- nvinfo : EIATTR_MAXREG_COUNT
	.align		4
        /*007c*/ 	.byte	0x03, 0x1b
        /*007e*/ 	.short	0x00ff


	//----- nvinfo : EIATTR_NUM_BARRIERS
	.align		4
        /*0080*/ 	.byte	0x02, 0x4c
        /*0082*/ 	.byte	0x01
	.zero		1


	//----- nvinfo : EIATTR_MERCURY_ISA_VERSION
	.align		4
        /*0084*/ 	.byte	0x03, 0x5f
        /*0086*/ 	.short	0x0101


	//----- nvinfo : EIATTR_VRC_CTA_INIT_COUNT
	.align		4
        /*0088*/ 	.byte	0x02, 0x4a
	.zero		1
	.zero		1


	//----- nvinfo : EIATTR_EXIT_INSTR_OFFSETS
	.align		4
        /*008c*/ 	.byte	0x04, 0x1c
        /*008e*/ 	.short	(.L_463 - .L_462)


	//   ....[0]....
.L_462:
        /*0090*/ 	.word	0x00004350


	//   ....[1]....
        /*0094*/ 	.word	0x00004570


	//----- nvinfo : EIATTR_CRS_STACK_SIZE
	.align		4
.L_463:
        /*0098*/ 	.byte	0x04, 0x1e
        /*009a*/ 	.short	(.L_465 - .L_464)
.L_464:
        /*009c*/ 	.word	0x00000000


	//----- nvinfo : EIATTR_CBANK_PARAM_SIZE
	.align		4
.L_465:
        /*00a0*/ 	.byte	0x03, 0x19
        /*00a2*/ 	.short	0x0038


	//----- nvinfo : EIATTR_PARAM_CBANK
	.align		4
        /*00a4*/ 	.byte	0x04, 0x0a
        /*00a6*/ 	.short	(.L_467 - .L_466)
	.align		4
.L_466:
        /*00a8*/ 	.word	index@(.nv.constant0._Z32massMatrixMultiplyRegisterKernelILi10ELi12ELi1EEviPKiPKdS3_S3_S3_Pd)
        /*00ac*/ 	.short	0x0380
        /*00ae*/ 	.short	0x0038


	//----- nvinfo : EIATTR_SW_WAR
	.align		4
.L_467:
        /*00b0*/ 	.byte	0x04, 0x36
        /*00b2*/ 	.short	(.L_469 - .L_468)
.L_468:
        /*00b4*/ 	.word	0x00000008
.L_469:


//--------------------- .nv.info._Z32massMatrixMultiplyConstantKernelILi10ELi10ELi1EEviPKiPKdS3_S3_S3_Pd --------------------------
	.section	.nv.info._Z32massMatrixMultiplyConstantKernelILi10ELi10ELi1EEviPKiPKdS3_S3_S3_Pd,"",@"SHT_CUDA_INFO"
	.sectionflags	@""
	.align	4


	//----- nvinfo : EIATTR_CUDA_API_VERSION
	.align		4
        /*0000*/ 	.byte	0x04, 0x37
        /*0002*/ 	.short	(.L_471 - .L_470)
.L_470:
        /*0004*/ 	.word	0x00000082


	//----- nvinfo : EIATTR_KPARAM_INFO
	.align		4
.L_471:
        /*0008*/ 	.byte	0x04, 0x17
        /*000a*/ 	.short	(.L_473 - .L_472)
.L_472:
        /*000c*/ 	.word	0x00000000
        /*0010*/ 	.short	0x0006
        /*0012*/ 	.short	0x0030
        /*0014*/ 	.byte	0x00, 0xf5, 0x21, 0x00


	//----- nvinfo : EIATTR_KPARAM_INFO
	.align		4
.L_473:
        /*0018*/ 	.byte	0x04, 0x17
        /*001a*/ 	.short	(.L_475 - .L_474)
.L_474:
        /*001c*/ 	.word	0x00000000
        /*0020*/ 	.short	0x0005
        /*0022*/ 	.short	0x0028
        /*0024*/ 	.byte	0x00, 0xf5, 0x21, 0x00


	//----- nvinfo : EIATTR_KPARAM_INFO
	.align		4
.L_475:
        /*0028*/ 	.byte	0x04, 0x17
        /*002a*/ 	.short	(.L_477 - .L_476)
.L_476:
        /*002c*/ 	.word	0x00000000
        /*0030*/ 	.short	0x0004
        /*0032*/ 	.short	0x0020
        /*0034*/ 	.byte	0x00, 0xf5, 0x21, 0x00


	//----- nvinfo : EIATTR_KPARAM_INFO
	.align		4
.L_477:
        /*0038*/ 	.byte	0x04, 0x17
        /*003a*/ 	.short	(.L_479 - .L_478)
.L_478:
        /*003c*/ 	.word	0x00000000
        /*0040*/ 	.short	0x0003
        /*0042*/ 	.short	0x0018
        /*0044*/ 	.byte	0x00, 0xf5, 0x21, 0x00


	//----- nvinfo : EIATTR_KPARAM_INFO
	.align		4
.L_479:
        /*0048*/ 	.byte	0x04, 0x17
        /*004a*/ 	.short	(.L_481 - .L_480)
.L_480:
        /*004c*/ 	.word	0x00000000
        /*0050*/ 	.short	0x0002
        /*0052*/ 	.short	0x0010
        /*0054*/ 	.byte	0x00, 0xf5, 0x21, 0x00


	//----- nvinfo : EIATTR_KPARAM_INFO
	.align		4
.L_481:
        /*0058*/ 	.byte	0x04, 0x17
        /*005a*/ 	.short	(.L_483 - .L_482)
.L_482:
        /*005c*/ 	.word	0x00000000
        /*0060*/ 	.short	0x0001
        /*0062*/ 	.short	0x0008
        /*0064*/ 	.byte	0x00, 0xf5, 0x21, 0x00


	//----- nvinfo : EIATTR_KPARAM_INFO
	.align		4
.L_483:
        /*0068*/ 	.byte	0x04, 0x17
        /*006a*/ 	.short	(.L_485 - .L_484)
.L_484:
        /*006c*/ 	.word	0x00000000
        /*0070*/ 	.short	0x0000
        /*0072*/ 	.short	0x0000
        /*0074*/ 	.byte	0x00, 0xf0, 0x11, 0x00


	//----- nvinfo : EIATTR_SPARSE_MMA_MASK
	.align		4
.L_485:
        /*0078*/ 	.byte	0x03, 0x50
        /*007a*/ 	.short	0x0000


	//----- nvinfo : EIATTR_MAXREG_COUNT
	.align		4
        /*007c*/ 	.byte	0x03, 0x1b
        /*007e*/ 	.short	0x00ff


	//----- nvinfo : EIATTR_NUM_BARRIERS
	.align		4
        /*0080*/ 	.byte	0x02, 0x4c
        /*0082*/ 	.byte	0x01
	.zero		1


	//----- nvinfo : EIATTR_MERCURY_ISA_VERSION
	.align		4
        /*0084*/ 	.byte	0x03, 0x5f
        /*0086*/ 	.short	0x0101


	//----- nvinfo : EIATTR_VRC_CTA_INIT_COUNT
	.align		4
        /*0088*/ 	.byte	0x02, 0x4a
	.zero		1
	.zero		1


	//----- nvinfo : EIATTR_EXIT_INSTR_OFFSETS
	.align		4
        /*008c*/ 	.byte	0x04, 0x1c
        /*008e*/ 	.short	(.L_487 - .L_486)


	//   ....[0]....
.L_486:
        /*0090*/ 	.word	0x000037f0


	//   ....[1]....
        /*0094*/ 	.word	0x00003a00


	//----- nvinfo : EIATTR_CRS_STACK_SIZE
	.align		4
.L_487:
        /*0098*/ 	.byte	0x04, 0x1e
        /*009a*/ 	.short	(.L_489 - .L_488)
.L_488:
        /*009c*/ 	.word	0x00000000


	//----- nvinfo : EIATTR_CBANK_PARAM_SIZE
	.align		4
.L_489:
        /*00a0*/ 	.byte	0x03, 0x19
        /*00a2*/ 	.short	0x0038


	//----- nvinfo : EIATTR_PARAM_CBANK
	.align		4
        /*00a4*/ 	.byte	0x04, 0x0a
        /*00a6*/ 	.short	(.L_491 - .L_490)
	.align		4
.L_490:
        /*00a8*/ 	.word	index@(.nv.constant0._Z32massMatrixMultiplyConstantKernelILi10ELi10ELi1EEviPKiPKdS3_S3_S3_Pd)
        /*00ac*/ 	.short	0x0380
        /*00ae*/ 	.short	0x0038


	//----- nvinfo : EIATTR_SW_WAR
	.align		4
.L_491:
        /*00b0*/ 	.byte	0x04, 0x36
        /*00b2*/ 	.short	(.L_493 - .L_492)
.L_492:
        /*00b4*/ 	.word	0x00000008
.L_493:


//--------------------- .nv.info._Z32massMatrixMultiplyRegisterKernelILi10ELi10ELi1EEviPKiPKdS3_S3_S3_Pd --------------------------
	.section	.nv.info._Z32massMatrixMultiplyRegisterKernelILi10ELi10ELi1EEviPKiPKdS3_S3_S3_Pd,"",@"SHT_CUDA_INFO"
	.sectionflags	@""
	.align	4


	//----- nvinfo : EIATTR_CUDA_API_VERSION
	.align		4
        /*0000*/ 	.byte	0x04, 0x37
        /*0002*/ 	.short	(.L_495 - .L_494)
.L_494:
        /*0004*/ 	.word	0x00000082


	//----- nvinfo : EIATTR_KPARAM_INFO
	.align		4
.L_495:
        /*0008*/ 	.byte	0x04, 0x17
        /*000a*/ 	.short	(.L_497 - .L_496)
.L_496:
        /*000c*/ 	.word	0x00000000
        /*0010*/ 	.short	0x0006
        /*0012*/ 	.short	0x0030
        /*0014*/ 	.byte	0x00, 0xf5, 0x21, 0x00


	//----- nvinfo : EIATTR_KPARAM_INFO
	.align		4
.L_497:
        /*0018*/ 	.byte	0x04, 0x17
        /*001a*/ 	.short	(.L_499 - .L_498)
.L_498:
        /*001c*/ 	.word	0x00000000
        /*0020*/ 	.short	0x0005
        /*0022*/ 	.short	0x0028
        /*0024*/ 	.byte	0x00, 0xf5, 0x21, 0x00


	//----- nvinfo : EIATTR_KPARAM_INFO
	.align		4
.L_499:
        /*0028*/ 	.byte	0x04, 0x17
        /*002a*/ 	.short	(.L_501 - .L_500)
.L_500:
        /*002c*/ 	.word	0x00000000
        /*0030*/ 	.short	0x0004
        /*0032*/ 	.short	0x0020
        /*0034*/ 	.byte	0x00, 0xf5, 0x21, 0x00


	//----- nvinfo : EIATTR_KPARAM_INFO
	.align		4
.L_501:
        /*0038*/ 	.byte	0x04, 0x17
        /*003a*/ 	.short	(.L_503 - .L_502)
.L_502:
        /*003c*/ 	.word	0x00000000
        /*0040*/ 	.short	0x0003
        /*0042*/ 	.short	0x0018
        /*0044*/ 	.byte	0x00, 0xf5, 0x21, 0x00


	//----- nvinfo : EIATTR_KPARAM_INFO
	.align		4
.L_503:
        /*0048*/ 	.byte	0x04, 0x17
        /*004a*/ 	.short	(.L_505 - .L_504)
.L_504:
        /*004c*/ 	.word	0x00000000
        /*0050*/ 	.short	0x0002
        /*0052*/ 	.short	0x0010
        /*0054*/ 	.byte	0x00, 0xf5, 0x21, 0x00


	//----- nvinfo : EIATTR_KPARAM_INFO
	.align		4
.L_505:
        /*0058*/ 	.byte	0x04, 0x17
        /*005a*/ 	.short	(.L_507 - .L_506)
.L_506:
        /*005c*/ 	.word	0x00000000
        /*0060*/ 	.short	0x0001
        /*0062*/ 	.short	0x0008
        /*0064*/ 	.byte	0x00, 0xf5, 0x21, 0x00


	//----- nvinfo : EIATTR_KPARAM_INFO
	.align		4
.L_507:
        /*0068*/ 	.byte	0x04, 0x17
        /*006a*/ 	.short	(.L_509 - .L_508)
.L_508:
        /*006c*/ 	.word	0x00000000
        /*0070*/ 	.short	0x0000
        /*0072*/ 	.short	0x0000
        /*0074*/ 	.byte	0x00, 0xf0, 0x11, 0x00


	//----- nvinfo : EIATTR_SPARSE_MMA_MASK
	.align		4
.L_509:
        /*0078*/ 	.byte	0x03, 0x50
        /*007a*/ 	.short	0x0000


	//----- nvinfo : EIATTR_MAXREG_COUNT
	.align		4
        /*007c*/ 	.byte	0x03, 0x1b
        /*007e*/ 	.short	0x00ff


	//----- nvinfo : EIATTR_NUM_BARRIERS
	.align		4
        /*0080*/ 	.byte	0x02, 0x4c
        /*0082*/ 	.byte	0x01
	.zero		1


	//----- nvinfo : EIATTR_MERCURY_ISA_VERSION
	.align		4
        /*0084*/ 	.byte	0x03, 0x5f
        /*0086*/ 	.short	0x0101


	//----- nvinfo : EIATTR_VRC_CTA_INIT_COUNT
	.align		4
        /*0088*/ 	.byte	0x02, 0x4a
	.zero		1
	.zero		1


	//----- nvinfo : EIATTR_EXIT_INSTR_OFFSETS
	.align		4
        /*008c*/ 	.byte	0x04, 0x1c
        /*008e*/ 	.short	(.L_511 - .L_510)


	//   ....[0]....
.L_510:
        /*0090*/ 	.word	0x00003e50


	//   ....[1]....
        /*0094*/ 	.word	0x00003ff0


	//----- nvinfo : EIATTR_CRS_STACK_SIZE
	.align		4
.L_511:
        /*0098*/ 	.byte	0x04, 0x1e
        /*009a*/ 	.short	(.L_513 - .L_512)
.L_512:
        /*009c*/ 	.word	0x00000000


	//----- nvinfo : EIATTR_CBANK_PARAM_SIZE
	.align		4
.L_513:
        /*00a0*/ 	.byte	0x03, 0x19
        /*00a2*/ 	.short	0x0038


	//----- nvinfo : EIATTR_PARAM_CBANK
	.align		4
        /*00a4*/ 	.byte	0x04, 0x0a
        /*00a6*/ 	.short	(.L_515 - .L_514)
	.align		4
.L_514:
        /*00a8*/ 	.word	index@(.nv.constant0._Z32massMatrixMultiplyRegisterKernelILi10ELi10ELi1EEviPKiPKdS3_S3_S3_Pd)
        /*00ac*/ 	.short	0x0380
        /*00ae*/ 	.short	0x0038


	//----- nvinfo : EIATTR_SW_WAR
	.align		4
.L_515:
        /*00b0*/ 	.byte	0x04, 0x36
        /*00b2*/ 	.short	(.L_517 - .L_516)
.L_516:
        /*00b4*/ 	.word	0x00000008
.L_517:


//--------------------- .nv.info._Z32massMatrixMultiplyConstantKernelILi8ELi12ELi1EEviPKiPKdS3_S3_S3_Pd --------------------------
	.section	.nv.info._Z32massMatrixMultiplyConstantKernelILi8ELi12ELi1EEviPKiPKdS3_S3_S3_Pd,"",@"SHT_CUDA_INFO"
	.sectionflags	@""
	.align	4


	//----- nvinfo : EIATTR_CUDA_API_VERSION
	.align		4
        /*0000*/ 	.byte	0x04, 0x37
        /*0002*/ 	.short	(.L_519 - .L_518)
.L_518:
        /*0004*/ 	.word	0x00000082


	//----- nvinfo : EIATTR_KPARAM_INFO
	.align		4
.L_519:
        /*0008*/ 	.byte	0x04, 0x17
        /*000a*/ 	.short	(.L_521 - .L_520)
.L_520:
        /*000c*/ 	.word	0x00000000
        /*0010*/ 	.short	0x0006
        /*0012*/ 	.short	0x0030
        /*0014*/ 	.byte	0x00, 0xf5, 0x21, 0x00


	//----- nvinfo : EIATTR_KPARAM_INFO
	.align		4
.L_521:
        /*0018*/ 	.byte	0x04, 0x17
        /*001a*/ 	.short	(.L_523 - .L_522)
.L_522:
        /*001c*/ 	.word	0x00000000
        /*0020*/ 	.short	0x0005
        /*0022*/ 	.short	0x0028
        /*0024*/ 	.byte	0x00, 0xf5, 0x21, 0x00


	//----- nvinfo : EIATTR_KPARAM_INFO
	.align		4
.L_523:
        /*0028*/ 	.byte	0x04, 0x17
        /*002a*/ 	.short	(.L_525 - .L_524)
.L_524:
        /*002c*/ 	.word	0x00000000
        /*0030*/ 	.short	0x0004
        /*0032*/ 	.short	0x0020
        /*0034*/ 	.byte	0x00, 0xf5, 0x21, 0x00


	//----- nvinfo : EIATTR_KPARAM_INFO
	.align		4
.L_525:
        /*0038*/ 	.byte	0x04, 0x17
        /*003a*/ 	.short	(.L_527 - .L_526)
.L_526:
        /*003c*/ 	.word	0x00000000
        /*0040*/ 	.short	0x0003
        /*0042*/ 	.short	0x0018
        /*0044*/ 	.byte	0x00, 0xf5, 0x21, 0x00


	//----- nvinfo : EIATTR_KPARAM_INFO
	.align		4
.L_527:
        /*0048*/ 	.byte	0x04, 0x17
        /*004a*/ 	.short	(.L_529 - .L_528)
.L_528:
        /*004c*/ 	.word	0x00000000
        /*0050*/ 	.short	0x0002
        /*0052*/ 	.short	0x0010
        /*0054*/ 	.byte	0x00, 0xf5, 0x21, 0x00


	//----- nvinfo : EIATTR_KPARAM_INFO
	.align		4
.L_529:
        /*0058*/ 	.byte	0x04, 0x17
        /*005a*/ 	.short	(.L_531 - .L_530)
.L_530:
        /*005c*/ 	.word	0x00000000
        /*0060*/ 	.short	0x0001
        /*0062*/ 	.short	0x0008
        /*0064*/ 	.byte	0x00, 0xf5, 0x21, 0x00


	//----- nvinfo : EIATTR_KPARAM_INFO
	.align		4
.L_531:
        /*0068*/ 	.byte	0x04, 0x17
        /*006a*/ 	.short	(.L_533 - .L_532)
.L_532:
        /*006c*/ 	.word	0x00000000
        /*0070*/ 	.short	0x0000
        /*0072*/ 	.short	0x0000
        /*0074*/ 	.byte	0x00, 0xf0, 0x11, 0x00


	//----- nvinfo : EIATTR_SPARSE_MMA_MASK
	.align		4
.L_533:
        /*0078*/ 	.byte	0x03, 0x50
        /*007a*/ 	.short	0x0000


	//----- nvinfo : EIATTR_MAXREG_COUNT
	.align		4
        /*007c*/ 	.byte	0x03, 0x1b
        /*007e*/ 	.short	0x00ff


	//----- nvinfo : EIATTR_NUM_BARRIERS
	.align		4
        /*0080*/ 	.byte	0x02, 0x4c
        /*0082*/ 	.byte	0x01
	.zero		1


	//----- nvinfo : EIATTR_MERCURY_ISA_VERSION
	.align		4
        /*0084*/ 	.byte	0x03, 0x5f
        /*0086*/ 	.short	0x0101


	//----- nvinfo : EIATTR_VRC_CTA_INIT_COUNT
	.align		4
        /*0088*/ 	.byte	0x02, 0x4a
	.zero		1
	.zero		1


	//----- nvinfo : EIATTR_EXIT_INSTR_OFFSETS
	.align		4
        /*008c*/ 	.byte	0x04, 0x1c
        /*008e*/ 	.short	(.L_535 - .L_534)


	//   ....[0]....
.L_534:
        /*0090*/ 	.word	0x00003b90


	//   ....[1]....
        /*0094*/ 	.word	0x00003d60


	//----- nvinfo : EIATTR_CRS_STACK_SIZE
	.align		4
.L_535:
        /*0098*/ 	.byte	0x04, 0x1e
        /*009a*/ 	.short	(.L_537 - .L_536)
.L_536:
        /*009c*/ 	.word	0x00000000


	//----- nvinfo : EIATTR_CBANK_PARAM_SIZE
	.align		4
.L_537:
        /*00a0*/ 	.byte	0x03, 0x19
        /*00a2*/ 	.short	0x0038


	//----- nvinfo : EIATTR_PARAM_CBANK
	.align		4
        /*00a4*/ 	.byte	0x04, 0x0a
        /*00a6*/ 	.short	(.L_539 - .L_538)
	.align		4
.L_538:
        /*00a8*/ 	.word	index@(.nv.constant0._Z32massMatrixMultiplyConstantKernelILi8ELi12ELi1EEviPKiPKdS3_S3_S3_Pd)
        /*00ac*/ 	.short	0x0380
        /*00ae*/ 	.short	0x0038


	//----- nvinfo : EIATTR_SW_WAR
	.align		4
.L_539:
        /*00b0*/ 	.byte	0x04, 0x36
        /*00b2*/ 	.short	(.L_541 - .L_540)
.L_540:
        /*00b4*/ 	.word	0x00000008
.L_541:


//--------------------- .nv.info._Z32massMatrixMultiplyRegisterKernelILi8ELi12ELi1EEviPKiPKdS3_S3_S3_Pd --------------------------
	.section	.nv.info._Z32massMatrixMultiplyRegisterKernelILi8ELi12ELi1EEviPKiPKdS3_S3_S3_Pd,"",@"SHT_CUDA_INFO"
	.sectionflags	@""
	.align	4


	//----- nvinfo : EIATTR_CUDA_API_VERSION
	.align		4
        /*0000*/ 	.byte	0x04, 0x37
        /*0002*/ 	.short	(.L_543 - .L_542)
.L_542:
        /*0004*/ 	.word	0x00000082


	//----- nvinfo : EIATTR_KPARAM_INFO
	.align		4
.L_543:
        /*0008*/ 	.byte	0x04, 0x17
        /*000a*/ 	.short	(.L_545 - .L_544)
.L_544:
        /*000c*/ 	.word	0x00000000
        /*0010*/ 	.short	0x0006
        /*0012*/ 	.short	0x0030
        /*0014*/ 	.byte	0x00, 0xf5, 0x21, 0x00


	//----- nvinfo : EIATTR_KPARAM_INFO
	.align		4
.L_545:
        /*0018*/ 	.byte	0x04, 0x17
        /*001a*/ 	.short	(.L_547 - .L_546)
.L_546:
        /*001c*/ 	.word	0x00000000
        /*0020*/ 	.short	0x0005
        /*0022*/ 	.short	0x0028
        /*0024*/ 	.byte	0x00, 0xf5, 0x21, 0x00


	//----- nvinfo : EIATTR_KPARAM_INFO
	.align		4
.L_547:
        /*0028*/ 	.byte	0x04, 0x17
        /*002a*/ 	.short	(.L_549 - .L_548)
.L_548:
        /*002c*/ 	.word	0x00000000
        /*0030*/ 	.short	0x0004
        /*0032*/ 	.short	0x0020
        /*0034*/ 	.byte	0x00, 0xf5, 0x21, 0x00


	//----- nvinfo : EIATTR_KPARAM_INFO
	.align		4
.L_549:
        /*0038*/ 	.byte	0x04, 0x17
        /*003a*/ 	.short	(.L_551 - .L_550)
.L_550:
        /*003c*/ 	.word	0x00000000
        /*0040*/ 	.short	0x0003
        /*0042*/ 	.short	0x0018
        /*0044*/ 	.byte	0x00, 0xf5, 0x21, 0x00


	//----- nvinfo : EIATTR_KPARAM_INFO
	.align		4
.L_551:
        /*0048*/ 	.byte	0x04, 0x17
        /*004a*/ 	.short	(.L_553 - .L_552)
.L_552:
        /*004c*/ 	.word	0x00000000
        /*0050*/ 	.short	0x0002
        /*0052*/ 	.short	0x0010
        /*0054*/ 	.byte	0x00, 0xf5, 0x21, 0x00


	//----- nvinfo : EIATTR_KPARAM_INFO
	.align		4
.L_553:
        /*0058*/ 	.byte	0x04, 0x17
        /*005a*/ 	.short	(.L_555 - .L_554)
.L_554:
        /*005c*/ 	.word	0x00000000
        /*0060*/ 	.short	0x0001
        /*0062*/ 	.short	0x0008
        /*0064*/ 	.byte	0x00, 0xf5, 0x21, 0x00


	//----- nvinfo : EIATTR_KPARAM_INFO
	.align		4
.L_555:
        /*0068*/ 	.byte	0x04, 0x17
        /*006a*/ 	.short	(.L_557 - .L_556)
.L_556:
        /*006c*/ 	.word	0x00000000
        /*0070*/ 	.short	0x0000
        /*0072*/ 	.short	0x0000
        /*0074*/ 	.byte	0x00, 0xf0, 0x11, 0x00


	//----- nvinfo : EIATTR_SPARSE_MMA_MASK
	.align		4
.L_557:
        /*0078*/ 	.byte	0x03, 0x50
        /*007a*/ 	.short	0x0000


	//----- nvinfo : EIATTR_MAXREG_COUNT
	.align		4
        /*007c*/ 	.byte	0x03, 0x1b
        /*007e*/ 	.short	0x00ff


	//----- nvinfo : EIATTR_NUM_BARRIERS
	.align		4
        /*0080*/ 	.byte	0x02, 0x4c
        /*0082*/ 	.byte	0x01
	.zero		1


	//----- nvinfo : EIATTR_MERCURY_ISA_VERSION
	.align		4
        /*0084*/ 	.byte	0x03, 0x5f
        /*0086*/ 	.short	0x0101


	//----- nvinfo : EIATTR_INT_WARP_WIDE_INSTR_OFFSETS
	.align		4
        /*0088*/ 	.byte	0x04, 0x31
        /*008a*/ 	.short	(.L_559 - .L_558)


	//   ....[0]....
.L_558:
        /*008c*/ 	.word	0x00000150


	//----- nvinfo : EIATTR_VRC_CTA_INIT_COUNT
	.align		4
.L_559:
        /*0090*/ 	.byte	0x02, 0x4a
	.zero		1
	.zero		1


	//----- nvinfo : EIATTR_EXIT_INSTR_OFFSETS
	.align		4
        /*0094*/ 	.byte	0x04, 0x1c
        /*0096*/ 	.short	(.L_561 - .L_560)


	//   ....[0]....
.L_560:
        /*0098*/ 	.word	0x00003f00


	//   ....[1]....
        /*009c*/ 	.word	0x00004040


	//----- nvinfo : EIATTR_CRS_STACK_SIZE
	.align		4
.L_561:
        /*00a0*/ 	.byte	0x04, 0x1e
        /*00a2*/ 	.short	(.L_563 - .L_562)
.L_562:
        /*00a4*/ 	.word	0x00000000


	//----- nvinfo : EIATTR_CBANK_PARAM_SIZE
	.align		4
.L_563:
        /*00a8*/ 	.byte	0x03, 0x19
        /*00aa*/ 	.short	0x0038


	//----- nvinfo : EIATTR_PARAM_CBANK
	.align		4
        /*00ac*/ 	.byte	0x04, 0x0a
        /*00ae*/ 	.short	(.L_565 - .L_564)
	.align		4
.L_564:
        /*00b0*/ 	.word	index@(.nv.constant0._Z32massMatrixMultiplyRegisterKernelILi8ELi12ELi1EEviPKiPKdS3_S3_S3_Pd)
        /*00b4*/ 	.short	0x0380
        /*00b6*/ 	.short	0x0038


	//----- nvinfo : EIATTR_SW_WAR
	.align		4
.L_565:
        /*00b8*/ 	.byte	0x04, 0x36
        /*00ba*/ 	.short	(.L_567 - .L_566)
.L_566:
        /*00bc*/ 	.word	0x00000008
.L_567:


//--------------------- .nv.info._Z32massMatrixMultiplyConstantKernelILi8ELi10ELi1EEviPKiPKdS3_S3_S3_Pd --------------------------
	.section	.nv.info._Z32massMatrixMultiplyConstantKernelILi8ELi10ELi1EEviPKiPKdS3_S3_S3_Pd,"",@"SHT_CUDA_INFO"
	.sectionflags	@""
	.align	4


	//----- nvinfo : EIATTR_CUDA_API_VERSION
	.align		4
        /*0000*/ 	.byte	0x04, 0x37
        /*0002*/ 	.short	(.L_569 - .L_568)
.L_568:
        /*0004*/ 	.word	0x00000082


	//----- nvinfo : EIATTR_KPARAM_INFO
	.align		4
.L_569:
        /*0008*/ 	.byte	0x04, 0x17
        /*000a*/ 	.short	(.L_571 - .L_570)
.L_570:
        /*000c*/ 	.word	0x00000000
        /*0010*/ 	.short	0x0006
        /*0012*/ 	.short	0x0030
        /*0014*/ 	.byte	0x00, 0xf5, 0x21, 0x00


	//----- nvinfo : EIATTR_KPARAM_INFO
	.align		4
.L_571:
        /*0018*/ 	.byte	0x04, 0x17
        /*001a*/ 	.short	(.L_573 - .L_572)
.L_572:
        /*001c*/ 	.word	0x00000000
        /*0020*/ 	.short	0x0005
        /*0022*/ 	.short	0x0028
        /*0024*/ 	.byte	0x00, 0xf5, 0x21, 0x00


	//----- nvinfo : EIATTR_KPARAM_INFO
	.align		4
.L_573:
        /*0028*/ 	.byte	0x04, 0x17
        /*002a*/ 	.short	(.L_575 - .L_574)
.L_574:
        /*002c*/ 	.word	0x00000000
        /*0030*/ 	.short	0x0004
        /*0032*/ 	.short	0x0020
        /*0034*/ 	.byte	0x00, 0xf5, 0x21, 0x00


	//----- nvinfo : EIATTR_KPARAM_INFO
	.align		4
.L_575:
        /*0038*/ 	.byte	0x04, 0x17
        /*003a*/ 	.short	(.L_577 - .L_576)
.L_576:
        /*003c*/ 	.word	0x00000000
        /*0040*/ 	.short	0x0003
        /*0042*/ 	.short	0x0018
        /*0044*/ 	.byte	0x00, 0xf5, 0x21, 0x00


	//----- nvinfo : EIATTR_KPARAM_INFO
	.align		4
.L_577:
        /*0048*/ 	.byte	0x04, 0x17
        /*004a*/ 	.short	(.L_579 - .L_578)
.L_578:
        /*004c*/ 	.word	0x00000000
        /*0050*/ 	.short	0x0002
        /*0052*/ 	.short	0x0010
        /*0054*/ 	.byte	0x00, 0xf5, 0x21, 0x00


	//----- nvinfo : EIATTR_KPARAM_INFO
	.align		4
.L_579:
        /*0058*/ 	.byte	0x04, 0x17
        /*005a*/ 	.short	(.L_581 - .L_580)
.L_580:
        /*005c*/ 	.word	0x00000000
        /*0060*/ 	.short	0x0001
        /*0062*/ 	.short	0x0008
        /*0064*/ 	.byte	0x00, 0xf5, 0x21, 0x00


	//----- nvinfo : EIATTR_KPARAM_INFO
	.align		4
.L_581:
        /*0068*/ 	.byte	0x04, 0x17
        /*006a*/ 	.short	(.L_583 - .L_582)
.L_582:
        /*006c*/ 	.word	0x00000000
        /*0070*/ 	.short	0x0000
        /*0072*/ 	.short	0x0000
        /*0074*/ 	.byte	0x00, 0xf0, 0x11, 0x00


	//----- nvinfo : EIATTR_SPARSE_MMA_MASK
	.align		4
.L_583:
        /*0078*/ 	.byte	0x03, 0x50
        /*007a*/ 	.short	0x0000


	//----- nvinfo : EIATTR_MAXREG_COUNT
	.align		4
        /*007c*/ 	.byte	0x03, 0x1b
        /*007e*/ 	.short	0x00ff


	//----- nvinfo : EIATTR_NUM_BARRIERS
	.align		4
        /*0080*/ 	.byte	0x02, 0x4c
        /*0082*/ 	.byte	0x01
	.zero		1


	//----- nvinfo : EIATTR_MERCURY_ISA_VERSION
	.align		4
        /*0084*/ 	.byte	0x03, 0x5f
        /*0086*/ 	.short	0x0101


	//----- nvinfo : EIATTR_VRC_CTA_INIT_COUNT
	.align		4
        /*0088*/ 	.byte	0x02, 0x4a
	.zero		1
	.zero		1


	//----- nvinfo : EIATTR_EXIT_INSTR_OFFSETS
	.align		4
        /*008c*/ 	.byte	0x04, 0x1c
        /*008e*/ 	.short	(.L_585 - .L_584)


	//   ....[0]....
.L_584:
        /*0090*/ 	.word	0x00003120


	//   ....[1]....
        /*0094*/ 	.word	0x000032b0


	//----- nvinfo : EIATTR_CRS_STACK_SIZE
	.align		4
.L_585:
        /*0098*/ 	.byte	0x04, 0x1e
        /*009a*/ 	.short	(.L_587 - .L_586)
.L_586:
        /*009c*/ 	.word	0x00000000


	//----- nvinfo : EIATTR_CBANK_PARAM_SIZE
	.align		4
.L_587:
        /*00a0*/ 	.byte	0x03, 0x19
        /*00a2*/ 	.short	0x0038


	//----- nvinfo : EIATTR_PARAM_CBANK
	.align		4
        /*00a4*/ 	.byte	0x04, 0x0a
        /*00a6*/ 	.short	(.L_589 - .L_588)
	.align		4
.L_588:
        /*00a8*/ 	.word	index@(.nv.constant0._Z32massMatrixMultiplyConstantKernelILi8ELi10ELi1EEviPKiPKdS3_S3_S3_Pd)
        /*00ac*/ 	.short	0x0380
        /*00ae*/ 	.short	0x0038


	//----- nvinfo : EIATTR_SW_WAR
	.align		4
.L_589:
        /*00b0*/ 	.byte	0x04, 0x36
        /*00b2*/ 	.short	(.L_591 - .L_590)
.L_590:
        /*00b4*/ 	.word	0x00000008
.L_591:


//--------------------- .nv.info._Z32massMatrixMultiplyRegisterKernelILi8ELi10ELi1EEviPKiPKdS3_S3_S3_Pd --------------------------
	.section	.nv.info._Z32massMatrixMultiplyRegisterKernelILi8ELi10ELi1EEviPKiPKdS3_S3_S3_Pd,"",@"SHT_CUDA_INFO"
	.sectionflags	@""
	.align	4


	//----- nvinfo : EIATTR_CUDA_API_VERSION
	.align		4
        /*0000*/ 	.byte	0x04, 0x37
        /*0002*/ 	.short	(.L_593 - .L_592)
.L_592:
        /*0004*/ 	.word	0x00000082


	//----- nvinfo : EIATTR_KPARAM_INFO
	.align		4
.L_593:
        /*0008*/ 	.byte	0x04, 0x17
        /*000a*/ 	.short	(.L_595 - .L_594)
.L_594:
        /*000c*/ 	.word	0x00000000
        /*0010*/ 	.short	0x0006
        /*0012*/ 	.short	0x0030
        /*0014*/ 	.byte	0x00, 0xf5, 0x21, 0x00


	//----- nvinfo : EIATTR_KPARAM_INFO
	.align		4
.L_595:
        /*0018*/ 	.byte	0x04, 0x17
        /*001a*/ 	.short	(.L_597 - .L_596)
.L_596:
        /*001c*/ 	.word	0x00000000
        /*0020*/ 	.short	0x0005
        /*0022*/ 	.short	0x0028
        /*0024*/ 	.byte	0x00, 0xf5, 0x21, 0x00


	//----- nvinfo : EIATTR_KPARAM_INFO
	.align		4
.L_597:
        /*0028*/ 	.byte	0x04, 0x17
        /*002a*/ 	.short	(.L_599 - .L_598)
.L_598:
        /*002c*/ 	.word	0x00000000
        /*0030*/ 	.short	0x0004
        /*0032*/ 	.short	0x0020
        /*0034*/ 	.byte	0x00, 0xf5, 0x21, 0x00


	//----- nvinfo : EIATTR_KPARAM_INFO
	.align		4
.L_599:
        /*0038*/ 	.byte	0x04, 0x17
        /*003a*/ 	.short	(.L_601 - .L_600)
.L_600:
        /*003c*/ 	.word	0x00000000
        /*0040*/ 	.short	0x0003
        /*0042*/ 	.short	0x0018
        /*0044*/ 	.byte	0x00, 0xf5, 0x21, 0x00


	//----- nvinfo : EIATTR_KPARAM_INFO
	.align		4
.L_601:
        /*0048*/ 	.byte	0x04, 0x17
        /*004a*/ 	.short	(.L_603 - .L_602)
.L_602:
        /*004c*/ 	.word	0x00000000
        /*0050*/ 	.short	0x0002
        /*0052*/ 	.short	0x0010
        /*0054*/ 	.byte	0x00, 0xf5, 0x21, 0x00


	//----- nvinfo : EIATTR_KPARAM_INFO
	.align		4
.L_603:
        /*0058*/ 	.byte	0x04, 0x17
        /*005a*/ 	.short	(.L_605 - .L_604)
.L_604:
        /*005c*/ 	.word	0x00000000
        /*0060*/ 	.short	0x0001
        /*0062*/ 	.short	0x0008
        /*0064*/ 	.byte	0x00, 0xf5, 0x21, 0x00


	//----- nvinfo : EIATTR_KPARAM_INFO
	.align		4
.L_605:
        /*0068*/ 	.byte	0x04, 0x17
        /*006a*/ 	.short	(.L_607 - .L_606)
.L_606:
        /*006c*/ 	.word	0x00000000
        /*0070*/ 	.short	0x0000
        /*0072*/ 	.short	0x0000
        /*0074*/ 	.byte	0x00, 0xf0, 0x11, 0x00


	//----- nvinfo : EIATTR_SPARSE_MMA_MASK
	.align		4
.L_607:
        /*0078*/ 	.byte	0x03, 0x50
        /*007a*/ 	.short	0x0000


	//----- nvinfo : EIATTR_MAXREG_COUNT
	.align		4
        /*007c*/ 	.byte	0x03, 0x1b
        /*007e*/ 	.short	0x00ff


	//----- nvinfo : EIATTR_NUM_BARRIERS
	.align		4
        /*0080*/ 	.byte	0x02, 0x4c
        /*0082*/ 	.byte	0x01
	.zero		1


	//----- nvinfo : EIATTR_MERCURY_ISA_VERSION
	.align		4
        /*0084*/ 	.byte	0x03, 0x5f
        /*0086*/ 	.short	0x0101


	//----- nvinfo : EIATTR_VRC_CTA_INIT_COUNT
	.align		4
        /*0088*/ 	.byte	0x02, 0x4a
	.zero		1
	.zero		1


	//----- nvinfo : EIATTR_EXIT_INSTR_OFFSETS
	.align		4
        /*008c*/ 	.byte	0x04, 0x1c
        /*008e*/ 	.short	(.L_609 - .L_608)


	//   ....[0]....
.L_608:
        /*0090*/ 	.word	0x00002ff0


	//   ....[1]....
        /*0094*/ 	.word	0x00003130


	//----- nvinfo : EIATTR_CRS_STACK_SIZE
	.align		4
.L_609:
        /*0098*/ 	.byte	0x04, 0x1e
        /*009a*/ 	.short	(.L_611 - .L_610)
.L_610:
        /*009c*/ 	.word	0x00000000


	//----- nvinfo : EIATTR_CBANK_PARAM_SIZE
	.align		4
.L_611:
        /*00a0*/ 	.byte	0x03, 0x19
        /*00a2*/ 	.short	0x0038


	//----- nvinfo : EIATTR_PARAM_CBANK
	.align		4
        /*00a4*/ 	.byte	0x04, 0x0a
        /*00a6*/ 	.short	(.L_613 - .L_612)
	.align		4
.L_612:
        /*00a8*/ 	.word	index@(.nv.constant0._Z32massMatrixMultiplyRegisterKernelILi8ELi10ELi1EEviPKiPKdS3_S3_S3_Pd)
        /*00ac*/ 	.short	0x0380
        /*00ae*/ 	.short	0x0038


	//----- nvinfo : EIATTR_SW_WAR
	.align		4
.L_613:
        /*00b0*/ 	.byte	0x04, 0x36
        /*00b2*/ 	.short	(.L_615 - .L_614)
.L_614:
        /*00b4*/ 	.word	0x00000008
.L_615:


//--------------------- .nv.info._Z32massMatrixMultiplyConstantKernelILi8ELi8ELi1EEviPKiPKdS3_S3_S3_Pd --------------------------
	.section	.nv.info._Z32massMatrixMultiplyConstantKernelILi8ELi8ELi1EEviPKiPKdS3_S3_S3_Pd,"",@"SHT_CUDA_INFO"
	.sectionflags	@""
	.align	4


	//----- nvinfo : EIATTR_CUDA_API_VERSION
	.align		4
        /*0000*/ 	.byte	0x04, 0x37
        /*0002*/ 	.short	(.L_617 - .L_616)
.L_616:
        /*0004*/ 	.word	0x00000082


	//----- nvinfo : EIATTR_KPARAM_INFO
	.align		4
.L_617:
        /*0008*/ 	.byte	0x04, 0x17
        /*000a*/ 	.short	(.L_619 - .L_618)
.L_618:
        /*000c*/ 	.word	0x00000000
        /*0010*/ 	.short	0x0006
        /*0012*/ 	.short	0x0030
        /*0014*/ 	.byte	0x00, 0xf5, 0x21, 0x00


	//----- nvinfo : EIATTR_KPARAM_INFO
	.align		4
.L_619:
        /*0018*/ 	.byte	0x04, 0x17
        /*001a*/ 	.short	(.L_621 - .L_620)
.L_620:
        /*001c*/ 	.word	0x00000000
        /*0020*/ 	.short	0x0005
        /*0022*/ 	.short	0x0028
        /*0024*/ 	.byte	0x00, 0xf5, 0x21, 0x00


	//----- nvinfo : EIATTR_KPARAM_INFO
	.align		4
.L_621:
        /*0028*/ 	.byte	0x04, 0x17
        /*002a*/ 	.short	(.L_623 - .L_622)
.L_622:
        /*002c*/ 	.word	0x00000000
        /*0030*/ 	.short	0x0004
        /*0032*/ 	.short	0x0020
        /*0034*/ 	.byte	0x00, 0xf5, 0x21, 0x00


	//----- nvinfo : EIATTR_KPARAM_INFO
	.align		4
.L_623:
        /*0038*/ 	.byte	0x04, 0x17
        /*003a*/ 	.short	(.L_625 - .L_624)
.L_624:
        /*003c*/ 	.word	0x00000000
        /*0040*/ 	.short	0x0003
        /*0042*/ 	.short	0x0018
        /*0044*/ 	.byte	0x00, 0xf5, 0x21, 0x00


	//----- nvinfo : EIATTR_KPARAM_INFO
	.align		4
.L_625:
        /*0048*/ 	.byte	0x04, 0x17
        /*004a*/ 	.short	(.L_627 - .L_626)
.L_626:
        /*004c*/ 	.word	0x00000000
        /*0050*/ 	.short	0x0002
        /*0052*/ 	.short	0x0010
        /*0054*/ 	.byte	0x00, 0xf5, 0x21, 0x00


	//----- nvinfo : EIATTR_KPARAM_INFO
	.align		4
.L_627:
        /*0058*/ 	.byte	0x04, 0x17
        /*005a*/ 	.short	(.L_629 - .L_628)
.L_628:
        /*005c*/ 	.word	0x00000000
        /*0060*/ 	.short	0x0001
        /*0062*/ 	.short	0x0008
        /*0064*/ 	.byte	0x00, 0xf5, 0x21, 0x00


	//----- nvinfo : EIATTR_KPARAM_INFO
	.align		4
.L_629:
        /*0068*/ 	.byte	0x04, 0x17
        /*006a*/ 	.short	(.L_631 - .L_630)
.L_630:
        /*006c*/ 	.word	0x00000000
        /*0070*/ 	.short	0x0000
        /*0072*/ 	.short	0x0000
        /*0074*/ 	.byte	0x00, 0xf0, 0x11, 0x00


	//----- nvinfo : EIATTR_SPARSE_MMA_MASK
	.align		4
.L_631:
        /*0078*/ 	.byte	0x03, 0x50
        /*007a*/ 	.short	0x0000


	//----- nvinfo : EIATTR_MAXREG_COUNT
	.align		4
        /*007c*/ 	.byte	0x03, 0x1b
        /*007e*/ 	.short	0x00ff


	//----- nvinfo : EIATTR_NUM_BARRIERS
	.align		4
        /*0080*/ 	.byte	0x02, 0x4c
        /*0082*/ 	.byte	0x01
	.zero		1


	//----- nvinfo : EIATTR_MERCURY_ISA_VERSION
	.align		4
        /*0084*/ 	.byte	0x03, 0x5f
        /*0086*/ 	.short	0x0101


	//----- nvinfo : EIATTR_VRC_CTA_INIT_COUNT
	.align		4
        /*0088*/ 	.byte	0x02, 0x4a
	.zero		1
	.zero		1


	//----- nvinfo : EIATTR_EXIT_INSTR_OFFSETS
	.align		4
        /*008c*/ 	.byte	0x04, 0x1c
        /*008e*/ 	.short	(.L_633 - .L_632)


	//   ....[0]....
.L_632:
        /*0090*/ 	.word	0x000027b0


	//   ....[1]....
        /*0094*/ 	.word	0x00002960


	//----- nvinfo : EIATTR_CRS_STACK_SIZE
	.align		4
.L_633:
        /*0098*/ 	.byte	0x04, 0x1e
        /*009a*/ 	.short	(.L_635 - .L_634)
.L_634:
        /*009c*/ 	.word	0x00000000


	//----- nvinfo : EIATTR_CBANK_PARAM_SIZE
	.align		4
.L_635:
        /*00a0*/ 	.byte	0x03, 0x19
        /*00a2*/ 	.short	0x0038


	//----- nvinfo : EIATTR_PARAM_CBANK
	.align		4
        /*00a4*/ 	.byte	0x04, 0x0a
        /*00a6*/ 	.short	(.L_637 - .L_636)
	.align		4
.L_636:
        /*00a8*/ 	.word	index@(.nv.constant0._Z32massMatrixMultiplyConstantKernelILi8ELi8ELi1EEviPKiPKdS3_S3_S3_Pd)
        /*00ac*/ 	.short	0x0380
        /*00ae*/ 	.short	0x0038


	//----- nvinfo : EIATTR_SW_WAR
	.align		4
.L_637:
        /*00b0*/ 	.byte	0x04, 0x36
        /*00b2*/ 	.short	(.L_639 - .L_638)
.L_638:
        /*00b4*/ 	.word	0x00000008
.L_639:


//--------------------- .nv.info._Z32massMatrixMultiplyRegisterKernelILi8ELi8ELi1EEviPKiPKdS3_S3_S3_Pd --------------------------
	.section	.nv.info._Z32massMatrixMultiplyRegisterKernelILi8ELi8ELi1EEviPKiPKdS3_S3_S3_Pd,"",@"SHT_CUDA_INFO"
	.sectionflags	@""
	.align	4


	//----- nvinfo : EIATTR_CUDA_API_VERSION
	.align		4
        /*0000*/ 	.byte	0x04, 0x37
        /*0002*/ 	.short	(.L_641 - .L_640)
.L_640:
        /*0004*/ 	.word	0x00000082


	//----- nvinfo : EIATTR_KPARAM_INFO
	.align		4
.L_641:
        /*0008*/ 	.byte	0x04, 0x17
        /*000a*/ 	.short	(.L_643 - .L_642)
.L_642:
        /*000c*/ 	.word	0x00000000
        /*0010*/ 	.short	0x0006
        /*0012*/ 	.short	0x0030
        /*0014*/ 	.byte	0x00, 0xf5, 0x21, 0x00


	//----- nvinfo : EIATTR_KPARAM_INFO
	.align		4
.L_643:
        /*0018*/ 	.byte	0x04, 0x17
        /*001a*/ 	.short	(.L_645 - .L_644)
.L_644:
        /*001c*/ 	.word	0x00000000
        /*0020*/ 	.short	0x0005
        /*0022*/ 	.short	0x0028
        /*0024*/ 	.byte	0x00, 0xf5, 0x21, 0x00


	//----- nvinfo : EIATTR_KPARAM_INFO
	.align		4
.L_645:
        /*0028*/ 	.byte	0x04, 0x17
        /*002a*/ 	.short	(.L_647 - .L_646)
.L_646:
        /*002c*/ 	.word	0x00000000
        /*0030*/ 	.short	0x0004
        /*0032*/ 	.short	0x0020
        /*0034*/ 	.byte	0x00, 0xf5, 0x21, 0x00


	//----- nvinfo : EIATTR_KPARAM_INFO
	.align		4
.L_647:
        /*0038*/ 	.byte	0x04, 0x17
        /*003a*/ 	.short	(.L_649 - .L_648)
.L_648:
        /*003c*/ 	.word	0x00000000
        /*0040*/ 	.short	0x0003
        /*0042*/ 	.short	0x0018
        /*0044*/ 	.byte	0x00, 0xf5, 0x21, 0x00


	//----- nvinfo : EIATTR_KPARAM_INFO
	.align		4
.L_649:
        /*0048*/ 	.byte	0x04, 0x17
        /*004a*/ 	.short	(.L_651 - .L_650)
.L_650:
        /*004c*/ 	.word	0x00000000
        /*0050*/ 	.short	0x0002
        /*0052*/ 	.short	0x0010
        /*0054*/ 	.byte	0x00, 0xf5, 0x21, 0x00


	//----- nvinfo : EIATTR_KPARAM_INFO
	.align		4
.L_651:
        /*0058*/ 	.byte	0x04, 0x17
        /*005a*/ 	.short	(.L_653 - .L_652)
.L_652:
        /*005c*/ 	.word	0x00000000
        /*0060*/ 	.short	0x0001
        /*0062*/ 	.short	0x0008
        /*0064*/ 	.byte	0x00, 0xf5, 0x21, 0x00


	//----- nvinfo : EIATTR_KPARAM_INFO
	.align		4
.L_653:
        /*0068*/ 	.byte	0x04, 0x17
        /*006a*/ 	.short	(.L_655 - .L_654)
.L_654:
        /*006c*/ 	.word	0x00000000
        /*0070*/ 	.short	0x0000
        /*0072*/ 	.short	0x0000
        /*0074*/ 	.byte	0x00, 0xf0, 0x11, 0x00


	//----- nvinfo : EIATTR_SPARSE_MMA_MASK
	.align		4
.L_655:
        /*0078*/ 	.byte	0x03, 0x50
        /*007a*/ 	.short	0x0000


	//----- nvinfo : EIATTR_MAXREG_COUNT
	.align		4
        /*007c*/ 	.byte	0x03, 0x1b
        /*007e*/ 	.short	0x00ff


	//----- nvinfo : EIATTR_NUM_BARRIERS
	.align		4
        /*0080*/ 	.byte	0x02, 0x4c
        /*0082*/ 	.byte	0x01
	.zero		1


	//----- nvinfo : EIATTR_MERCURY_ISA_VERSION
	.align		4
        /*0084*/ 	.byte	0x03, 0x5f
        /*0086*/ 	.short	0x0101


	//----- nvinfo : EIATTR_VRC_CTA_INIT_COUNT
	.align		4
        /*0088*/ 	.byte	0x02, 0x4a
	.zero		1
	.zero		1


	//----- nvinfo : EIATTR_EXIT_INSTR_OFFSETS
	.align		4
        /*008c*/ 	.byte	0x04, 0x1c
        /*008e*/ 	.short	(.L_657 - .L_656)


	//   ....[0]....
.L_656:
        /*0090*/ 	.word	0x00002130


	//   ....[1]....
        /*0094*/ 	.word	0x00002280


	//----- nvinfo : EIATTR_CRS_STACK_SIZE
	.align		4
.L_657:
        /*0098*/ 	.byte	0x04, 0x1e
        /*009a*/ 	.short	(.L_659 - .L_658)
.L_658:
        /*009c*/ 	.word	0x00000000


	//----- nvinfo : EIATTR_CBANK_PARAM_SIZE
	.align		4
.L_659:
        /*00a0*/ 	.byte	0x03, 0x19
        /*00a2*/ 	.short	0x0038


	//----- nvinfo : EIATTR_PARAM_CBANK
	.align		4
        /*00a4*/ 	.byte	0x04, 0x0a
        /*00a6*/ 	.short	(.L_661 - .L_660)
	.align		4
.L_660:
        /*00a8*/ 	.word	index@(.nv.constant0._Z32massMatrixMultiplyRegisterKernelILi8ELi8ELi1EEviPKiPKdS3_S3_S3_Pd)
        /*00ac*/ 	.short	0x0380
        /*00ae*/ 	.short	0x0038


	//----- nvinfo : EIATTR_SW_WAR
	.align		4
.L_661:
        /*00b0*/ 	.byte	0x04, 0x36
        /*00b2*/ 	.short	(.L_663 - .L_662)
.L_662:
        /*00b4*/ 	.word	0x00000008
.L_663:


//--------------------- .nv.info._Z32massMatrixMultiplyConstantKernelILi6ELi10ELi1EEviPKiPKdS3_S3_S3_Pd --------------------------
	.section	.nv.info._Z32massMatrixMultiplyConstantKernelILi6ELi10ELi1EEviPKiPKdS3_S3_S3_Pd,"",@"SHT_CUDA_INFO"
	.sectionflags	@""
	.align	4


	//----- nvinfo : EIATTR_CUDA_API_VERSION
	.align		4
        /*0000*/ 	.byte	0x04, 0x37
        /*0002*/ 	.short	(.L_665 - .L_664)
.L_664:
        /*0004*/ 	.word	0x00000082


	//----- nvinfo : EIATTR_KPARAM_INFO
	.align		4
.L_665:
        /*0008*/ 	.byte	0x04, 0x17
        /*000a*/ 	.short	(.L_667 - .L_666)
.L_666:
        /*000c*/ 	.word	0x00000000
        /*0010*/ 	.short	0x0006
        /*0012*/ 	.short	0x0030
        /*0014*/ 	.byte	0x00, 0xf5, 0x21, 0x00


	//----- nvinfo : EIATTR_KPARAM_INFO
	.align		4
.L_667:
        /*0018*/ 	.byte	0x04, 0x17
        /*001a*/ 	.short	(.L_669 - .L_668)
.L_668:
        /*001c*/ 	.word	0x00000000
        /*0020*/ 	.short	0x0005
        /*0022*/ 	.short	0x0028
        /*0024*/ 	.byte	0x00, 0xf5, 0x21, 0x00


	//----- nvinfo : EIATTR_KPARAM_INFO
	.align		4
.L_669:
        /*0028*/ 	.byte	0x04, 0x17
        /*002a*/ 	.short	(.L_671 - .L_670)
.L_670:
        /*002c*/ 	.word	0x00000000
        /*0030*/ 	.short	0x0004
        /*0032*/ 	.short	0x0020
        /*0034*/ 	.byte	0x00, 0xf5, 0x21, 0x00


	//----- nvinfo : EIATTR_KPARAM_INFO
	.align		4
.L_671:
        /*0038*/ 	.byte	0x04, 0x17
        /*003a*/ 	.short	(.L_673 - .L_672)
.L_672:
        /*003c*/ 	.word	0x00000000
        /*0040*/ 	.short	0x0003
        /*0042*/ 	.short	0x0018
        /*0044*/ 	.byte	0x00, 0xf5, 0x21, 0x00


	//----- nvinfo : EIATTR_KPARAM_INFO
	.align		4
.L_673:
        /*0048*/ 	.byte	0x04, 0x17
        /*004a*/ 	.short	(.L_675 - .L_674)
.L_674:
        /*004c*/ 	.word	0x00000000
        /*0050*/ 	.short	0x0002
        /*0052*/ 	.short	0x0010
        /*0054*/ 	.byte	0x00, 0xf5, 0x21, 0x00


	//----- nvinfo : EIATTR_KPARAM_INFO
	.align		4
.L_675:
        /*0058*/ 	.byte	0x04, 0x17
        /*005a*/ 	.short	(.L_677 - .L_676)
.L_676:
        /*005c*/ 	.word	0x00000000
        /*0060*/ 	.short	0x0001
        /*0062*/ 	.short	0x0008
        /*0064*/ 	.byte	0x00, 0xf5, 0x21, 0x00


	//----- nvinfo : EIATTR_KPARAM_INFO
	.align		4
.L_677:
        /*0068*/ 	.byte	0x04, 0x17
        /*006a*/ 	.short	(.L_679 - .L_678)
.L_678:
        /*006c*/ 	.word	0x00000000
        /*0070*/ 	.short	0x0000
        /*0072*/ 	.short	0x0000
        /*0074*/ 	.byte	0x00, 0xf0, 0x11, 0x00


	//----- nvinfo : EIATTR_SPARSE_MMA_MASK
	.align		4
.L_679:
        /*0078*/ 	.byte	0x03, 0x50
        /*007a*/ 	.short	0x0000


	//----- nvinfo : EIATTR_MAXREG_COUNT
	.align		4
        /*007c*/ 	.byte	0x03, 0x1b
        /*007e*/ 	.short	0x00ff


	//----- nvinfo : EIATTR_NUM_BARRIERS
	.align		4
        /*0080*/ 	.byte	0x02, 0x4c
        /*0082*/ 	.byte	0x01
	.zero		1


	//----- nvinfo : EIATTR_MERCURY_ISA_VERSION
	.align		4
        /*0084*/ 	.byte	0x03, 0x5f
        /*0086*/ 	.short	0x0101


	//----- nvinfo : EIATTR_VRC_CTA_INIT_COUNT
	.align		4
        /*0088*/ 	.byte	0x02, 0x4a
	.zero		1
	.zero		1


	//----- nvinfo : EIATTR_EXIT_INSTR_OFFSETS
	.align		4
        /*008c*/ 	.byte	0x04, 0x1c
        /*008e*/ 	.short	(.L_681 - .L_680)


	//   ....[0]....
.L_680:
        /*0090*/ 	.word	0x00002920


	//   ....[1]....
        /*0094*/ 	.word	0x00002a70


	//----- nvinfo : EIATTR_CRS_STACK_SIZE
	.align		4
.L_681:
        /*0098*/ 	.byte	0x04, 0x1e
        /*009a*/ 	.short	(.L_683 - .L_682)
.L_682:
        /*009c*/ 	.word	0x00000000


	//----- nvinfo : EIATTR_CBANK_PARAM_SIZE
	.align		4
.L_683:
        /*00a0*/ 	.byte	0x03, 0x19
        /*00a2*/ 	.short	0x0038


	//----- nvinfo : EIATTR_PARAM_CBANK
	.align		4
        /*00a4*/ 	.byte	0x04, 0x0a
        /*00a6*/ 	.short	(.L_685 - .L_684)
	.align		4
.L_684:
        /*00a8*/ 	.word	index@(.nv.constant0._Z32massMatrixMultiplyConstantKernelILi6ELi10ELi1EEviPKiPKdS3_S3_S3_Pd)
        /*00ac*/ 	.short	0x0380
        /*00ae*/ 	.short	0x0038


	//----- nvinfo : EIATTR_SW_WAR
	.align		4
.L_685:
        /*00b0*/ 	.byte	0x04, 0x36
        /*00b2*/ 	.short	(.L_687 - .L_686)
.L_686:
        /*00b4*/ 	.word	0x00000008
.L_687:


//--------------------- .nv.info._Z32massMatrixMultiplyRegisterKernelILi6ELi10ELi1EEviPKiPKdS3_S3_S3_Pd --------------------------
	.section	.nv.info._Z32massMatrixMultiplyRegisterKernelILi6ELi10ELi1EEviPKiPKdS3_S3_S3_Pd,"",@"SHT_CUDA_INFO"
	.sectionflags	@""
	.align	4


	//----- nvinfo : EIATTR_CUDA_API_VERSION
	.align		4
        /*0000*/ 	.byte	0x04, 0x37
        /*0002*/ 	.short	(.L_689 - .L_688)
.L_688:
        /*0004*/ 	.word	0x00000082


	//----- nvinfo : EIATTR_KPARAM_INFO
	.align		4
.L_689:
        /*0008*/ 	.byte	0x04, 0x17
        /*000a*/ 	.short	(.L_691 - .L_690)
.L_690:
        /*000c*/ 	.word	0x00000000
        /*0010*/ 	.short	0x0006
        /*0012*/ 	.short	0x0030
        /*0014*/ 	.byte	0x00, 0xf5, 0x21, 0x00


	//----- nvinfo : EIATTR_KPARAM_INFO
	.align		4
.L_691:
        /*0018*/ 	.byte	0x04, 0x17
        /*001a*/ 	.short	(.L_693 - .L_692)
.L_692:
        /*001c*/ 	.word	0x00000000
        /*0020*/ 	.short	0x0005
        /*0022*/ 	.short	0x0028
        /*0024*/ 	.byte	0x00, 0xf5, 0x21, 0x00


	//----- nvinfo : EIATTR_KPARAM_INFO
	.align		4
.L_693:
        /*0028*/ 	.byte	0x04, 0x17
        /*002a*/ 	.short	(.L_695 - .L_694)
.L_694:
        /*002c*/ 	.word	0x00000000
        /*0030*/ 	.short	0x0004
        /*0032*/ 	.short	0x0020
        /*0034*/ 	.byte	0x00, 0xf5, 0x21, 0x00


	//----- nvinfo : EIATTR_KPARAM_INFO
	.align		4
.L_695:
        /*0038*/ 	.byte	0x04, 0x17
        /*003a*/ 	.short	(.L_697 - .L_696)
.L_696:
        /*003c*/ 	.word	0x00000000
        /*0040*/ 	.short	0x0003
        /*0042*/ 	.short	0x0018
        /*0044*/ 	.byte	0x00, 0xf5, 0x21, 0x00


	//----- nvinfo : EIATTR_KPARAM_INFO
	.align		4
.L_697:
        /*0048*/ 	.byte	0x04, 0x17
        /*004a*/ 	.short	(.L_699 - .L_698)
.L_698:
        /*004c*/ 	.word	0x00000000
        /*0050*/ 	.short	0x0002
        /*0052*/ 	.short	0x0010
        /*0054*/ 	.byte	0x00, 0xf5, 0x21, 0x00


	//----- nvinfo : EIATTR_KPARAM_INFO
	.align		4
.L_699:
        /*0058*/ 	.byte	0x04, 0x17
        /*005a*/ 	.short	(.L_701 - .L_700)
.L_700:
        /*005c*/ 	.word	0x00000000
        /*0060*/ 	.short	0x0001
        /*0062*/ 	.short	0x0008
        /*0064*/ 	.byte	0x00, 0xf5, 0x21, 0x00


	//----- nvinfo : EIATTR_KPARAM_INFO
	.align		4
.L_701:
        /*0068*/ 	.byte	0x04, 0x17
        /*006a*/ 	.short	(.L_703 - .L_702)
.L_702:
        /*006c*/ 	.word	0x00000000
        /*0070*/ 	.short	0x0000
        /*0072*/ 	.short	0x0000
        /*0074*/ 	.byte	0x00, 0xf0, 0x11, 0x00


	//----- nvinfo : EIATTR_SPARSE_MMA_MASK
	.align		4
.L_703:
        /*0078*/ 	.byte	0x03, 0x50
        /*007a*/ 	.short	0x0000


	//----- nvinfo : EIATTR_MAXREG_COUNT
	.align		4
        /*007c*/ 	.byte	0x03, 0x1b
        /*007e*/ 	.short	0x00ff


	//----- nvinfo : EIATTR_NUM_BARRIERS
	.align		4
        /*0080*/ 	.byte	0x02, 0x4c
        /*0082*/ 	.byte	0x01
	.zero		1


	//----- nvinfo : EIATTR_MERCURY_ISA_VERSION
	.align		4
        /*0084*/ 	.byte	0x03, 0x5f
        /*0086*/ 	.short	0x0101


	//----- nvinfo : EIATTR_VRC_CTA_INIT_COUNT
	.align		4
        /*0088*/ 	.byte	0x02, 0x4a
	.zero		1
	.zero		1


	//----- nvinfo : EIATTR_EXIT_INSTR_OFFSETS
	.align		4
        /*008c*/ 	.byte	0x04, 0x1c
        /*008e*/ 	.short	(.L_705 - .L_704)


	//   ....[0]....
.L_704:
        /*0090*/ 	.word	0x000023e0


	//   ....[1]....
        /*0094*/ 	.word	0x000024f0


	//----- nvinfo : EIATTR_CRS_STACK_SIZE
	.align		4
.L_705:
        /*0098*/ 	.byte	0x04, 0x1e
        /*009a*/ 	.short	(.L_707 - .L_706)
.L_706:
        /*009c*/ 	.word	0x00000000


	//----- nvinfo : EIATTR_CBANK_PARAM_SIZE
	.align		4
.L_707:
        /*00a0*/ 	.byte	0x03, 0x19
        /*00a2*/ 	.short	0x0038


	//----- nvinfo : EIATTR_PARAM_CBANK
	.align		4
        /*00a4*/ 	.byte	0x04, 0x0a
        /*00a6*/ 	.short	(.L_709 - .L_708)
	.align		4
.L_708:
        /*00a8*/ 	.word	index@(.nv.constant0._Z32massMatrixMultiplyRegisterKernelILi6ELi10ELi1EEviPKiPKdS3_S3_S3_Pd)
        /*00ac*/ 	.short	0x0380
        /*00ae*/ 	.short	0x0038


	//----- nvinfo : EIATTR_SW_WAR
	.align		4
.L_709:
        /*00b0*/ 	.byte	0x04, 0x36
        /*00b2*/ 	.short	(.L_711 - .L_710)
.L_710:
        /*00b4*/ 	.word	0x00000008
.L_711:


//--------------------- .nv.info._Z32massMatrixMultiplyConstantKernelILi6ELi8ELi1EEviPKiPKdS3_S3_S3_Pd --------------------------
	.section	.nv.info._Z32massMatrixMultiplyConstantKernelILi6ELi8ELi1EEviPKiPKdS3_S3_S3_Pd,"",@"SHT_CUDA_INFO"
	.sectionflags	@""
	.align	4


	//----- nvinfo : EIATTR_CUDA_API_VERSION
	.align		4
        /*0000*/ 	.byte	0x04, 0x37
        /*0002*/ 	.short	(.L_713 - .L_712)
.L_712:
        /*0004*/ 	.word	0x00000082


	//----- nvinfo : EIATTR_KPARAM_INFO
	.align		4
.L_713:
        /*0008*/ 	.byte	0x04, 0x17
        /*000a*/ 	.short	(.L_715 - .L_714)
.L_714:
        /*000c*/ 	.word	0x00000000
        /*0010*/ 	.short	0x0006
        /*0012*/ 	.short	0x0030
        /*0014*/ 	.byte	0x00, 0xf5, 0x21, 0x00


	//----- nvinfo : EIATTR_KPARAM_INFO
	.align		4
.L_715:
        /*0018*/ 	.byte	0x04, 0x17
        /*001a*/ 	.short	(.L_717 - .L_716)
.L_716:
        /*001c*/ 	.word	0x00000000
        /*0020*/ 	.short	0x0005
        /*0022*/ 	.short	0x0028
        /*0024*/ 	.byte	0x00, 0xf5, 0x21, 0x00


	//----- nvinfo : EIATTR_KPARAM_INFO
	.align		4
.L_717:
        /*0028*/ 	.byte	0x04, 0x17
        /*002a*/ 	.short	(.L_719 - .L_718)
.L_718:
        /*002c*/ 	.word	0x00000000
        /*0030*/ 	.short	0x0004
        /*0032*/ 	.short	0x0020
        /*0034*/ 	.byte	0x00, 0xf5, 0x21, 0x00


	//----- nvinfo : EIATTR_KPARAM_INFO
	.align		4
.L_719:
        /*0038*/ 	.byte	0x04, 0x17
        /*003a*/ 	.short	(.L_721 - .L_720)
.L_720:
        /*003c*/ 	.word	0x00000000
        /*0040*/ 	.short	0x0003
        /*0042*/ 	.short	0x0018
        /*0044*/ 	.byte	0x00, 0xf5, 0x21, 0x00


	//----- nvinfo : EIATTR_KPARAM_INFO
	.align		4
.L_721:
        /*0048*/ 	.byte	0x04, 0x17
        /*004a*/ 	.short	(.L_723 - .L_722)
.L_722:
        /*004c*/ 	.word	0x00000000
        /*0050*/ 	.short	0x0002
        /*0052*/ 	.short	0x0010
        /*0054*/ 	.byte	0x00, 0xf5, 0x21, 0x00


	//----- nvinfo : EIATTR_KPARAM_INFO
	.align		4
.L_723:
        /*0058*/ 	.byte	0x04, 0x17
        /*005a*/ 	.short	(.L_725 - .L_724)
.L_724:
        /*005c*/ 	.word	0x00000000
        /*0060*/ 	.short	0x0001
        /*0062*/ 	.short	0x0008
        /*0064*/ 	.byte	0x00, 0xf5, 0x21, 0x00


	//----- nvinfo : EIATTR_KPARAM_INFO
	.align		4
.L_725:
        /*0068*/ 	.byte	0x04, 0x17
        /*006a*/ 	.short	(.L_727 - .L_726)
.L_726:
        /*006c*/ 	.word	0x00000000
        /*0070*/ 	.short	0x0000
        /*0072*/ 	.short	0x0000
        /*0074*/ 	.byte	0x00, 0xf0, 0x11, 0x00


	//----- nvinfo : EIATTR_SPARSE_MMA_MASK
	.align		4
.L_727:
        /*0078*/ 	.byte	0x03, 0x50
        /*007a*/ 	.short	0x0000


	//----- nvinfo : EIATTR_MAXREG_COUNT
	.align		4
        /*007c*/ 	.byte	0x03, 0x1b
        /*007e*/ 	.short	0x00ff


	//----- nvinfo : EIATTR_NUM_BARRIERS
	.align		4
        /*0080*/ 	.byte	0x02, 0x4c
        /*0082*/ 	.byte	0x01
	.zero		1


	//----- nvinfo : EIATTR_MERCURY_ISA_VERSION
	.align		4
        /*0084*/ 	.byte	0x03, 0x5f
        /*0086*/ 	.short	0x0101


	//----- nvinfo : EIATTR_VRC_CTA_INIT_COUNT
	.align		4
        /*0088*/ 	.byte	0x02, 0x4a
	.zero		1
	.zero		1


	//----- nvinfo : EIATTR_EXIT_INSTR_OFFSETS
	.align		4
        /*008c*/ 	.byte	0x04, 0x1c
        /*008e*/ 	.short	(.L_729 - .L_728)


	//   ....[0]....
.L_728:
        /*0090*/ 	.word	0x000021a0


	//   ....[1]....
        /*0094*/ 	.word	0x00002300


	//----- nvinfo : EIATTR_CRS_STACK_SIZE
	.align		4
.L_729:
        /*0098*/ 	.byte	0x04, 0x1e
        /*009a*/ 	.short	(.L_731 - .L_730)
.L_730:
        /*009c*/ 	.word	0x00000000


	//----- nvinfo : EIATTR_CBANK_PARAM_SIZE
	.align		4
.L_731:
        /*00a0*/ 	.byte	0x03, 0x19
        /*00a2*/ 	.short	0x0038


	//----- nvinfo : EIATTR_PARAM_CBANK
	.align		4
        /*00a4*/ 	.byte	0x04, 0x0a
        /*00a6*/ 	.short	(.L_733 - .L_732)
	.align		4
.L_732:
        /*00a8*/ 	.word	index@(.nv.constant0._Z32massMatrixMultiplyConstantKernelILi6ELi8ELi1EEviPKiPKdS3_S3_S3_Pd)
        /*00ac*/ 	.short	0x0380
        /*00ae*/ 	.short	0x0038


	//----- nvinfo : EIATTR_SW_WAR
	.align		4
.L_733:
        /*00b0*/ 	.byte	0x04, 0x36
        /*00b2*/ 	.short	(.L_735 - .L_734)
.L_734:
        /*00b4*/ 	.word	0x00000008
.L_735:


//--------------------- .nv.info._Z32massMatrixMultiplyRegisterKernelILi6ELi8ELi1EEviPKiPKdS3_S3_S3_Pd --------------------------
	.section	.nv.info._Z32massMatrixMultiplyRegisterKernelILi6ELi8ELi1EEviPKiPKdS3_S3_S3_Pd,"",@"SHT_CUDA_INFO"
	.sectionflags	@""
	.align	4


	//----- nvinfo : EIATTR_CUDA_API_VERSION
	.align		4
        /*0000*/ 	.byte	0x04, 0x37
        /*0002*/ 	.short	(.L_737 - .L_736)
.L_736:
        /*0004*/ 	.word	0x00000082


	//----- nvinfo : EIATTR_KPARAM_INFO
	.align		4
.L_737:
        /*0008*/ 	.byte	0x04, 0x17
        /*000a*/ 	.short	(.L_739 - .L_738)
.L_738:
        /*000c*/ 	.word	0x00000000
        /*0010*/ 	.short	0x0006
        /*0012*/ 	.short	0x0030
        /*0014*/ 	.byte	0x00, 0xf5, 0x21, 0x00


	//----- nvinfo : EIATTR_KPARAM_INFO
	.align		4
.L_739:
        /*0018*/ 	.byte	0x04, 0x17
        /*001a*/ 	.short	(.L_741 - .L_740)
.L_740:
        /*001c*/ 	.word	0x00000000
        /*0020*/ 	.short	0x0005
        /*0022*/ 	.short	0x0028
        /*0024*/ 	.byte	0x00, 0xf5, 0x21, 0x00


	//----- nvinfo : EIATTR_KPARAM_INFO
	.align		4
.L_741:
        /*0028*/ 	.byte	0x04, 0x17
        /*002a*/ 	.short	(.L_743 - .L_742)
.L_742:
        /*002c*/ 	.word	0x00000000
        /*0030*/ 	.short	0x0004
        /*0032*/ 	.short	0x0020
        /*0034*/ 	.byte	0x00, 0xf5, 0x21, 0x00


	//----- nvinfo : EIATTR_KPARAM_INFO
	.align		4
.L_743:
        /*0038*/ 	.byte	0x04, 0x17
        /*003a*/ 	.short	(.L_745 - .L_744)
.L_744:
        /*003c*/ 	.word	0x00000000
        /*0040*/ 	.short	0x0003
        /*0042*/ 	.short	0x0018
        /*0044*/ 	.byte	0x00, 0xf5, 0x21, 0x00


	//----- nvinfo : EIATTR_KPARAM_INFO
	.align		4
.L_745:
        /*0048*/ 	.byte	0x04, 0x17
        /*004a*/ 	.short	(.L_747 - .L_746)
.L_746:
        /*004c*/ 	.word	0x00000000
        /*0050*/ 	.short	0x0002
        /*0052*/ 	.short	0x0010
        /*0054*/ 	.byte	0x00, 0xf5, 0x21, 0x00


	//----- nvinfo : EIATTR_KPARAM_INFO
	.align		4
.L_747:
        /*0058*/ 	.byte	0x04, 0x17
        /*005a*/ 	.short	(.L_749 - .L_748)
.L_748:
        /*005c*/ 	.word	0x00000000
        /*0060*/ 	.short	0x0001
        /*0062*/ 	.short	0x0008
        /*0064*/ 	.byte	0x00, 0xf5, 0x21, 0x00


	//----- nvinfo : EIATTR_KPARAM_INFO
	.align		4
.L_749:
        /*0068*/ 	.byte	0x04, 0x17
        /*006a*/ 	.short	(.L_751 - .L_750)
.L_750:
        /*006c*/ 	.word	0x00000000
        /*0070*/ 	.short	0x0000
        /*0072*/ 	.short	0x0000
        /*0074*/ 	.byte	0x00, 0xf0, 0x11, 0x00


	//----- nvinfo : EIATTR_SPARSE_MMA_MASK
	.align		4
.L_751:
        /*0078*/ 	.byte	0x03, 0x50
        /*007a*/ 	.short	0x0000


	//----- nvinfo : EIATTR_MAXREG_COUNT
	.align		4
        /*007c*/ 	.byte	0x03, 0x1b
        /*007e*/ 	.short	0x00ff


	//----- nvinfo : EIATTR_NUM_BARRIERS
	.align		4
        /*0080*/ 	.byte	0x02, 0x4c
        /*0082*/ 	.byte	0x01
	.zero		1


	//----- nvinfo : EIATTR_MERCURY_ISA_VERSION
	.align		4
        /*0084*/ 	.byte	0x03, 0x5f
        /*0086*/ 	.short	0x0101


	//----- nvinfo : EIATTR_VRC_CTA_INIT_COUNT
	.align		4
        /*0088*/ 	.byte	0x02, 0x4a
	.zero		1
	.zero		1


	//----- nvinfo : EIATTR_EXIT_INSTR_OFFSETS
	.align		4
        /*008c*/ 	.byte	0x04, 0x1c
        /*008e*/ 	.short	(.L_753 - .L_752)


	//   ....[0]....
.L_752:
        /*0090*/ 	.word	0x00001f00


	//   ....[1]....
        /*0094*/ 	.word	0x00001ff0


	//----- nvinfo : EIATTR_CRS_STACK_SIZE
	.align		4
.L_753:
        /*0098*/ 	.byte	0x04, 0x1e
        /*009a*/ 	.short	(.L_755 - .L_754)
.L_754:
        /*009c*/ 	.word	0x00000000


	//----- nvinfo : EIATTR_CBANK_PARAM_SIZE
	.align		4
.L_755:
        /*00a0*/ 	.byte	0x03, 0x19
        /*00a2*/ 	.short	0x0038


	//----- nvinfo : EIATTR_PARAM_CBANK
	.align		4
        /*00a4*/ 	.byte	0x04, 0x0a
        /*00a6*/ 	.short	(.L_757 - .L_756)
	.align		4
.L_756:
        /*00a8*/ 	.word	index@(.nv.constant0._Z32massMatrixMultiplyRegisterKernelILi6ELi8ELi1EEviPKiPKdS3_S3_S3_Pd)
        /*00ac*/ 	.short	0x0380
        /*00ae*/ 	.short	0x0038


	//----- nvinfo : EIATTR_SW_WAR
	.align		4
.L_757:
        /*00b0*/ 	.byte	0x04, 0x36
        /*00b2*/ 	.short	(.L_759 - .L_758)
.L_758:
        /*00b4*/ 	.word	0x00000008
.L_759:


//--------------------- .nv.info._Z32massMatrixMultiplyConstantKernelILi6ELi6ELi1EEviPKiPKdS3_S3_S3_Pd --------------------------
	.section	.nv.info._Z32massMatrixMultiplyConstantKernelILi6ELi6ELi1EEviPKiPKdS3_S3_S3_Pd,"",@"SHT_CUDA_INFO"
	.sectionflags	@""
	.align	4


	//----- nvinfo : EIATTR_CUDA_API_VERSION
	.align		4
        /*0000*/ 	.byte	0x04, 0x37
        /*0002*/ 	.short	(.L_761 - .L_760)
.L_760:
        /*0004*/ 	.word	0x00000082


	//----- nvinfo : EIATTR_KPARAM_INFO
	.align		4
.L_761:
        /*0008*/ 	.byte	0x04, 0x17
        /*000a*/ 	.short	(.L_763 - .L_762)
.L_762:
        /*000c*/ 	.word	0x00000000
        /*0010*/ 	.short	0x0006
        /*0012*/ 	.short	0x0030
        /*0014*/ 	.byte	0x00, 0xf5, 0x21, 0x00


	//----- nvinfo : EIATTR_KPARAM_INFO
	.align		4
.L_763:
        /*0018*/ 	.byte	0x04, 0x17
        /*001a*/ 	.short	(.L_765 - .L_764)
.L_764:
        /*001c*/ 	.word	0x00000000
        /*0020*/ 	.short	0x0005
        /*0022*/ 	.short	0x0028
        /*0024*/ 	.byte	0x00, 0xf5, 0x21, 0x00


	//----- nvinfo : EIATTR_KPARAM_INFO
	.align		4
.L_765:
        /*0028*/ 	.byte	0x04, 0x17
        /*002a*/ 	.short	(.L_767 - .L_766)
.L_766:
        /*002c*/ 	.word	0x00000000
        /*0030*/ 	.short	0x0004
        /*0032*/ 	.short	0x0020
        /*0034*/ 	.byte	0x00, 0xf5, 0x21, 0x00


	//----- nvinfo : EIATTR_KPARAM_INFO
	.align		4
.L_767:
        /*0038*/ 	.byte	0x04, 0x17
        /*003a*/ 	.short	(.L_769 - .L_768)
.L_768:
        /*003c*/ 	.word	0x00000000
        /*0040*/ 	.short	0x0003
        /*0042*/ 	.short	0x0018
        /*0044*/ 	.byte	0x00, 0xf5, 0x21, 0x00


	//----- nvinfo : EIATTR_KPARAM_INFO
	.align		4
.L_769:
        /*0048*/ 	.byte	0x04, 0x17
        /*004a*/ 	.short	(.L_771 - .L_770)
.L_770:
        /*004c*/ 	.word	0x00000000
        /*0050*/ 	.short	0x0002
        /*0052*/ 	.short	0x0010
        /*0054*/ 	.byte	0x00, 0xf5, 0x21, 0x00


	//----- nvinfo : EIATTR_KPARAM_INFO
	.align		4
.L_771:
        /*0058*/ 	.byte	0x04, 0x17
        /*005a*/ 	.short	(.L_773 - .L_772)
.L_772:
        /*005c*/ 	.word	0x00000000
        /*0060*/ 	.short	0x0001
        /*0062*/ 	.short	0x0008
        /*0064*/ 	.byte	0x00, 0xf5, 0x21, 0x00


	//----- nvinfo : EIATTR_KPARAM_INFO
	.align		4
.L_773:
        /*0068*/ 	.byte	0x04, 0x17
        /*006a*/ 	.short	(.L_775 - .L_774)
.L_774:
        /*006c*/ 	.word	0x00000000
        /*0070*/ 	.short	0x0000
        /*0072*/ 	.short	0x0000
        /*0074*/ 	.byte	0x00, 0xf0, 0x11, 0x00


	//----- nvinfo : EIATTR_SPARSE_MMA_MASK
	.align		4
.L_775:
        /*0078*/ 	.byte	0x03, 0x50
        /*007a*/ 	.short	0x0000


	//----- nvinfo : EIATTR_MAXREG_COUNT
	.align		4
        /*007c*/ 	.byte	0x03, 0x1b
        /*007e*/ 	.short	0x00ff


	//----- nvinfo : EIATTR_NUM_BARRIERS
	.align		4
        /*0080*/ 	.byte	0x02, 0x4c
        /*0082*/ 	.byte	0x01
	.zero		1


	//----- nvinfo : EIATTR_MERCURY_ISA_VERSION
	.align		4
        /*0084*/ 	.byte	0x03, 0x5f
        /*0086*/ 	.short	0x0101


	//----- nvinfo : EIATTR_VRC_CTA_INIT_COUNT
	.align		4
        /*0088*/ 	.byte	0x02, 0x4a
	.zero		1
	.zero		1


	//----- nvinfo : EIATTR_EXIT_INSTR_OFFSETS
	.align		4
        /*008c*/ 	.byte	0x04, 0x1c
        /*008e*/ 	.short	(.L_777 - .L_776)


	//   ....[0]....
.L_776:
        /*0090*/ 	.word	0x000016c0


	//   ....[1]....
        /*0094*/ 	.word	0x000017e0


	//----- nvinfo : EIATTR_CRS_STACK_SIZE
	.align		4
.L_777:
        /*0098*/ 	.byte	0x04, 0x1e
        /*009a*/ 	.short	(.L_779 - .L_778)
.L_778:
        /*009c*/ 	.word	0x00000000


	//----- nvinfo : EIATTR_CBANK_PARAM_SIZE
	.align		4
.L_779:
        /*00a0*/ 	.byte	0x03, 0x19
        /*00a2*/ 	.short	0x0038


	//----- nvinfo : EIATTR_PARAM_CBANK
	.align		4
        /*00a4*/ 	.byte	0x04, 0x0a
        /*00a6*/ 	.short	(.L_781 - .L_780)
	.align		4
.L_780:
        /*00a8*/ 	.word	index@(.nv.constant0._Z32massMatrixMultiplyConstantKernelILi6ELi6ELi1EEviPKiPKdS3_S3_S3_Pd)
        /*00ac*/ 	.short	0x0380
        /*00ae*/ 	.short	0x0038


	//----- nvinfo : EIATTR_SW_WAR
	.align		4
.L_781:
        /*00b0*/ 	.byte	0x04, 0x36
        /*00b2*/ 	.short	(.L_783 - .L_782)
.L_782:
        /*00b4*/ 	.word	0x00000008
.L_783:


//--------------------- .nv.info._Z32massMatrixMultiplyRegisterKernelILi6ELi6ELi1EEviPKiPKdS3_S3_S3_Pd --------------------------
	.section	.nv.info._Z32massMatrixMultiplyRegisterKernelILi6ELi6ELi1EEviPKiPKdS3_S3_S3_Pd,"",@"SHT_CUDA_INFO"
	.sectionflags	@""
	.align	4


	//----- nvinfo : EIATTR_CUDA_API_VERSION
	.align		4
        /*0000*/ 	.byte	0x04, 0x37
        /*0002*/ 	.short	(.L_785 - .L_784)
.L_784:
        /*0004*/ 	.word	0x00000082


	//----- nvinfo : EIATTR_KPARAM_INFO
	.align		4
.L_785:
        /*0008*/ 	.byte	0x04, 0x17
        /*000a*/ 	.short	(.L_787 - .L_786)
.L_786:
        /*000c*/ 	.word	0x00000000
        /*0010*/ 	.short	0x0006
        /*0012*/ 	.short	0x0030
        /*0014*/ 	.byte	0x00, 0xf5, 0x21, 0x00


	//----- nvinfo : EIATTR_KPARAM_INFO
	.align		4
.L_787:
        /*0018*/ 	.byte	0x04, 0x17
        /*001a*/ 	.short	(.L_789 - .L_788)
.L_788:
        /*001c*/ 	.word	0x00000000
        /*0020*/ 	.short	0x0005
        /*0022*/ 	.short	0x0028
        /*0024*/ 	.byte	0x00, 0xf5, 0x21, 0x00


	//----- nvinfo : EIATTR_KPARAM_INFO
	.align		4
.L_789:
        /*0028*/ 	.byte	0x04, 0x17
        /*002a*/ 	.short	(.L_791 - .L_790)
.L_790:
        /*002c*/ 	.word	0x00000000
        /*0030*/ 	.short	0x0004
        /*0032*/ 	.short	0x0020
        /*0034*/ 	.byte	0x00, 0xf5, 0x21, 0x00


	//----- nvinfo : EIATTR_KPARAM_INFO
	.align		4
.L_791:
        /*0038*/ 	.byte	0x04, 0x17
        /*003a*/ 	.short	(.L_793 - .L_792)
.L_792:
        /*003c*/ 	.word	0x00000000
        /*0040*/ 	.short	0x0003
        /*0042*/ 	.short	0x0018
        /*0044*/ 	.byte	0x00, 0xf5, 0x21, 0x00


	//----- nvinfo : EIATTR_KPARAM_INFO
	.align		4
.L_793:
        /*0048*/ 	.byte	0x04, 0x17
        /*004a*/ 	.short	(.L_795 - .L_794)
.L_794:
        /*004c*/ 	.word	0x00000000
        /*0050*/ 	.short	0x0002
        /*0052*/ 	.short	0x0010
        /*0054*/ 	.byte	0x00, 0xf5, 0x21, 0x00


	//----- nvinfo : EIATTR_KPARAM_INFO
	.align		4
.L_795:
        /*0058*/ 	.byte	0x04, 0x17
        /*005a*/ 	.short	(.L_797 - .L_796)
.L_796:
        /*005c*/ 	.word	0x00000000
        /*0060*/ 	.short	0x0001
        /*0062*/ 	.short	0x0008
        /*0064*/ 	.byte	0x00, 0xf5, 0x21, 0x00


	//----- nvinfo : EIATTR_KPARAM_INFO
	.align		4
.L_797:
        /*0068*/ 	.byte	0x04, 0x17
        /*006a*/ 	.short	(.L_799 - .L_798)
.L_798:
        /*006c*/ 	.word	0x00000000
        /*0070*/ 	.short	0x0000
        /*0072*/ 	.short	0x0000
        /*0074*/ 	.byte	0x00, 0xf0, 0x11, 0x00


	//----- nvinfo : EIATTR_SPARSE_MMA_MASK
	.align		4
.L_799:
        /*0078*/ 	.byte	0x03, 0x50
        /*007a*/ 	.short	0x0000


	//----- nvinfo : EIATTR_MAXREG_COUNT
	.align		4
        /*007c*/ 	.byte	0x03, 0x1b
        /*007e*/ 	.short	0x00ff


	//----- nvinfo : EIATTR_NUM_BARRIERS
	.align		4
        /*0080*/ 	.byte	0x02, 0x4c
        /*0082*/ 	.byte	0x01
	.zero		1


	//----- nvinfo : EIATTR_MERCURY_ISA_VERSION
	.align		4
        /*0084*/ 	.byte	0x03, 0x5f
        /*0086*/ 	.short	0x0101


	//----- nvinfo : EIATTR_VRC_CTA_INIT_COUNT
	.align		4
        /*0088*/ 	.byte	0x02, 0x4a
	.zero		1
	.zero		1


	//----- nvinfo : EIATTR_EXIT_INSTR_OFFSETS
	.align		4
        /*008c*/ 	.byte	0x04, 0x1c
        /*008e*/ 	.short	(.L_801 - .L_800)


	//   ....[0]....
.L_800:
        /*0090*/ 	.word	0x00001870


	//   ....[1]....
        /*0094*/ 	.word	0x00001980


	//----- nvinfo : EIATTR_CRS_STACK_SIZE
	.align		4
.L_801:
        /*0098*/ 	.byte	0x04, 0x1e
        /*009a*/ 	.short	(.L_803 - .L_802)
.L_802:
        /*009c*/ 	.word	0x00000000


	//----- nvinfo : EIATTR_CBANK_PARAM_SIZE
	.align		4
.L_803:
        /*00a0*/ 	.byte	0x03, 0x19
        /*00a2*/ 	.short	0x0038


	//----- nvinfo : EIATTR_PARAM_CBANK
	.align		4
        /*00a4*/ 	.byte	0x04, 0x0a
        /*00a6*/ 	.short	(.L_805 - .L_804)
	.align		4
.L_804:
        /*00a8*/ 	.word	index@(.nv.constant0._Z32massMatrixMultiplyRegisterKernelILi6ELi6ELi1EEviPKiPKdS3_S3_S3_Pd)
        /*00ac*/ 	.short	0x0380
        /*00ae*/ 	.short	0x0038


	//----- nvinfo : EIATTR_SW_WAR
	.align		4
.L_805:
        /*00b0*/ 	.byte	0x04, 0x36
        /*00b2*/ 	.short	(.L_807 - .L_806)
.L_806:
        /*00b4*/ 	.word	0x00000008
.L_807:


//--------------------- .nv.info._Z32massMatrixMultiplyConstantKernelILi4ELi8ELi2EEviPKiPKdS3_S3_S3_Pd --------------------------
	.section	.nv.info._Z32massMatrixMultiplyConstantKernelILi4ELi8ELi2EEviPKiPKdS3_S3_S3_Pd,"",@"SHT_CUDA_INFO"
	.sectionflags	@""
	.align	4


	//----- nvinfo : EIATTR_CUDA_API_VERSION
	.align		4
        /*0000*/ 	.byte	0x04, 0x37
        /*0002*/ 	.short	(.L_809 - .L_808)
.L_808:
        /*0004*/ 	.word	0x00000082


	//----- nvinfo : EIATTR_KPARAM_INFO
	.align		4
.L_809:
        /*0008*/ 	.byte	0x04, 0x17
        /*000a*/ 	.short	(.L_811 - .L_810)
.L_810:
        /*000c*/ 	.word	0x00000000
        /*0010*/ 	.short	0x0006
        /*0012*/ 	.short	0x0030
        /*0014*/ 	.byte	0x00, 0xf5, 0x21, 0x00


	//----- nvinfo : EIATTR_KPARAM_INFO
	.align		4
.L_811:
        /*0018*/ 	.byte	0x04, 0x17
        /*001a*/ 	.short	(.L_813 - .L_812)
.L_812:
        /*001c*/ 	.word	0x00000000
        /*0020*/ 	.short	0x0005
        /*0022*/ 	.short	0x0028
        /*0024*/ 	.byte	0x00, 0xf5, 0x21, 0x00


	//----- nvinfo : EIATTR_KPARAM_INFO
	.align		4
.L_813:
        /*0028*/ 	.byte	0x04, 0x17
        /*002a*/ 	.short	(.L_815 - .L_814)
.L_814:
        /*002c*/ 	.word	0x00000000
        /*0030*/ 	.short	0x0004
        /*0032*/ 	.short	0x0020
        /*0034*/ 	.byte	0x00, 0xf5, 0x21, 0x00


	//----- nvinfo : EIATTR_KPARAM_INFO
	.align		4
.L_815:
        /*0038*/ 	.byte	0x04, 0x17
        /*003a*/ 	.short	(.L_817 - .L_816)
.L_816:
        /*003c*/ 	.word	0x00000000
        /*0040*/ 	.short	0x0003
        /*0042*/ 	.short	0x0018
        /*0044*/ 	.byte	0x00, 0xf5, 0x21, 0x00


	//----- nvinfo : EIATTR_KPARAM_INFO
	.align		4
.L_817:
        /*0048*/ 	.byte	0x04, 0x17
        /*004a*/ 	.short	(.L_819 - .L_818)
.L_818:
        /*004c*/ 	.word	0x00000000
        /*0050*/ 	.short	0x0002
        /*0052*/ 	.short	0x0010
        /*0054*/ 	.byte	0x00, 0xf5, 0x21, 0x00


	//----- nvinfo : EIATTR_KPARAM_INFO
	.align		4
.L_819:
        /*0058*/ 	.byte	0x04, 0x17
        /*005a*/ 	.short	(.L_821 - .L_820)
.L_820:
        /*005c*/ 	.word	0x00000000
        /*0060*/ 	.short	0x0001
        /*0062*/ 	.short	0x0008
        /*0064*/ 	.byte	0x00, 0xf5, 0x21, 0x00


	//----- nvinfo : EIATTR_KPARAM_INFO
	.align		4
.L_821:
        /*0068*/ 	.byte	0x04, 0x17
        /*006a*/ 	.short	(.L_823 - .L_822)
.L_822:
        /*006c*/ 	.word	0x00000000
        /*0070*/ 	.short	0x0000
        /*0072*/ 	.short	0x0000
        /*0074*/ 	.byte	0x00, 0xf0, 0x11, 0x00


	//----- nvinfo : EIATTR_SPARSE_MMA_MASK
	.align		4
.L_823:
        /*0078*/ 	.byte	0x03, 0x50
        /*007a*/ 	.short	0x0000


	//----- nvinfo : EIATTR_MAXREG_COUNT
	.align		4
        /*007c*/ 	.byte	0x03, 0x1b
        /*007e*/ 	.short	0x00ff


	//----- nvinfo : EIATTR_NUM_BARRIERS
	.align		4
        /*0080*/ 	.byte	0x02, 0x4c
        /*0082*/ 	.byte	0x01
	.zero		1


	//----- nvinfo : EIATTR_MERCURY_ISA_VERSION
	.align		4
        /*0084*/ 	.byte	0x03, 0x5f
        /*0086*/ 	.short	0x0101


	//----- nvinfo : EIATTR_VRC_CTA_INIT_COUNT
	.align		4
        /*0088*/ 	.byte	0x02, 0x4a
	.zero		1
	.zero		1


	//----- nvinfo : EIATTR_EXIT_INSTR_OFFSETS
	.align		4
        /*008c*/ 	.byte	0x04, 0x1c
        /*008e*/ 	.short	(.L_825 - .L_824)


	//   ....[0]....
.L_824:
        /*0090*/ 	.word	0x00001a60


	//   ....[1]....
        /*0094*/ 	.word	0x00001b50


	//----- nvinfo : EIATTR_CRS_STACK_SIZE
	.align		4
.L_825:
        /*0098*/ 	.byte	0x04, 0x1e
        /*009a*/ 	.short	(.L_827 - .L_826)
.L_826:
        /*009c*/ 	.word	0x00000000


	//----- nvinfo : EIATTR_CBANK_PARAM_SIZE
	.align		4
.L_827:
        /*00a0*/ 	.byte	0x03, 0x19
        /*00a2*/ 	.short	0x0038


	//----- nvinfo : EIATTR_PARAM_CBANK
	.align		4
        /*00a4*/ 	.byte	0x04, 0x0a
        /*00a6*/ 	.short	(.L_829 - .L_828)
	.align		4
.L_828:
        /*00a8*/ 	.word	index@(.nv.constant0._Z32massMatrixMultiplyConstantKernelILi4ELi8ELi2EEviPKiPKdS3_S3_S3_Pd)
        /*00ac*/ 	.short	0x0380
        /*00ae*/ 	.short	0x0038


	//----- nvinfo : EIATTR_SW_WAR
	.align		4
.L_829:
        /*00b0*/ 	.byte	0x04, 0x36
        /*00b2*/ 	.short	(.L_831 - .L_830)
.L_830:
        /*00b4*/ 	.word	0x00000008
.L_831:


//--------------------- .nv.info._Z32massMatrixMultiplyRegisterKernelILi4ELi8ELi2EEviPKiPKdS3_S3_S3_Pd --------------------------
	.section	.nv.info._Z32massMatrixMultiplyRegisterKernelILi4ELi8ELi2EEviPKiPKdS3_S3_S3_Pd,"",@"SHT_CUDA_INFO"
	.sectionflags	@""
	.align	4


	//----- nvinfo : EIATTR_CUDA_API_VERSION
	.align		4
        /*0000*/ 	.byte	0x04, 0x37
        /*0002*/ 	.short	(.L_833 - .L_832)
.L_832:
        /*0004*/ 	.word	0x00000082


	//----- nvinfo : EIATTR_KPARAM_INFO
	.align		4
.L_833:
        /*0008*/ 	.byte	0x04, 0x17
        /*000a*/ 	.short	(.L_835 - .L_834)
.L_834:
        /*000c*/ 	.word	0x00000000
        /*0010*/ 	.short	0x0006
        /*0012*/ 	.short	0x0030
        /*0014*/ 	.byte	0x00, 0xf5, 0x21, 0x00


	//----- nvinfo : EIATTR_KPARAM_INFO
	.align		4
.L_835:
        /*0018*/ 	.byte	0x04, 0x17
        /*001a*/ 	.short	(.L_837 - .L_836)
.L_836:
        /*001c*/ 	.word	0x00000000
        /*0020*/ 	.short	0x0005
        /*0022*/ 	.short	0x0028
        /*0024*/ 	.byte	0x00, 0xf5, 0x21, 0x00


	//----- nvinfo : EIATTR_KPARAM_INFO
	.align		4
.L_837:
        /*0028*/ 	.byte	0x04, 0x17
        /*002a*/ 	.short	(.L_839 - .L_838)
.L_838:
        /*002c*/ 	.word	0x00000000
        /*0030*/ 	.short	0x0004
        /*0032*/ 	.short	0x0020
        /*0034*/ 	.byte	0x00, 0xf5, 0x21, 0x00


	//----- nvinfo : EIATTR_KPARAM_INFO
	.align		4
.L_839:
        /*0038*/ 	.byte	0x04, 0x17
        /*003a*/ 	.short	(.L_841 - .L_840)
.L_840:
        /*003c*/ 	.word	0x00000000
        /*0040*/ 	.short	0x0003
        /*0042*/ 	.short	0x0018
        /*0044*/ 	.byte	0x00, 0xf5, 0x21, 0x00


	//----- nvinfo : EIATTR_KPARAM_INFO
	.align		4
.L_841:
        /*0048*/ 	.byte	0x04, 0x17
        /*004a*/ 	.short	(.L_843 - .L_842)
.L_842:
        /*004c*/ 	.word	0x00000000
        /*0050*/ 	.short	0x0002
        /*0052*/ 	.short	0x0010
        /*0054*/ 	.byte	0x00, 0xf5, 0x21, 0x00


	//----- nvinfo : EIATTR_KPARAM_INFO
	.align		4
.L_843:
        /*0058*/ 	.byte	0x04, 0x17
        /*005a*/ 	.short	(.L_845 - .L_844)
.L_844:
        /*005c*/ 	.word	0x00000000
        /*0060*/ 	.short	0x0001
        /*0062*/ 	.short	0x0008
        /*0064*/ 	.byte	0x00, 0xf5, 0x21, 0x00


	//----- nvinfo : EIATTR_KPARAM_INFO
	.align		4
.L_845:
        /*0068*/ 	.byte	0x04, 0x17
        /*006a*/ 	.short	(.L_847 - .L_846)
.L_846:
        /*006c*/ 	.word	0x00000000
        /*0070*/ 	.short	0x0000
        /*0072*/ 	.short	0x0000
        /*0074*/ 	.byte	0x00, 0xf0, 0x11, 0x00


	//----- nvinfo : EIATTR_SPARSE_MMA_MASK
	.align		4
.L_847:
        /*0078*/ 	.byte	0x03, 0x50
        /*007a*/ 	.short	0x0000


	//----- nvinfo : EIATTR_MAXREG_COUNT
	.align		4
        /*007c*/ 	.byte	0x03, 0x1b
        /*007e*/ 	.short	0x00ff


	//----- nvinfo : EIATTR_NUM_BARRIERS
	.align		4
        /*0080*/ 	.byte	0x02, 0x4c
        /*0082*/ 	.byte	0x01
	.zero		1


	//----- nvinfo : EIATTR_MERCURY_ISA_VERSION
	.align		4
        /*0084*/ 	.byte	0x03, 0x5f
        /*0086*/ 	.short	0x0101


	//----- nvinfo : EIATTR_VRC_CTA_INIT_COUNT
	.align		4
        /*0088*/ 	.byte	0x02, 0x4a
	.zero		1
	.zero		1


	//----- nvinfo : EIATTR_EXIT_INSTR_OFFSETS
	.align		4
        /*008c*/ 	.byte	0x04, 0x1c
        /*008e*/ 	.short	(.L_849 - .L_848)


	//   ....[0]....
.L_848:
        /*0090*/ 	.word	0x000018d0


	//   ....[1]....
        /*0094*/ 	.word	0x00001980


	//----- nvinfo : EIATTR_CRS_STACK_SIZE
	.align		4
.L_849:
        /*0098*/ 	.byte	0x04, 0x1e
        /*009a*/ 	.short	(.L_851 - .L_850)
.L_850:
        /*009c*/ 	.word	0x00000000


	//----- nvinfo : EIATTR_CBANK_PARAM_SIZE
	.align		4
.L_851:
        /*00a0*/ 	.byte	0x03, 0x19
        /*00a2*/ 	.short	0x0038


	//----- nvinfo : EIATTR_PARAM_CBANK
	.align		4
        /*00a4*/ 	.byte	0x04, 0x0a
        /*00a6*/ 	.short	(.L_853 - .L_852)
	.align		4
.L_852:
        /*00a8*/ 	.word	index@(.nv.constant0._Z32massMatrixMultiplyRegisterKernelILi4ELi8ELi2EEviPKiPKdS3_S3_S3_Pd)
        /*00ac*/ 	.short	0x0380
        /*00ae*/ 	.short	0x0038


	//----- nvinfo : EIATTR_SW_WAR
	.align		4
.L_853:
        /*00b0*/ 	.byte	0x04, 0x36
        /*00b2*/ 	.short	(.L_855 - .L_854)
.L_854:
        /*00b4*/ 	.word	0x00000008
.L_855:


//--------------------- .nv.info._Z32massMatrixMultiplyConstantKernelILi4ELi6ELi2EEviPKiPKdS3_S3_S3_Pd --------------------------
	.section	.nv.info._Z32massMatrixMultiplyConstantKernelILi4ELi6ELi2EEviPKiPKdS3_S3_S3_Pd,"",@"SHT_CUDA_INFO"
	.sectionflags	@""
	.align	4


	//----- nvinfo : EIATTR_CUDA_API_VERSION
	.align		4
        /*0000*/ 	.byte	0x04, 0x37
        /*0002*/ 	.short	(.L_857 - .L_856)
.L_856:
        /*0004*/ 	.word	0x00000082


	//----- nvinfo : EIATTR_KPARAM_INFO
	.align		4
.L_857:
        /*0008*/ 	.byte	0x04, 0x17
        /*000a*/ 	.short	(.L_859 - .L_858)
.L_858:
        /*000c*/ 	.word	0x00000000
        /*0010*/ 	.short	0x0006
        /*0012*/ 	.short	0x0030
        /*0014*/ 	.byte	0x00, 0xf5, 0x21, 0x00


	//----- nvinfo : EIATTR_KPARAM_INFO
	.align		4
.L_859:
        /*0018*/ 	.byte	0x04, 0x17
        /*001a*/ 	.short	(.L_861 - .L_860)
.L_860:
        /*001c*/ 	.word	0x00000000
        /*0020*/ 	.short	0x0005
        /*0022*/ 	.short	0x0028
        /*0024*/ 	.byte	0x00, 0xf5, 0x21, 0x00


	//----- nvinfo : EIATTR_KPARAM_INFO
	.align		4
.L_861:
        /*0028*/ 	.byte	0x04, 0x17
        /*002a*/ 	.short	(.L_863 - .L_862)
.L_862:
        /*002c*/ 	.word	0x00000000
        /*0030*/ 	.short	0x0004
        /*0032*/ 	.short	0x0020
        /*0034*/ 	.byte	0x00, 0xf5, 0x21, 0x00


	//----- nvinfo : EIATTR_KPARAM_INFO
	.align		4
.L_863:
        /*0038*/ 	.byte	0x04, 0x17
        /*003a*/ 	.short	(.L_865 - .L_864)
.L_864:
        /*003c*/ 	.word	0x00000000
        /*0040*/ 	.short	0x0003
        /*0042*/ 	.short	0x0018
        /*0044*/ 	.byte	0x00, 0xf5, 0x21, 0x00


	//----- nvinfo : EIATTR_KPARAM_INFO
	.align		4
.L_865:
        /*0048*/ 	.byte	0x04, 0x17
        /*004a*/ 	.short	(.L_867 - .L_866)
.L_866:
        /*004c*/ 	.word	0x00000000
        /*0050*/ 	.short	0x0002
        /*0052*/ 	.short	0x0010
        /*0054*/ 	.byte	0x00, 0xf5, 0x21, 0x00


	//----- nvinfo : EIATTR_KPARAM_INFO
	.align		4
.L_867:
        /*0058*/ 	.byte	0x04, 0x17
        /*005a*/ 	.short	(.L_869 - .L_868)
.L_868:
        /*005c*/ 	.word	0x00000000
        /*0060*/ 	.short	0x0001
        /*0062*/ 	.short	0x0008
        /*0064*/ 	.byte	0x00, 0xf5, 0x21, 0x00


	//----- nvinfo : EIATTR_KPARAM_INFO
	.align		4
.L_869:
        /*0068*/ 	.byte	0x04, 0x17
        /*006a*/ 	.short	(.L_871 - .L_870)
.L_870:
        /*006c*/ 	.word	0x00000000
        /*0070*/ 	.short	0x0000
        /*0072*/ 	.short	0x0000
        /*0074*/ 	.byte	0x00, 0xf0, 0x11, 0x00


	//----- nvinfo : EIATTR_SPARSE_MMA_MASK
	.align		4
.L_871:
        /*0078*/ 	.byte	0x03, 0x50
        /*007a*/ 	.short	0x0000


	//----- nvinfo : EIATTR_MAXREG_COUNT
	.align		4
        /*007c*/ 	.byte	0x03, 0x1b
        /*007e*/ 	.short	0x00ff


	//----- nvinfo : EIATTR_NUM_BARRIERS
	.align		4
        /*0080*/ 	.byte	0x02, 0x4c
        /*0082*/ 	.byte	0x01
	.zero		1


	//----- nvinfo : EIATTR_MERCURY_ISA_VERSION
	.align		4
        /*0084*/ 	.byte	0x03, 0x5f
        /*0086*/ 	.short	0x0101


	//----- nvinfo : EIATTR_VRC_CTA_INIT_COUNT
	.align		4
        /*0088*/ 	.byte	0x02, 0x4a
	.zero		1
	.zero		1


	//----- nvinfo : EIATTR_EXIT_INSTR_OFFSETS
	.align		4
        /*008c*/ 	.byte	0x04, 0x1c
        /*008e*/ 	.short	(.L_873 - .L_872)


	//   ....[0]....
.L_872:
        /*0090*/ 	.word	0x00001460


	//   ....[1]....
        /*0094*/ 	.word	0x00001590


	//----- nvinfo : EIATTR_CRS_STACK_SIZE
	.align		4
.L_873:
        /*0098*/ 	.byte	0x04, 0x1e
        /*009a*/ 	.short	(.L_875 - .L_874)
.L_874:
        /*009c*/ 	.word	0x00000000


	//----- nvinfo : EIATTR_CBANK_PARAM_SIZE
	.align		4
.L_875:
        /*00a0*/ 	.byte	0x03, 0x19
        /*00a2*/ 	.short	0x0038


	//----- nvinfo : EIATTR_PARAM_CBANK
	.align		4
        /*00a4*/ 	.byte	0x04, 0x0a
        /*00a6*/ 	.short	(.L_877 - .L_876)
	.align		4
.L_876:
        /*00a8*/ 	.word	index@(.nv.constant0._Z32massMatrixMultiplyConstantKernelILi4ELi6ELi2EEviPKiPKdS3_S3_S3_Pd)
        /*00ac*/ 	.short	0x0380
        /*00ae*/ 	.short	0x0038


	//----- nvinfo : EIATTR_SW_WAR
	.align		4
.L_877:
        /*00b0*/ 	.byte	0x04, 0x36
        /*00b2*/ 	.short	(.L_879 - .L_878)
.L_878:
        /*00b4*/ 	.word	0x00000008
.L_879:


//--------------------- .nv.info._Z32massMatrixMultiplyRegisterKernelILi4ELi6ELi2EEviPKiPKdS3_S3_S3_Pd --------------------------
	.section	.nv.info._Z32massMatrixMultiplyRegisterKernelILi4ELi6ELi2EEviPKiPKdS3_S3_S3_Pd,"",@"SHT_CUDA_INFO"
	.sectionflags	@""
	.align	4


	//----- nvinfo : EIATTR_CUDA_API_VERSION
	.align		4
        /*0000*/ 	.byte	0x04, 0x37
        /*0002*/ 	.short	(.L_881 - .L_880)
.L_880:
        /*0004*/ 	.word	0x00000082


	//----- nvinfo : EIATTR_KPARAM_INFO
	.align		4
.L_881:
        /*0008*/ 	.byte	0x04, 0x17
        /*000a*/ 	.short	(.L_883 - .L_882)
.L_882:
        /*000c*/ 	.word	0x00000000
        /*0010*/ 	.short	0x0006
        /*0012*/ 	.short	0x0030
        /*0014*/ 	.byte	0x00, 0xf5, 0x21, 0x00


	//----- nvinfo : EIATTR_KPARAM_INFO
	.align		4
.L_883:
        /*0018*/ 	.byte	0x04, 0x17
        /*001a*/ 	.short	(.L_885 - .L_884)
.L_884:
        /*001c*/ 	.word	0x00000000
        /*0020*/ 	.short	0x0005
        /*0022*/ 	.short	0x0028
        /*0024*/ 	.byte	0x00, 0xf5, 0x21, 0x00


	//----- nvinfo : EIATTR_KPARAM_INFO
	.align		4
.L_885:
        /*0028*/ 	.byte	0x04, 0x17
        /*002a*/ 	.short	(.L_887 - .L_886)
.L_886:
        /*002c*/ 	.word	0x00000000
        /*0030*/ 	.short	0x0004
        /*0032*/ 	.short	0x0020
        /*0034*/ 	.byte	0x00, 0xf5, 0x21, 0x00


	//----- nvinfo : EIATTR_KPARAM_INFO
	.align		4
.L_887:
        /*0038*/ 	.byte	0x04, 0x17
        /*003a*/ 	.short	(.L_889 - .L_888)
.L_888:
        /*003c*/ 	.word	0x00000000
        /*0040*/ 	.short	0x0003
        /*0042*/ 	.short	0x0018
        /*0044*/ 	.byte	0x00, 0xf5, 0x21, 0x00


	//----- nvinfo : EIATTR_KPARAM_INFO
	.align		4
.L_889:
        /*0048*/ 	.byte	0x04, 0x17
        /*004a*/ 	.short	(.L_891 - .L_890)
.L_890:
        /*004c*/ 	.word	0x00000000
        /*0050*/ 	.short	0x0002
        /*0052*/ 	.short	0x0010
        /*0054*/ 	.byte	0x00, 0xf5, 0x21, 0x00


	//----- nvinfo : EIATTR_KPARAM_INFO
	.align		4
.L_891:
        /*0058*/ 	.byte	0x04, 0x17
        /*005a*/ 	.short	(.L_893 - .L_892)
.L_892:
        /*005c*/ 	.word	0x00000000
        /*0060*/ 	.short	0x0001
        /*0062*/ 	.short	0x0008
        /*0064*/ 	.byte	0x00, 0xf5, 0x21, 0x00


	//----- nvinfo : EIATTR_KPARAM_INFO
	.align		4
.L_893:
        /*0068*/ 	.byte	0x04, 0x17
        /*006a*/ 	.short	(.L_895 - .L_894)
.L_894:
        /*006c*/ 	.word	0x00000000
        /*0070*/ 	.short	0x0000
        /*0072*/ 	.short	0x0000
        /*0074*/ 	.byte	0x00, 0xf0, 0x11, 0x00


	//----- nvinfo : EIATTR_SPARSE_MMA_MASK
	.align		4
.L_895:
        /*0078*/ 	.byte	0x03, 0x50
        /*007a*/ 	.short	0x0000


	//----- nvinfo : EIATTR_MAXREG_COUNT
	.align		4
        /*007c*/ 	.byte	0x03, 0x1b
        /*007e*/ 	.short	0x00ff


	//----- nvinfo : EIATTR_NUM_BARRIERS
	.align		4
        /*0080*/ 	.byte	0x02, 0x4c
        /*0082*/ 	.byte	0x01
	.zero		1


	//----- nvinfo : EIATTR_MERCURY_ISA_VERSION
	.align		4
        /*0084*/ 	.byte	0x03, 0x5f
        /*0086*/ 	.short	0x0101


	//----- nvinfo : EIATTR_VRC_CTA_INIT_COUNT
	.align		4
        /*0088*/ 	.byte	0x02, 0x4a
	.zero		1
	.zero		1


	//----- nvinfo : EIATTR_EXIT_INSTR_OFFSETS
	.align		4
        /*008c*/ 	.byte	0x04, 0x1c
        /*008e*/ 	.short	(.L_897 - .L_896)


	//   ....[0]....
.L_896:
        /*0090*/ 	.word	0x00001430


	//   ....[1]....
        /*0094*/ 	.word	0x000014e0


	//----- nvinfo : EIATTR_CRS_STACK_SIZE
	.align		4
.L_897:
        /*0098*/ 	.byte	0x04, 0x1e
        /*009a*/ 	.short	(.L_899 - .L_898)
.L_898:
        /*009c*/ 	.word	0x00000000


	//----- nvinfo : EIATTR_CBANK_PARAM_SIZE
	.align		4
.L_899:
        /*00a0*/ 	.byte	0x03, 0x19
        /*00a2*/ 	.short	0x0038


	//----- nvinfo : EIATTR_PARAM_CBANK
	.align		4
        /*00a4*/ 	.byte	0x04, 0x0a
        /*00a6*/ 	.short	(.L_901 - .L_900)
	.align		4
.L_900:
        /*00a8*/ 	.word	index@(.nv.constant0._Z32massMatrixMultiplyRegisterKernelILi4ELi6ELi2EEviPKiPKdS3_S3_S3_Pd)
        /*00ac*/ 	.short	0x0380
        /*00ae*/ 	.short	0x0038


	//----- nvinfo : EIATTR_SW_WAR
	.align		4
.L_901:
        /*00b0*/ 	.byte	0x04, 0x36
        /*00b2*/ 	.short	(.L_903 - .L_902)
.L_902:
        /*00b4*/ 	.word	0x00000008
.L_903:


//--------------------- .nv.info._Z32massMatrixMultiplyConstantKernelILi4ELi4ELi2EEviPKiPKdS3_S3_S3_Pd --------------------------
	.section	.nv.info._Z32massMatrixMultiplyConstantKernelILi4ELi4ELi2EEviPKiPKdS3_S3_S3_Pd,"",@"SHT_CUDA_INFO"
	.sectionflags	@""
	.align	4


	//----- nvinfo : EIATTR_CUDA_API_VERSION
	.align		4
        /*0000*/ 	.byte	0x04, 0x37
        /*0002*/ 	.short	(.L_905 - .L_904)
.L_904:
        /*0004*/ 	.word	0x00000082


	//----- nvinfo : EIATTR_KPARAM_INFO
	.align		4
.L_905:
        /*0008*/ 	.byte	0x04, 0x17
        /*000a*/ 	.short	(.L_907 - .L_906)
.L_906:
        /*000c*/ 	.word	0x00000000
        /*0010*/ 	.short	0x0006
        /*0012*/ 	.short	0x0030
        /*0014*/ 	.byte	0x00, 0xf5, 0x21, 0x00


	//----- nvinfo : EIATTR_KPARAM_INFO
	.align		4
.L_907:
        /*0018*/ 	.byte	0x04, 0x17
        /*001a*/ 	.short	(.L_909 - .L_908)
.L_908:
        /*001c*/ 	.word	0x00000000
        /*0020*/ 	.short	0x0005
        /*0022*/ 	.short	0x0028
        /*0024*/ 	.byte	0x00, 0xf5, 0x21, 0x00


	//----- nvinfo : EIATTR_KPARAM_INFO
	.align		4
.L_909:
        /*0028*/ 	.byte	0x04, 0x17
        /*002a*/ 	.short	(.L_911 - .L_910)
.L_910:
        /*002c*/ 	.word	0x00000000
        /*0030*/ 	.short	0x0004
        /*0032*/ 	.short	0x0020
        /*0034*/ 	.byte	0x00, 0xf5, 0x21, 0x00


	//----- nvinfo : EIATTR_KPARAM_INFO
	.align		4
.L_911:
        /*0038*/ 	.byte	0x04, 0x17
        /*003a*/ 	.short	(.L_913 - .L_912)
.L_912:
        /*003c*/ 	.word	0x00000000
        /*0040*/ 	.short	0x0003
        /*0042*/ 	.short	0x0018
        /*0044*/ 	.byte	0x00, 0xf5, 0x21, 0x00


	//----- nvinfo : EIATTR_KPARAM_INFO
	.align		4
.L_913:
        /*0048*/ 	.byte	0x04, 0x17
        /*004a*/ 	.short	(.L_915 - .L_914)
.L_914:
        /*004c*/ 	.word	0x00000000
        /*0050*/ 	.short	0x0002
        /*0052*/ 	.short	0x0010
        /*0054*/ 	.byte	0x00, 0xf5, 0x21, 0x00


	//----- nvinfo : EIATTR_KPARAM_INFO
	.align		4
.L_915:
        /*0058*/ 	.byte	0x04, 0x17
        /*005a*/ 	.short	(.L_917 - .L_916)
.L_916:
        /*005c*/ 	.word	0x00000000
        /*0060*/ 	.short	0x0001
        /*0062*/ 	.short	0x0008
        /*0064*/ 	.byte	0x00, 0xf5, 0x21, 0x00


	//----- nvinfo : EIATTR_KPARAM_INFO
	.align		4
.L_917:
        /*0068*/ 	.byte	0x04, 0x17
        /*006a*/ 	.short	(.L_919 - .L_918)
.L_918:
        /*006c*/ 	.word	0x00000000
        /*0070*/ 	.short	0x0000
        /*0072*/ 	.short	0x0000
        /*0074*/ 	.byte	0x00, 0xf0, 0x11, 0x00


	//----- nvinfo : EIATTR_SPARSE_MMA_MASK
	.align		4
.L_919:
        /*0078*/ 	.byte	0x03, 0x50
        /*007a*/ 	.short	0x0000


	//----- nvinfo : EIATTR_MAXREG_COUNT
	.align		4
        /*007c*/ 	.byte	0x03, 0x1b
        /*007e*/ 	.short	0x00ff


	//----- nvinfo : EIATTR_NUM_BARRIERS
	.align		4
        /*0080*/ 	.byte	0x02, 0x4c
        /*0082*/ 	.byte	0x01
	.zero		1


	//----- nvinfo : EIATTR_MERCURY_ISA_VERSION
	.align		4
        /*0084*/ 	.byte	0x03, 0x5f
        /*0086*/ 	.short	0x0101


	//----- nvinfo : EIATTR_VRC_CTA_INIT_COUNT
	.align		4
        /*0088*/ 	.byte	0x02, 0x4a
	.zero		1
	.zero		1


	//----- nvinfo : EIATTR_EXIT_INSTR_OFFSETS
	.align		4
        /*008c*/ 	.byte	0x04, 0x1c
        /*008e*/ 	.short	(.L_921 - .L_920)


	//   ....[0]....
.L_920:
        /*0090*/ 	.word	0x00000cc0


	//   ....[1]....
        /*0094*/ 	.word	0x00000d90


	//----- nvinfo : EIATTR_CRS_STACK_SIZE
	.align		4
.L_921:
        /*0098*/ 	.byte	0x04, 0x1e
        /*009a*/ 	.short	(.L_923 - .L_922)
.L_922:
        /*009c*/ 	.word	0x00000000


	//----- nvinfo : EIATTR_CBANK_PARAM_SIZE
	.align		4
.L_923:
        /*00a0*/ 	.byte	0x03, 0x19
        /*00a2*/ 	.short	0x0038


	//----- nvinfo : EIATTR_PARAM_CBANK
	.align		4
        /*00a4*/ 	.byte	0x04, 0x0a
        /*00a6*/ 	.short	(.L_925 - .L_924)
	.align		4
.L_924:
        /*00a8*/ 	.word	index@(.nv.constant0._Z32massMatrixMultiplyConstantKernelILi4ELi4ELi2EEviPKiPKdS3_S3_S3_Pd)
        /*00ac*/ 	.short	0x0380
        /*00ae*/ 	.short	0x0038


	//----- nvinfo : EIATTR_SW_WAR
	.align		4
.L_925:
        /*00b0*/ 	.byte	0x04, 0x36
        /*00b2*/ 	.short	(.L_927 - .L_926)
.L_926:
        /*00b4*/ 	.word	0x00000008
.L_927:


//--------------------- .nv.info._Z32massMatrixMultiplyRegisterKernelILi4ELi4ELi2EEviPKiPKdS3_S3_S3_Pd --------------------------
	.section	.nv.info._Z32massMatrixMultiplyRegisterKernelILi4ELi4ELi2EEviPKiPKdS3_S3_S3_Pd,"",@"SHT_CUDA_INFO"
	.sectionflags	@""
	.align	4


	//----- nvinfo : EIATTR_CUDA_API_VERSION
	.align		4
        /*0000*/ 	.byte	0x04, 0x37
        /*0002*/ 	.short	(.L_929 - .L_928)
.L_928:
        /*0004*/ 	.word	0x00000082


	//----- nvinfo : EIATTR_KPARAM_INFO
	.align		4
.L_929:
        /*0008*/ 	.byte	0x04, 0x17
        /*000a*/ 	.short	(.L_931 - .L_930)
.L_930:
        /*000c*/ 	.word	0x00000000
        /*0010*/ 	.short	0x0006
        /*0012*/ 	.short	0x0030
        /*0014*/ 	.byte	0x00, 0xf5, 0x21, 0x00


	//----- nvinfo : EIATTR_KPARAM_INFO
	.align		4
.L_931:
        /*0018*/ 	.byte	0x04, 0x17
        /*001a*/ 	.short	(.L_933 - .L_932)
.L_932:
        /*001c*/ 	.word	0x00000000
        /*0020*/ 	.short	0x0005
        /*0022*/ 	.short	0x0028
        /*0024*/ 	.byte	0x00, 0xf5, 0x21, 0x00


	//----- nvinfo : EIATTR_KPARAM_INFO
	.align		4
.L_933:
        /*0028*/ 	.byte	0x04, 0x17
        /*002a*/ 	.short	(.L_935 - .L_934)
.L_934:
        /*002c*/ 	.word	0x00000000
        /*0030*/ 	.short	0x0004
        /*0032*/ 	.short	0x0020
        /*0034*/ 	.byte	0x00, 0xf5, 0x21, 0x00


	//----- nvinfo : EIATTR_KPARAM_INFO
	.align		4
.L_935:
        /*0038*/ 	.byte	0x04, 0x17
        /*003a*/ 	.short	(.L_937 - .L_936)
.L_936:
        /*003c*/ 	.word	0x00000000
        /*0040*/ 	.short	0x0003
        /*0042*/ 	.short	0x0018
        /*0044*/ 	.byte	0x00, 0xf5, 0x21, 0x00


	//----- nvinfo : EIATTR_KPARAM_INFO
	.align		4
.L_937:
        /*0048*/ 	.byte	0x04, 0x17
        /*004a*/ 	.short	(.L_939 - .L_938)
.L_938:
        /*004c*/ 	.word	0x00000000
        /*0050*/ 	.short	0x0002
        /*0052*/ 	.short	0x0010
        /*0054*/ 	.byte	0x00, 0xf5, 0x21, 0x00


	//----- nvinfo : EIATTR_KPARAM_INFO
	.align		4
.L_939:
        /*0058*/ 	.byte	0x04, 0x17
        /*005a*/ 	.short	(.L_941 - .L_940)
.L_940:
        /*005c*/ 	.word	0x00000000
        /*0060*/ 	.short	0x0001
        /*0062*/ 	.short	0x0008
        /*0064*/ 	.byte	0x00, 0xf5, 0x21, 0x00


	//----- nvinfo : EIATTR_KPARAM_INFO
	.align		4
.L_941:
        /*0068*/ 	.byte	0x04, 0x17
        /*006a*/ 	.short	(.L_943 - .L_942)
.L_942:
        /*006c*/ 	.word	0x00000000
        /*0070*/ 	.short	0x0000
        /*0072*/ 	.short	0x0000
        /*0074*/ 	.byte	0x00, 0xf0, 0x11, 0x00


	//----- nvinfo : EIATTR_SPARSE_MMA_MASK
	.align		4
.L_943:
        /*0078*/ 	.byte	0x03, 0x50
        /*007a*/ 	.short	0x0000


	//----- nvinfo : EIATTR_MAXREG_COUNT
	.align		4
        /*007c*/ 	.byte	0x03, 0x1b
        /*007e*/ 	.short	0x00ff


	//----- nvinfo : EIATTR_NUM_BARRIERS
	.align		4
        /*0080*/ 	.byte	0x02, 0x4c
        /*0082*/ 	.byte	0x01
	.zero		1


	//----- nvinfo : EIATTR_MERCURY_ISA_VERSION
	.align		4
        /*0084*/ 	.byte	0x03, 0x5f
        /*0086*/ 	.short	0x0101


	//----- nvinfo : EIATTR_VRC_CTA_INIT_COUNT
	.align		4
        /*0088*/ 	.byte	0x02, 0x4a
	.zero		1
	.zero		1


	//----- nvinfo : EIATTR_EXIT_INSTR_OFFSETS
	.align		4
        /*008c*/ 	.byte	0x04, 0x1c
        /*008e*/ 	.short	(.L_945 - .L_944)


	//   ....[0]....
.L_944:
        /*0090*/ 	.word	0x00000ea0


	//   ....[1]....
        /*0094*/ 	.word	0x00000f70


	//----- nvinfo : EIATTR_CRS_STACK_SIZE
	.align		4
.L_945:
        /*0098*/ 	.byte	0x04, 0x1e
        /*009a*/ 	.short	(.L_947 - .L_946)
.L_946:
        /*009c*/ 	.word	0x00000000


	//----- nvinfo : EIATTR_CBANK_PARAM_SIZE
	.align		4
.L_947:
        /*00a0*/ 	.byte	0x03, 0x19
        /*00a2*/ 	.short	0x0038


	//----- nvinfo : EIATTR_PARAM_CBANK
	.align		4
        /*00a4*/ 	.byte	0x04, 0x0a
        /*00a6*/ 	.short	(.L_949 - .L_948)
	.align		4
.L_948:
        /*00a8*/ 	.word	index@(.nv.constant0._Z32massMatrixMultiplyRegisterKernelILi4ELi4ELi2EEviPKiPKdS3_S3_S3_Pd)
        /*00ac*/ 	.short	0x0380
        /*00ae*/ 	.short	0x0038


	//----- nvinfo : EIATTR_SW_WAR
	.align		4
.L_949:
        /*00b0*/ 	.byte	0x04, 0x36
        /*00b2*/ 	.short	(.L_951 - .L_950)
.L_950:
        /*00b4*/ 	.word	0x00000008
.L_951:


//--------------------- .nv.info._Z32massMatrixMultiplyConstantKernelILi2ELi6ELi8EEviPKiPKdS3_S3_S3_Pd --------------------------
	.section	.nv.info._Z32massMatrixMultiplyConstantKernelILi2ELi6ELi8EEviPKiPKdS3_S3_S3_Pd,"",@"SHT_CUDA_INFO"
	.sectionflags	@""
	.align	4


	//----- nvinfo : EIATTR_CUDA_API_VERSION
	.align		4
        /*0000*/ 	.byte	0x04, 0x37
        /*0002*/ 	.short	(.L_953 - .L_952)
.L_952:
        /*0004*/ 	.word	0x00000082


	//----- nvinfo : EIATTR_KPARAM_INFO
	.align		4
.L_953:
        /*0008*/ 	.byte	0x04, 0x17
        /*000a*/ 	.short	(.L_955 - .L_954)
.L_954:
        /*000c*/ 	.word	0x00000000
        /*0010*/ 	.short	0x0006
        /*0012*/ 	.short	0x0030
        /*0014*/ 	.byte	0x00, 0xf5, 0x21, 0x00


	//----- nvinfo : EIATTR_KPARAM_INFO
	.align		4
.L_955:
        /*0018*/ 	.byte	0x04, 0x17
        /*001a*/ 	.short	(.L_957 - .L_956)
.L_956:
        /*001c*/ 	.word	0x00000000
        /*0020*/ 	.short	0x0005
        /*0022*/ 	.short	0x0028
        /*0024*/ 	.byte	0x00, 0xf5, 0x21, 0x00


	//----- nvinfo : EIATTR_KPARAM_INFO
	.align		4
.L_957:
        /*0028*/ 	.byte	0x04, 0x17
        /*002a*/ 	.short	(.L_959 - .L_958)
.L_958:
        /*002c*/ 	.word	0x00000000
        /*0030*/ 	.short	0x0004
        /*0032*/ 	.short	0x0020
        /*0034*/ 	.byte	0x00, 0xf5, 0x21, 0x00


	//----- nvinfo : EIATTR_KPARAM_INFO
	.align		4
.L_959:
        /*0038*/ 	.byte	0x04, 0x17
        /*003a*/ 	.short	(.L_961 - .L_960)
.L_960:
        /*003c*/ 	.word	0x00000000
        /*0040*/ 	.short	0x0003
        /*0042*/ 	.short	0x0018
        /*0044*/ 	.byte	0x00, 0xf5, 0x21, 0x00


	//----- nvinfo : EIATTR_KPARAM_INFO
	.align		4
.L_961:
        /*0048*/ 	.byte	0x04, 0x17
        /*004a*/ 	.short	(.L_963 - .L_962)
.L_962:
        /*004c*/ 	.word	0x00000000
        /*0050*/ 	.short	0x0002
        /*0052*/ 	.short	0x0010
        /*0054*/ 	.byte	0x00, 0xf5, 0x21, 0x00


	//----- nvinfo : EIATTR_KPARAM_INFO
	.align		4
.L_963:
        /*0058*/ 	.byte	0x04, 0x17
        /*005a*/ 	.short	(.L_965 - .L_964)
.L_964:
        /*005c*/ 	.word	0x00000000
        /*0060*/ 	.short	0x0001
        /*0062*/ 	.short	0x0008
        /*0064*/ 	.byte	0x00, 0xf5, 0x21, 0x00


	//----- nvinfo : EIATTR_KPARAM_INFO
	.align		4
.L_965:
        /*0068*/ 	.byte	0x04, 0x17
        /*006a*/ 	.short	(.L_967 - .L_966)
.L_966:
        /*006c*/ 	.word	0x00000000
        /*0070*/ 	.short	0x0000
        /*0072*/ 	.short	0x0000
        /*0074*/ 	.byte	0x00, 0xf0, 0x11, 0x00


	//----- nvinfo : EIATTR_SPARSE_MMA_MASK
	.align		4
.L_967:
        /*0078*/ 	.byte	0x03, 0x50
        /*007a*/ 	.short	0x0000


	//----- nvinfo : EIATTR_MAXREG_COUNT
	.align		4
        /*007c*/ 	.byte	0x03, 0x1b
        /*007e*/ 	.short	0x00ff


	//----- nvinfo : EIATTR_NUM_BARRIERS
	.align		4
        /*0080*/ 	.byte	0x02, 0x4c
        /*0082*/ 	.byte	0x01
	.zero		1


	//----- nvinfo : EIATTR_MERCURY_ISA_VERSION
	.align		4
        /*0084*/ 	.byte	0x03, 0x5f
        /*0086*/ 	.short	0x0101


	//----- nvinfo : EIATTR_VRC_CTA_INIT_COUNT
	.align		4
        /*0088*/ 	.byte	0x02, 0x4a
	.zero		1
	.zero		1


	//----- nvinfo : EIATTR_EXIT_INSTR_OFFSETS
	.align		4
        /*008c*/ 	.byte	0x04, 0x1c
        /*008e*/ 	.short	(.L_969 - .L_968)


	//   ....[0]....
.L_968:
        /*0090*/ 	.word	0x00000f40


	//   ....[1]....
        /*0094*/ 	.word	0x00001010


	//----- nvinfo : EIATTR_CRS_STACK_SIZE
	.align		4
.L_969:
        /*0098*/ 	.byte	0x04, 0x1e
        /*009a*/ 	.short	(.L_971 - .L_970)
.L_970:
        /*009c*/ 	.word	0x00000000


	//----- nvinfo : EIATTR_CBANK_PARAM_SIZE
	.align		4
.L_971:
        /*00a0*/ 	.byte	0x03, 0x19
        /*00a2*/ 	.short	0x0038


	//----- nvinfo : EIATTR_PARAM_CBANK
	.align		4
        /*00a4*/ 	.byte	0x04, 0x0a
        /*00a6*/ 	.short	(.L_973 - .L_972)
	.align		4
.L_972:
        /*00a8*/ 	.word	index@(.nv.constant0._Z32massMatrixMultiplyConstantKernelILi2ELi6ELi8EEviPKiPKdS3_S3_S3_Pd)
        /*00ac*/ 	.short	0x0380
        /*00ae*/ 	.short	0x0038


	//----- nvinfo : EIATTR_SW_WAR
	.align		4
.L_973:
        /*00b0*/ 	.byte	0x04, 0x36
        /*00b2*/ 	.short	(.L_975 - .L_974)
.L_974:
        /*00b4*/ 	.word	0x00000008
.L_975:


//--------------------- .nv.info._Z32massMatrixMultiplyRegisterKernelILi2ELi6ELi8EEviPKiPKdS3_S3_S3_Pd --------------------------
	.section	.nv.info._Z32massMatrixMultiplyRegisterKernelILi2ELi6ELi8EEviPKiPKdS3_S3_S3_Pd,"",@"SHT_CUDA_INFO"
	.sectionflags	@""
	.align	4


	//----- nvinfo : EIATTR_CUDA_API_VERSION
	.align		4
        /*0000*/ 	.byte	0x04, 0x37
        /*0002*/ 	.short	(.L_977 - .L_976)
.L_976:
        /*0004*/ 	.word	0x00000082


	//----- nvinfo : EIATTR_KPARAM_INFO
	.align		4
.L_977:
        /*0008*/ 	.byte	0x04, 0x17
        /*000a*/ 	.short	(.L_979 - .L_978)
.L_978:
        /*000c*/ 	.word	0x00000000
        /*0010*/ 	.short	0x0006
        /*0012*/ 	.short	0x0030
        /*0014*/ 	.byte	0x00, 0xf5, 0x21, 0x00


	//----- nvinfo : EIATTR_KPARAM_INFO
	.align		4
.L_979:
        /*0018*/ 	.byte	0x04, 0x17
        /*001a*/ 	.short	(.L_981 - .L_980)
.L_980:
        /*001c*/ 	.word	0x00000000
        /*0020*/ 	.short	0x0005
        /*0022*/ 	.short	0x0028
        /*0024*/ 	.byte	0x00, 0xf5, 0x21, 0x00


	//----- nvinfo : EIATTR_KPARAM_INFO
	.align		4
.L_981:
        /*0028*/ 	.byte	0x04, 0x17
        /*002a*/ 	.short	(.L_983 - .L_982)
.L_982:
        /*002c*/ 	.word	0x00000000
        /*0030*/ 	.short	0x0004
        /*0032*/ 	.short	0x0020
        /*0034*/ 	.byte	0x00, 0xf5, 0x21, 0x00


	//----- nvinfo : EIATTR_KPARAM_INFO
	.align		4
.L_983:
        /*0038*/ 	.byte	0x04, 0x17
        /*003a*/ 	.short	(.L_985 - .L_984)
.L_984:
        /*003c*/ 	.word	0x00000000
        /*0040*/ 	.short	0x0003
        /*0042*/ 	.short	0x0018
        /*0044*/ 	.byte	0x00, 0xf5, 0x21, 0x00


	//----- nvinfo : EIATTR_KPARAM_INFO
	.align		4
.L_985:
        /*0048*/ 	.byte	0x04, 0x17
        /*004a*/ 	.short	(.L_987 - .L_986)
.L_986:
        /*004c*/ 	.word	0x00000000
        /*0050*/ 	.short	0x0002
        /*0052*/ 	.short	0x0010
        /*0054*/ 	.byte	0x00, 0xf5, 0x21, 0x00


	//----- nvinfo : EIATTR_KPARAM_INFO
	.align		4
.L_987:
        /*0058*/ 	.byte	0x04, 0x17
        /*005a*/ 	.short	(.L_989 - .L_988)
.L_988:
        /*005c*/ 	.word	0x00000000
        /*0060*/ 	.short	0x0001
        /*0062*/ 	.short	0x0008
        /*0064*/ 	.byte	0x00, 0xf5, 0x21, 0x00


	//----- nvinfo : EIATTR_KPARAM_INFO
	.align		4
.L_989:
        /*0068*/ 	.byte	0x04, 0x17
        /*006a*/ 	.short	(.L_991 - .L_990)
.L_990:
        /*006c*/ 	.word	0x00000000
        /*0070*/ 	.short	0x0000
        /*0072*/ 	.short	0x0000
        /*0074*/ 	.byte	0x00, 0xf0, 0x11, 0x00


	//----- nvinfo : EIATTR_SPARSE_MMA_MASK
	.align		4
.L_991:
        /*0078*/ 	.byte	0x03, 0x50
        /*007a*/ 	.short	0x0000


	//----- nvinfo : EIATTR_MAXREG_COUNT
	.align		4
        /*007c*/ 	.byte	0x03, 0x1b
        /*007e*/ 	.short	0x00ff


	//----- nvinfo : EIATTR_NUM_BARRIERS
	.align		4
        /*0080*/ 	.byte	0x02, 0x4c
        /*0082*/ 	.byte	0x01
	.zero		1


	//----- nvinfo : EIATTR_MERCURY_ISA_VERSION
	.align		4
        /*0084*/ 	.byte	0x03, 0x5f
        /*0086*/ 	.short	0x0101


	//----- nvinfo : EIATTR_VRC_CTA_INIT_COUNT
	.align		4
        /*0088*/ 	.byte	0x02, 0x4a
	.zero		1
	.zero		1


	//----- nvinfo : EIATTR_EXIT_INSTR_OFFSETS
	.align		4
        /*008c*/ 	.byte	0x04, 0x1c
        /*008e*/ 	.short	(.L_993 - .L_992)


	//   ....[0]....
.L_992:
        /*0090*/ 	.word	0x00000f20


	//   ....[1]....
        /*0094*/ 	.word	0x00000f90


	//----- nvinfo : EIATTR_CRS_STACK_SIZE
	.align		4
.L_993:
        /*0098*/ 	.byte	0x04, 0x1e
        /*009a*/ 	.short	(.L_995 - .L_994)
.L_994:
        /*009c*/ 	.word	0x00000000


	//----- nvinfo : EIATTR_CBANK_PARAM_SIZE
	.align		4
.L_995:
        /*00a0*/ 	.byte	0x03, 0x19
        /*00a2*/ 	.short	0x0038


	//----- nvinfo : EIATTR_PARAM_CBANK
	.align		4
        /*00a4*/ 	.byte	0x04, 0x0a
        /*00a6*/ 	.short	(.L_997 - .L_996)
	.align		4
.L_996:
        /*00a8*/ 	.word	index@(.nv.constant0._Z32massMatrixMultiplyRegisterKernelILi2ELi6ELi8EEviPKiPKdS3_S3_S3_Pd)
        /*00ac*/ 	.short	0x0380
        /*00ae*/ 	.short	0x0038


	//----- nvinfo : EIATTR_SW_WAR
	.align		4
.L_997:
        /*00b0*/ 	.byte	0x04, 0x36
        /*00b2*/ 	.short	(.L_999 - .L_998)
.L_998:
        /*00b4*/ 	.word	0x00000008
.L_999:


//--------------------- .nv.info._Z32massMatrixMultiplyConstantKernelILi2ELi4ELi8EEviPKiPKdS3_S3_S3_Pd --------------------------
	.section	.nv.info._Z32massMatrixMultiplyConstantKernelILi2ELi4ELi8EEviPKiPKdS3_S3_S3_Pd,"",@"SHT_CUDA_INFO"
	.sectionflags	@""
	.align	4


	//----- nvinfo : EIATTR_CUDA_API_VERSION
	.align		4
        /*0000*/ 	.byte	0x04, 0x37
        /*0002*/ 	.short	(.L_1001 - .L_1000)
.L_1000:
        /*0004*/ 	.word	0x00000082


	//----- nvinfo : EIATTR_KPARAM_INFO
	.align		4
.L_1001:
        /*0008*/ 	.byte	0x04, 0x17
        /*000a*/ 	.short	(.L_1003 - .L_1002)
.L_1002:
        /*000c*/ 	.word	0x00000000
        /*0010*/ 	.short	0x0006
        /*0012*/ 	.short	0x0030
        /*0014*/ 	.byte	0x00, 0xf5, 0x21, 0x00


	//----- nvinfo : EIATTR_KPARAM_INFO
	.align		4
.L_1003:
        /*0018*/ 	.byte	0x04, 0x17
        /*001a*/ 	.short	(.L_1005 - .L_1004)
.L_1004:
        /*001c*/ 	.word	0x00000000
        /*0020*/ 	.short	0x0005
        /*0022*/ 	.short	0x0028
        /*0024*/ 	.byte	0x00, 0xf5, 0x21, 0x00


	//----- nvinfo : EIATTR_KPARAM_INFO
	.align		4
.L_1005:
        /*0028*/ 	.byte	0x04, 0x17
        /*002a*/ 	.short	(.L_1007 - .L_1006)
.L_1006:
        /*002c*/ 	.word	0x00000000
        /*0030*/ 	.short	0x0004
        /*0032*/ 	.short	0x0020
        /*0034*/ 	.byte	0x00, 0xf5, 0x21, 0x00


	//----- nvinfo : EIATTR_KPARAM_INFO
	.align		4
.L_1007:
        /*0038*/ 	.byte	0x04, 0x17
        /*003a*/ 	.short	(.L_1009 - .L_1008)
.L_1008:
        /*003c*/ 	.word	0x00000000
        /*0040*/ 	.short	0x0003
        /*0042*/ 	.short	0x0018
        /*0044*/ 	.byte	0x00, 0xf5, 0x21, 0x00


	//----- nvinfo : EIATTR_KPARAM_INFO
	.align		4
.L_1009:
        /*0048*/ 	.byte	0x04, 0x17
        /*004a*/ 	.short	(.L_1011 - .L_1010)
.L_1010:
        /*004c*/ 	.word	0x00000000
        /*0050*/ 	.short	0x0002
        /*0052*/ 	.short	0x0010
        /*0054*/ 	.byte	0x00, 0xf5, 0x21, 0x00


	//----- nvinfo : EIATTR_KPARAM_INFO
	.align		4
.L_1011:
        /*0058*/ 	.byte	0x04, 0x17
        /*005a*/ 	.short	(.L_1013 - .L_1012)
.L_1012:
        /*005c*/ 	.word	0x00000000
        /*0060*/ 	.short	0x0001
        /*0062*/ 	.short	0x0008
        /*0064*/ 	.byte	0x00, 0xf5, 0x21, 0x00


	//----- nvinfo : EIATTR_KPARAM_INFO
	.align		4
.L_1013:
        /*0068*/ 	.byte	0x04, 0x17
        /*006a*/ 	.short	(.L_1015 - .L_1014)
.L_1014:
        /*006c*/ 	.word	0x00000000
        /*0070*/ 	.short	0x0000
        /*0072*/ 	.short	0x0000
        /*0074*/ 	.byte	0x00, 0xf0, 0x11, 0x00


	//----- nvinfo : EIATTR_SPARSE_MMA_MASK
	.align		4
.L_1015:
        /*0078*/ 	.byte	0x03, 0x50
        /*007a*/ 	.short	0x0000


	//----- nvinfo : EIATTR_MAXREG_COUNT
	.align		4
        /*007c*/ 	.byte	0x03, 0x1b
        /*007e*/ 	.short	0x00ff


	//----- nvinfo : EIATTR_NUM_BARRIERS
	.align		4
        /*0080*/ 	.byte	0x02, 0x4c
        /*0082*/ 	.byte	0x01
	.zero		1


	//----- nvinfo : EIATTR_MERCURY_ISA_VERSION
	.align		4
        /*0084*/ 	.byte	0x03, 0x5f
        /*0086*/ 	.short	0x0101


	//----- nvinfo : EIATTR_VRC_CTA_INIT_COUNT
	.align		4
        /*0088*/ 	.byte	0x02, 0x4a
	.zero		1
	.zero		1


	//----- nvinfo : EIATTR_EXIT_INSTR_OFFSETS
	.align		4
        /*008c*/ 	.byte	0x04, 0x1c
        /*008e*/ 	.short	(.L_1017 - .L_1016)


	//   ....[0]....
.L_1016:
        /*0090*/ 	.word	0x00000bd0


	//   ....[1]....
        /*0094*/ 	.word	0x00000ca0


	//----- nvinfo : EIATTR_CRS_STACK_SIZE
	.align		4
.L_1017:
        /*0098*/ 	.byte	0x04, 0x1e
        /*009a*/ 	.short	(.L_1019 - .L_1018)
.L_1018:
        /*009c*/ 	.word	0x00000000


	//----- nvinfo : EIATTR_CBANK_PARAM_SIZE
	.align		4
.L_1019:
        /*00a0*/ 	.byte	0x03, 0x19
        /*00a2*/ 	.short	0x0038


	//----- nvinfo : EIATTR_PARAM_CBANK
	.align		4
        /*00a4*/ 	.byte	0x04, 0x0a
        /*00a6*/ 	.short	(.L_1021 - .L_1020)
	.align		4
.L_1020:
        /*00a8*/ 	.word	index@(.nv.constant0._Z32massMatrixMultiplyConstantKernelILi2ELi4ELi8EEviPKiPKdS3_S3_S3_Pd)
        /*00ac*/ 	.short	0x0380
        /*00ae*/ 	.short	0x0038


	//----- nvinfo : EIATTR_SW_WAR
	.align		4
.L_1021:
        /*00b0*/ 	.byte	0x04, 0x36
        /*00b2*/ 	.short	(.L_1023 - .L_1022)
.L_1022:
        /*00b4*/ 	.word	0x00000008
.L_1023:


//--------------------- .nv.info._Z32massMatrixMultiplyRegisterKernelILi2ELi4ELi8EEviPKiPKdS3_S3_S3_Pd --------------------------
	.section	.nv.info._Z32massMatrixMultiplyRegisterKernelILi2ELi4ELi8EEviPKiPKdS3_S3_S3_Pd,"",@"SHT_CUDA_INFO"
	.sectionflags	@""
	.align	4


	//----- nvinfo : EIATTR_CUDA_API_VERSION
	.align		4
        /*0000*/ 	.byte	0x04, 0x37
        /*0002*/ 	.short	(.L_1025 - .L_1024)
.L_1024:
        /*0004*/ 	.word	0x00000082


	//----- nvinfo : EIATTR_KPARAM_INFO
	.align		4
.L_1025:
        /*0008*/ 	.byte	0x04, 0x17
        /*000a*/ 	.short	(.L_1027 - .L_1026)
.L_1026:
        /*000c*/ 	.word	0x00000000
        /*0010*/ 	.short	0x0006
        /*0012*/ 	.short	0x0030
        /*0014*/ 	.byte	0x00, 0xf5, 0x21, 0x00


	//----- nvinfo : EIATTR_KPARAM_INFO
	.align		4
.L_1027:
        /*0018*/ 	.byte	0x04, 0x17
        /*001a*/ 	.short	(.L_1029 - .L_1028)
.L_1028:
        /*001c*/ 	.word	0x00000000
        /*0020*/ 	.short	0x0005
        /*0022*/ 	.short	0x0028
        /*0024*/ 	.byte	0x00, 0xf5, 0x21, 0x00


	//----- nvinfo : EIATTR_KPARAM_INFO
	.align		4
.L_1029:
        /*0028*/ 	.byte	0x04, 0x17
        /*002a*/ 	.short	(.L_1031 - .L_1030)
.L_1030:
        /*002c*/ 	.word	0x00000000
        /*0030*/ 	.short	0x0004
        /*0032*/ 	.short	0x0020
        /*0034*/ 	.byte	0x00, 0xf5, 0x21, 0x00


	//----- nvinfo : EIATTR_KPARAM_INFO
	.align		4
.L_1031:
        /*0038*/ 	.byte	0x04, 0x17
        /*003a*/ 	.short	(.L_1033 - .L_1032)
.L_1032:
        /*003c*/ 	.word	0x00000000
        /*0040*/ 	.short	0x0003
        /*0042*/ 	.short	0x0018
        /*0044*/ 	.byte	0x00, 0xf5, 0x21, 0x00


	//----- nvinfo : EIATTR_KPARAM_INFO
	.align		4
.L_1033:
        /*0048*/ 	.byte	0x04, 0x17
        /*004a*/ 	.short	(.L_1035 - .L_1034)
.L_1034:
        /*004c*/ 	.word	0x00000000
        /*0050*/ 	.short	0x0002
        /*0052*/ 	.short	0x0010
        /*0054*/ 	.byte	0x00, 0xf5, 0x21, 0x00


	//----- nvinfo : EIATTR_KPARAM_INFO
	.align		4
.L_1035:
        /*0058*/ 	.byte	0x04, 0x17
        /*005a*/ 	.short	(.L_1037 - .L_1036)
.L_1036:
        /*005c*/ 	.word	0x00000000
        /*0060*/ 	.short	0x0001
        /*0062*/ 	.short	0x0008
        /*0064*/ 	.byte	0x00, 0xf5, 0x21, 0x00


	//----- nvinfo : EIATTR_KPARAM_INFO
	.align		4
.L_1037:
        /*0068*/ 	.byte	0x04, 0x17
        /*006a*/ 	.short	(.L_1039 - .L_1038)
.L_1038:
        /*006c*/ 	.word	0x00000000
        /*0070*/ 	.short	0x0000
        /*0072*/ 	.short	0x0000
        /*0074*/ 	.byte	0x00, 0xf0, 0x11, 0x00


	//----- nvinfo : EIATTR_SPARSE_MMA_MASK
	.align		4
.L_1039:
        /*0078*/ 	.byte	0x03, 0x50
        /*007a*/ 	.short	0x0000


	//----- nvinfo : EIATTR_MAXREG_COUNT
	.align		4
        /*007c*/ 	.byte	0x03, 0x1b
        /*007e*/ 	.short	0x00ff


	//----- nvinfo : EIATTR_NUM_BARRIERS
	.align		4
        /*0080*/ 	.byte	0x02, 0x4c
        /*0082*/ 	.byte	0x01
	.zero		1


	//----- nvinfo : EIATTR_MERCURY_ISA_VERSION
	.align		4
        /*0084*/ 	.byte	0x03, 0x5f
        /*0086*/ 	.short	0x0101


	//----- nvinfo : EIATTR_VRC_CTA_INIT_COUNT
	.align		4
        /*0088*/ 	.byte	0x02, 0x4a
	.zero		1
	.zero		1


	//----- nvinfo : EIATTR_EXIT_INSTR_OFFSETS
	.align		4
        /*008c*/ 	.byte	0x04, 0x1c
        /*008e*/ 	.short	(.L_1041 - .L_1040)


	//   ....[0]....
.L_1040:
        /*0090*/ 	.word	0x00000c40


	//   ....[1]....
        /*0094*/ 	.word	0x00000cb0


	//----- nvinfo : EIATTR_CRS_STACK_SIZE
	.align		4
.L_1041:
        /*0098*/ 	.byte	0x04, 0x1e
        /*009a*/ 	.short	(.L_1043 - .L_1042)
.L_1042:
        /*009c*/ 	.word	0x00000000


	//----- nvinfo : EIATTR_CBANK_PARAM_SIZE
	.align		4
.L_1043:
        /*00a0*/ 	.byte	0x03, 0x19
        /*00a2*/ 	.short	0x0038


	//----- nvinfo : EIATTR_PARAM_CBANK
	.align		4
        /*00a4*/ 	.byte	0x04, 0x0a
        /*00a6*/ 	.short	(.L_1045 - .L_1044)
	.align		4
.L_1044:
        /*00a8*/ 	.word	index@(.nv.constant0._Z32massMatrixMultiplyRegisterKernelILi2ELi4ELi8EEviPKiPKdS3_S3_S3_Pd)
        /*00ac*/ 	.short	0x0380
        /*00ae*/ 	.short	0x0038


	//----- nvinfo : EIATTR_SW_WAR
	.align		4
.L_1045:
        /*00b0*/ 	.byte	0x04, 0x36
        /*00b2*/ 	.short	(.L_1047 - .L_1046)
.L_1046:
        /*00b4*/ 	.word	0x00000008
.L_1047:


//--------------------- .nv.info._Z32massMatrixMultiplyConstantKernelILi2ELi2ELi8EEviPKiPKdS3_S3_S3_Pd --------------------------
	.section	.nv.info._Z32massMatrixMultiplyConstantKernelILi2ELi2ELi8EEviPKiPKdS3_S3_S3_Pd,"",@"SHT_CUDA_INFO"
	.sectionflags	@""
	.align	4


	//----- nvinfo : EIATTR_CUDA_API_VERSION
	.align		4
        /*0000*/ 	.byte	0x04, 0x37
        /*0002*/ 	.short	(.L_1049 - .L_1048)
.L_1048:
        /*0004*/ 	.word	0x00000082


	//----- nvinfo : EIATTR_KPARAM_INFO
	.align		4
.L_1049:
        /*0008*/ 	.byte	0x04, 0x17
        /*000a*/ 	.short	(.L_1051 - .L_1050)
.L_1050:
        /*000c*/ 	.word	0x00000000
        /*0010*/ 	.short	0x0006
        /*0012*/ 	.short	0x0030
        /*0014*/ 	.byte	0x00, 0xf5, 0x21, 0x00


	//----- nvinfo : EIATTR_KPARAM_INFO
	.align		4
.L_1051:
        /*0018*/ 	.byte	0x04, 0x17
        /*001a*/ 	.short	(.L_1053 - .L_1052)
.L_1052:
        /*001c*/ 	.word	0x00000000
        /*0020*/ 	.short	0x0005
        /*0022*/ 	.short	0x0028
        /*0024*/ 	.byte	0x00, 0xf5, 0x21, 0x00


	//----- nvinfo : EIATTR_KPARAM_INFO
	.align		4
.L_1053:
        /*0028*/ 	.byte	0x04, 0x17
        /*002a*/ 	.short	(.L_1055 - .L_1054)
.L_1054:
        /*002c*/ 	.word	0x00000000
        /*0030*/ 	.short	0x0004
        /*0032*/ 	.short	0x0020
        /*0034*/ 	.byte	0x00, 0xf5, 0x21, 0x00


	//----- nvinfo : EIATTR_KPARAM_INFO
	.align		4
.L_1055:
        /*0038*/ 	.byte	0x04, 0x17
        /*003a*/ 	.short	(.L_1057 - .L_1056)
.L_1056:
        /*003c*/ 	.word	0x00000000
        /*0040*/ 	.short	0x0003
        /*0042*/ 	.short	0x0018
        /*0044*/ 	.byte	0x00, 0xf5, 0x21, 0x00


	//----- nvinfo : EIATTR_KPARAM_INFO
	.align		4
.L_1057:
        /*0048*/ 	.byte	0x04, 0x17
        /*004a*/ 	.short	(.L_1059 - .L_1058)
.L_1058:
        /*004c*/ 	.word	0x00000000
        /*0050*/ 	.short	0x0002
        /*0052*/ 	.short	0x0010
        /*0054*/ 	.byte	0x00, 0xf5, 0x21, 0x00


	//----- nvinfo : EIATTR_KPARAM_INFO
	.align		4
.L_1059:
        /*0058*/ 	.byte	0x04, 0x17
        /*005a*/ 	.short	(.L_1061 - .L_1060)
.L_1060:
        /*005c*/ 	.word	0x00000000
        /*0060*/ 	.short	0x0001
        /*0062*/ 	.short	0x0008
        /*0064*/ 	.byte	0x00, 0xf5, 0x21, 0x00


	//----- nvinfo : EIATTR_KPARAM_INFO
	.align		4
.L_1061:
        /*0068*/ 	.byte	0x04, 0x17
        /*006a*/ 	.short	(.L_1063 - .L_1062)
.L_1062:
        /*006c*/ 	.word	0x00000000
        /*0070*/ 	.short	0x0000
        /*0072*/ 	.short	0x0000
        /*0074*/ 	.byte	0x00, 0xf0, 0x11, 0x00


	//----- nvinfo : EIATTR_SPARSE_MMA_MASK
	.align		4
.L_1063:
        /*0078*/ 	.byte	0x03, 0x50
        /*007a*/ 	.short	0x0000


	//----- nvinfo : EIATTR_MAXREG_COUNT
	.align		4
        /*007c*/ 	.byte	0x03, 0x1b
        /*007e*/ 	.short	0x00ff


	//----- nvinfo : EIATTR_NUM_BARRIERS
	.align		4
        /*0080*/ 	.byte	0x02, 0x4c
        /*0082*/ 	.byte	0x01
	.zero		1


	//----- nvinfo : EIATTR_MERCURY_ISA_VERSION
	.align		4
        /*0084*/ 	.byte	0x03, 0x5f
        /*0086*/ 	.short	0x0101


	//----- nvinfo : EIATTR_VRC_CTA_INIT_COUNT
	.align		4
        /*0088*/ 	.byte	0x02, 0x4a
	.zero		1
	.zero		1


	//----- nvinfo : EIATTR_EXIT_INSTR_OFFSETS
	.align		4
        /*008c*/ 	.byte	0x04, 0x1c
        /*008e*/ 	.short	(.L_1065 - .L_1064)


	//   ....[0]....
.L_1064:
        /*0090*/ 	.word	0x000006b0


	//   ....[1]....
        /*0094*/ 	.word	0x00000720


	//----- nvinfo : EIATTR_CRS_STACK_SIZE
	.align		4
.L_1065:
        /*0098*/ 	.byte	0x04, 0x1e
        /*009a*/ 	.short	(.L_1067 - .L_1066)
.L_1066:
        /*009c*/ 	.word	0x00000000


	//----- nvinfo : EIATTR_CBANK_PARAM_SIZE
	.align		4
.L_1067:
        /*00a0*/ 	.byte	0x03, 0x19
        /*00a2*/ 	.short	0x0038


	//----- nvinfo : EIATTR_PARAM_CBANK
	.align		4
        /*00a4*/ 	.byte	0x04, 0x0a
        /*00a6*/ 	.short	(.L_1069 - .L_1068)
	.align		4
.L_1068:
        /*00a8*/ 	.word	index@(.nv.constant0._Z32massMatrixMultiplyConstantKernelILi2ELi2ELi8EEviPKiPKdS3_S3_S3_Pd)
        /*00ac*/ 	.short	0x0380
        /*00ae*/ 	.short	0x0038


	//----- nvinfo : EIATTR_SW_WAR
	.align		4
.L_1069:
        /*00b0*/ 	.byte	0x04, 0x36
        /*00b2*/ 	.short	(.L_1071 - .L_1070)
.L_1070:
        /*00b4*/ 	.word	0x00000008
.L_1071:


//--------------------- .nv.info._Z32massMatrixMultiplyRegisterKernelILi2ELi2ELi8EEviPKiPKdS3_S3_S3_Pd --------------------------
	.section	.nv.info._Z32massMatrixMultiplyRegisterKernelILi2ELi2ELi8EEviPKiPKdS3_S3_S3_Pd,"",@"SHT_CUDA_INFO"
	.sectionflags	@""
	.align	4


	//----- nvinfo : EIATTR_CUDA_API_VERSION
	.align		4
        /*0000*/ 	.byte	0x04, 0x37
        /*0002*/ 	.short	(.L_1073 - .L_1072)
.L_1072:
        /*0004*/ 	.word	0x00000082


	//----- nvinfo : EIATTR_KPARAM_INFO
	.align		4
.L_1073:
        /*0008*/ 	.byte	0x04, 0x17
        /*000a*/ 	.short	(.L_1075 - .L_1074)
.L_1074:
        /*000c*/ 	.word	0x00000000
        /*0010*/ 	.short	0x0006
        /*0012*/ 	.short	0x0030
        /*0014*/ 	.byte	0x00, 0xf5, 0x21, 0x00


	//----- nvinfo : EIATTR_KPARAM_INFO
	.align		4
.L_1075:
        /*0018*/ 	.byte	0x04, 0x17
        /*001a*/ 	.short	(.L_1077 - .L_1076)
.L_1076:
        /*001c*/ 	.word	0x00000000
        /*0020*/ 	.short	0x0005
        /*0022*/ 	.short	0x0028
        /*0024*/ 	.byte	0x00, 0xf5, 0x21, 0x00


	//----- nvinfo : EIATTR_KPARAM_INFO
	.align		4
.L_1077:
        /*0028*/ 	.byte	0x04, 0x17
        /*002a*/ 	.short	(.L_1079 - .L_1078)
.L_1078:
        /*002c*/ 	.word	0x00000000
        /*0030*/ 	.short	0x0004
        /*0032*/ 	.short	0x0020
        /*0034*/ 	.byte	0x00, 0xf5, 0x21, 0x00


	//----- nvinfo : EIATTR_KPARAM_INFO
	.align		4
.L_1079:
        /*0038*/ 	.byte	0x04, 0x17
        /*003a*/ 	.short	(.L_1081 - .L_1080)
.L_1080:
        /*003c*/ 	.word	0x00000000
        /*0040*/ 	.short	0x0003
        /*0042*/ 	.short	0x0018
        /*0044*/ 	.byte	0x00, 0xf5, 0x21, 0x00


	//----- nvinfo : EIATTR_KPARAM_INFO
	.align		4
.L_1081:
        /*0048*/ 	.byte	0x04, 0x17
        /*004a*/ 	.short	(.L_1083 - .L_1082)
.L_1082:
        /*004c*/ 	.word	0x00000000
        /*0050*/ 	.short	0x0002
        /*0052*/ 	.short	0x0010
        /*0054*/ 	.byte	0x00, 0xf5, 0x21, 0x00


	//----- nvinfo : EIATTR_KPARAM_INFO
	.align		4
.L_1083:
        /*0058*/ 	.byte	0x04, 0x17
        /*005a*/ 	.short	(.L_1085 - .L_1084)
.L_1084:
        /*005c*/ 	.word	0x00000000
        /*0060*/ 	.short	0x0001
        /*0062*/ 	.short	0x0008
        /*0064*/ 	.byte	0x00, 0xf5, 0x21, 0x00


	//----- nvinfo : EIATTR_KPARAM_INFO
	.align		4
.L_1085:
        /*0068*/ 	.byte	0x04, 0x17
        /*006a*/ 	.short	(.L_1087 - .L_1086)
.L_1086:
        /*006c*/ 	.word	0x00000000
        /*0070*/ 	.short	0x0000
        /*0072*/ 	.short	0x0000
        /*0074*/ 	.byte	0x00, 0xf0, 0x11, 0x00


	//----- nvinfo : EIATTR_SPARSE_MMA_MASK
	.align		4
.L_1087:
        /*0078*/ 	.byte	0x03, 0x50
        /*007a*/ 	.short	0x0000


	//----- nvinfo : EIATTR_MAXREG_COUNT
	.align		4
        /*007c*/ 	.byte	0x03, 0x1b
        /*007e*/ 	.short	0x00ff


	//----- nvinfo : EIATTR_NUM_BARRIERS
	.align		4
        /*0080*/ 	.byte	0x02, 0x4c
        /*0082*/ 	.byte	0x01
	.zero		1


	//----- nvinfo : EIATTR_MERCURY_ISA_VERSION
	.align		4
        /*0084*/ 	.byte	0x03, 0x5f
        /*0086*/ 	.short	0x0101


	//----- nvinfo : EIATTR_VRC_CTA_INIT_COUNT
	.align		4
        /*0088*/ 	.byte	0x02, 0x4a
	.zero		1
	.zero		1


	//----- nvinfo : EIATTR_EXIT_INSTR_OFFSETS
	.align		4
        /*008c*/ 	.byte	0x04, 0x1c
        /*008e*/ 	.short	(.L_1089 - .L_1088)


	//   ....[0]....
.L_1088:
        /*0090*/ 	.word	0x000006b0


	//   ....[1]....
        /*0094*/ 	.word	0x00000760


	//----- nvinfo : EIATTR_CRS_STACK_SIZE
	.align		4
.L_1089:
        /*0098*/ 	.byte	0x04, 0x1e
        /*009a*/ 	.short	(.L_1091 - .L_1090)
.L_1090:
        /*009c*/ 	.word	0x00000000


	//----- nvinfo : EIATTR_CBANK_PARAM_SIZE
	.align		4
.L_1091:
        /*00a0*/ 	.byte	0x03, 0x19
        /*00a2*/ 	.short	0x0038


	//----- nvinfo : EIATTR_PARAM_CBANK
	.align		4
        /*00a4*/ 	.byte	0x04, 0x0a
        /*00a6*/ 	.short	(.L_1093 - .L_1092)
	.align		4
.L_1092:
        /*00a8*/ 	.word	index@(.nv.constant0._Z32massMatrixMultiplyRegisterKernelILi2ELi2ELi8EEviPKiPKdS3_S3_S3_Pd)
        /*00ac*/ 	.short	0x0380
        /*00ae*/ 	.short	0x0038


	//----- nvinfo : EIATTR_SW_WAR
	.align		4
.L_1093:
        /*00b0*/ 	.byte	0x04, 0x36
        /*00b2*/ 	.short	(.L_1095 - .L_1094)
.L_1094:
        /*00b4*/ 	.word	0x00000008
.L_1095:


//--------------------- .nv.info._Z13nothingKernelv --------------------------
	.section	.nv.info._Z13nothingKernelv,"",@"SHT_CUDA_INFO"
	.sectionflags	@""
	.align	4


	//----- nvinfo : EIATTR_CUDA_API_VERSION
	.align		4
        /*0000*/ 	.byte	0x04, 0x37
        /*0002*/ 	.short	(.L_1097 - .L_1096)
.L_1096:
        /*0004*/ 	.word	0x00000082


	//----- nvinfo : EIATTR_SPARSE_MMA_MASK
	.align		4
.L_1097:
        /*0008*/ 	.byte	0x03, 0x50
        /*000a*/ 	.short	0x0000


	//----- nvinfo : EIATTR_MAXREG_COUNT
	.align		4
        /*000c*/ 	.byte	0x03, 0x1b
        /*000e*/ 	.short	0x00ff


	//----- nvinfo : EIATTR_MERCURY_ISA_VERSION
	.align		4
        /*0010*/ 	.byte	0x03, 0x5f
        /*0012*/ 	.short	0x0101


	//----- nvinfo : EIATTR_VRC_CTA_INIT_COUNT
	.align		4
        /*0014*/ 	.byte	0x02, 0x4a
	.zero		1
	.zero		1


	//----- nvinfo : EIATTR_EXIT_INSTR_OFFSETS
	.align		4
        /*0018*/ 	.byte	0x04, 0x1c
        /*001a*/ 	.short	(.L_1099 - .L_1098)


	//   ....[0]....
.L_1098:
        /*001c*/ 	.word	0x00000010


	//----- nvinfo : EIATTR_SW_WAR
	.align		4
.L_1099:
        /*0020*/ 	.byte	0x04, 0x36
        /*0022*/ 	.short	(.L_1101 - .L_1100)
.L_1100:
        /*0024*/ 	.word	0x00000008
.L_1101:


//--------------------- .nv.callgraph             --------------------------
	.section	.nv.callgraph,"",@"SHT_CUDA_CALLGRAPH"
	.align	4
	.sectionentsize	8
	.align		4
        /*0000*/ 	.word	0x00000000
	.align		4
        /*0004*/ 	.word	0xffffffff
	.align		4
        /*0008*/ 	.word	0x00000000
	.align		4
        /*000c*/ 	.word	0xfffffffe
	.align		4
        /*0010*/ 	.word	0x00000000
	.align		4
        /*0014*/ 	.word	0xfffffffd
	.align		4
        /*0018*/ 	.word	0x00000000
	.align		4
        /*001c*/ 	.word	0xfffffffc


//--------------------- .nv.constant3             --------------------------
	.section	.nv.constant3,"a",@progbits
	.align	8
.nv.constant3:
	.type		const_oddI,@object
	.size		const_oddI,(const_evenI - const_oddI)
const_oddI:
	.zero		1792
	.type		const_evenI,@object
	.size		const_evenI,(.L_1 - const_evenI)
const_evenI:
	.zero		1792
.L_1:


//--------------------- .text._Z32massMatrixMultiplyConstantKernelILi12ELi16ELi1EEviPKiPKdS3_S3_S3_Pd --------------------------
	.section	.text._Z32massMatrixMultiplyConstantKernelILi12ELi16ELi1EEviPKiPKdS3_S3_S3_Pd,"ax",@progbits
	.align	128
        .global         _Z32massMatrixMultiplyConstantKernelILi12ELi16ELi1EEviPKiPKdS3_S3_S3_Pd
        .type           _Z32massMatrixMultiplyConstantKernelILi12ELi16ELi1EEviPKiPKdS3_S3_S3_Pd,@function
        .size           _Z32massMatrixMultiplyConstantKernelILi12ELi16ELi1EEviPKiPKdS3_S3_S3_Pd,(.L_x_325 - _Z32massMatrixMultiplyConstantKernelILi12ELi16ELi1EEviPKiPKdS3_S3_S3_Pd)
        .other          _Z32massMatrixMultiplyConstantKernelILi12ELi16ELi1EEviPKiPKdS3_S3_S3_Pd,@"STO_CUDA_ENTRY STV_DEFAULT"
_Z32massMatrixMultiplyConstantKernelILi12ELi16ELi1EEviPKiPKdS3_S3_S3_Pd:
.text._Z32massMatrixMultiplyConstantKernelILi12ELi16ELi1EEviPKiPKdS3_S3_S3_Pd:
[----:B------:R-:W0:Y:S01]  /*0000*/  LDC R1, c[0x0][0x37c] ;  /* 0x0000df00ff017b82 */ /* 0x000e220000000800 */
[----:B------:R-:W1:Y:S07]  /*0010*/  S2R R214, SR_TID.Y ;  /* 0x0000000000d67919 */ /* 0x000e6e0000002200 */
[----:B------:R-:W1:Y:S01]  /*0020*/  S2UR UR4, SR_CTAID.X ;  /* 0x00000000000479c3 */ /* 0x000e620000002500 */
[----:B------:R-:W2:Y:S01]  /*0030*/  LDCU UR5, c[0x0][0x380] ;  /* 0x00007000ff0577ac */ /* 0x000ea20008000800 */
[----:B------:R-:W-:-:S02]  /*0040*/  HFMA2 R238, -RZ, RZ, 0, 0 ;  /* 0x00000000ffee7431 */ /* 0x000fc400000001ff */
[----:B0-----:R-:W-:Y:S01]  /*0050*/  VIADD R1, R1, 0xfffffee8 ;  /* 0xfffffee801017836 */ /* 0x001fe20000000000 */
[----:B------:R-:W0:Y:S01]  /*0060*/  LDCU.64 UR76, c[0x0][0x358] ;  /* 0x00006b00ff4c77ac */ /* 0x000e220008000a00 */
[----:B------:R-:W3:Y:S02]  /*0070*/  S2R R2, SR_TID.X ;  /* 0x0000000000027919 */ /* 0x000ee40000002100 */
[----:B------:R-:W4:Y:S01]  /*0080*/  LDC.64 R6, c[0x0][0x3a8] ;  /* 0x0000ea00ff067b82 */ /* 0x000f220000000a00 */
[----:B------:R-:W5:Y:S01]  /*0090*/  LDCU.128 UR48, c[0x3][URZ] ;  /* 0x00c00000ff3077ac */ /* 0x000f620008000c00 */
[----:B------:R-:W5:Y:S01]  /*00a0*/  LDCU.128 UR60, c[0x3][0x30] ;  /* 0x00c00600ff3c77ac */ /* 0x000f620008000c00 */
[----:B------:R-:W0:Y:S01]  /*00b0*/  LDCU.128 UR32, c[0x3][0x60] ;  /* 0x00c00c00ff2077ac */ /* 0x000e220008000c00 */
[----:B------:R-:W5:Y:S01]  /*00c0*/  LDCU.128 UR44, c[0x3][0x90] ;  /* 0x00c01200ff2c77ac */ /* 0x000f620008000c00 */
[----:B------:R-:W0:Y:S01]  /*00d0*/  LDCU.128 UR12, c[0x3][0xc0] ;  /* 0x00c01800ff0c77ac */ /* 0x000e220008000c00 */
[----:B------:R-:W0:Y:S01]  /*00e0*/  LDCU.128 UR28, c[0x3][0xf0] ;  /* 0x00c01e00ff1c77ac */ /* 0x000e220008000c00 */
[----:B-1----:R-:W-:Y:S01]  /*00f0*/  VIADD R0, R214, UR4 ;  /* 0x00000004d6007c36 */ /* 0x002fe20008000000 */
[----:B------:R-:W1:Y:S04]  /*0100*/  LDCU.128 UR20, c[0x3][0x120] ;  /* 0x00c02400ff1477ac */ /* 0x000e680008000c00 */
[----:B--2---:R-:W-:Y:S01]  /*0110*/  ISETP.GE.AND P0, PT, R0, UR5, PT ;  /* 0x0000000500007c0c */ /* 0x004fe2000bf06270 */
[----:B------:R-:W2:Y:S01]  /*0120*/  LDCU.128 UR16, c[0x3][0x150] ;  /* 0x00c02a00ff1077ac */ /* 0x000ea20008000c00 */
[----:B-----5:R-:W-:Y:S01]  /*0130*/  IMAD.U32 R18, RZ, RZ, UR44 ;  /* 0x0000002cff127e24 */ /* 0x020fe2000f8e00ff */
[----:B------:R-:W5:Y:S01]  /*0140*/  LDCU.128 UR56, c[0x3][0x700] ;  /* 0x00c0e000ff3877ac */ /* 0x000f620008000c00 */
[----:B------:R-:W-:Y:S01]  /*0150*/  IMAD.U32 R19, RZ, RZ, UR45 ;  /* 0x0000002dff137e24 */ /* 0x000fe2000f8e00ff */
[----:B0-----:R-:W-:Y:S01]  /*0160*/  MOV R23, UR13 ;  /* 0x0000000d00177c02 */ /* 0x001fe20008000f00 */
[----:B------:R-:W-:Y:S01]  /*0170*/  IMAD.U32 R22, RZ, RZ, UR12 ;  /* 0x0000000cff167e24 */ /* 0x000fe2000f8e00ff */
[----:B------:R-:W-:Y:S01]  /*0180*/  MOV R20, UR46 ;  /* 0x0000002e00147c02 */ /* 0x000fe20008000f00 */
[----:B------:R-:W-:Y:S01]  /*0190*/  IMAD.U32 R21, RZ, RZ, UR47 ;  /* 0x0000002fff157e24 */ /* 0x000fe2000f8e00ff */
[----:B------:R-:W-:Y:S01]  /*01a0*/  MOV R32, UR30 ;  /* 0x0000001e00207c02 */ /* 0x000fe20008000f00 */
[----:B------:R-:W-:-:S03]  /*01b0*/  IMAD.U32 R24, RZ, RZ, UR28 ;  /* 0x0000001cff187e24 */ /* 0x000fc6000f8e00ff */
[----:B------:R-:W0:Y:S01]  /*01c0*/  @!P0 LDC.64 R4, c[0x0][0x388] ;  /* 0x0000e200ff048b82 */ /* 0x000e220000000a00 */
[----:B------:R-:W-:Y:S01]  /*01d0*/  IMAD.U32 R25, RZ, RZ, UR29 ;  /* 0x0000001dff197e24 */ /* 0x000fe2000f8e00ff */
[----:B-1----:R-:W-:Y:S01]  /*01e0*/  MOV R26, UR20 ;  /* 0x00000014001a7c02 */ /* 0x002fe20008000f00 */
[----:B------:R-:W-:Y:S01]  /*01f0*/  IMAD.U32 R27, RZ, RZ, UR21 ;  /* 0x00000015ff1b7e24 */ /* 0x000fe2000f8e00ff */
[----:B------:R-:W1:Y:S01]  /*0200*/  LDCU.128 UR52, c[0x3][0x730] ;  /* 0x00c0e600ff3477ac */ /* 0x000e620008000c00 */
[----:B--2---:R-:W-:Y:S01]  /*0210*/  IMAD.U32 R28, RZ, RZ, UR16 ;  /* 0x00000010ff1c7e24 */ /* 0x004fe2000f8e00ff */
[----:B------:R-:W-:Y:S01]  /*0220*/  MOV R29, UR17 ;  /* 0x00000011001d7c02 */ /* 0x000fe20008000f00 */
[----:B------:R-:W-:Y:S01]  /*0230*/  IMAD.U32 R33, RZ, RZ, UR31 ;  /* 0x0000001fff217e24 */ /* 0x000fe2000f8e00ff */
[----:B------:R-:W2:Y:S01]  /*0240*/  LDCU.128 UR40, c[0x3][0x760] ;  /* 0x00c0ec00ff2877ac */ /* 0x000ea20008000c00 */
[----:B------:R-:W-:Y:S02]  /*0250*/  IMAD.U32 R246, RZ, RZ, UR18 ;  /* 0x00000012fff67e24 */ /* 0x000fe4000f8e00ff */
[----:B------:R-:W-:Y:S01]  /*0260*/  IMAD.U32 R247, RZ, RZ, UR19 ;  /* 0x00000013fff77e24 */ /* 0x000fe2000f8e00ff */
[----:B------:R-:W3:Y:S01]  /*0270*/  LDCU.128 UR44, c[0x3][0x7c0] ;  /* 0x00c0f800ff2c77ac */ /* 0x000ee20008000c00 */
[----:B------:R-:W5:Y:S01]  /*0280*/  LDCU.128 UR28, c[0x3][0x7f0] ;  /* 0x00c0fe00ff1c77ac */ /* 0x000f620008000c00 */
[----:B------:R-:W2:Y:S01]  /*0290*/  LDCU.128 UR16, c[0x3][0x850] ;  /* 0x00c10a00ff1077ac */ /* 0x000ea20008000c00 */
[----:B0-----:R-:W-:Y:S01]  /*02a0*/  @!P0 IMAD.WIDE R4, R0, 0x4, R4 ;  /* 0x0000000400048825 */ /* 0x001fe200078e0204 */
[----:B------:R-:W-:Y:S01]  /*02b0*/  MOV R17, UR35 ;  /* 0x0000002300117c02 */ /* 0x000fe20008000f00 */
[----:B------:R-:W0:Y:S03]  /*02c0*/  LDCU.128 UR68, c[0x3][0x10] ;  /* 0x00c00200ff4477ac */ /* 0x000e260008000c00 */
[----:B------:R-:W4:Y:S01]  /*02d0*/  @!P0 LDG.E.CONSTANT R238, desc[UR76][R4.64] ;  /* 0x0000004c04ee8981 */ /* 0x000f22000c1e9900 */
[----:B------:R-:W-:Y:S01]  /*02e0*/  IMAD.U32 R16, RZ, RZ, UR34 ;  /* 0x00000022ff107e24 */ /* 0x000fe2000f8e00ff */
[----:B------:R-:W0:Y:S01]  /*02f0*/  LDCU.128 UR64, c[0x3][0x40] ;  /* 0x00c00800ff4077ac */ /* 0x000e220008000c00 */
[----:B------:R-:W-:-:S02]  /*0300*/  IMAD.U32 R30, RZ, RZ, UR14 ;  /* 0x0000000eff1e7e24 */ /* 0x000fc4000f8e00ff */
[----:B------:R-:W-:Y:S01]  /*0310*/  IMAD.U32 R31, RZ, RZ, UR15 ;  /* 0x0000000fff1f7e24 */ /* 0x000fe2000f8e00ff */
[----:B-----5:R-:W-:Y:S01]  /*0320*/  MOV R56, UR28 ;  /* 0x0000001c00387c02 */ /* 0x020fe20008000f00 */
[----:B---3--:R-:W-:Y:S01]  /*0330*/  IMAD.U32 R54, RZ, RZ, UR44 ;  /* 0x0000002cff367e24 */ /* 0x008fe2000f8e00ff */
[----:B------:R-:W3:Y:S01]  /*0340*/  LDCU.128 UR24, c[0x3][0x70] ;  /* 0x00c00e00ff1877ac */ /* 0x000ee20008000c00 */
[----:B------:R-:W-:Y:S02]  /*0350*/  IMAD.U32 R55, RZ, RZ, UR45 ;  /* 0x0000002dff377e24 */ /* 0x000fe4000f8e00ff */
[----:B------:R-:W-:Y:S01]  /*0360*/  IMAD.U32 R57, RZ, RZ, UR29 ;  /* 0x0000001dff397e24 */ /* 0x000fe2000f8e00ff */
[----:B------:R-:W-:Y:S01]  /*0370*/  MOV R65, UR31 ;  /* 0x0000001f00417c02 */ /* 0x000fe20008000f00 */
[----:B------:R-:W-:Y:S01]  /*0380*/  IMAD.U32 R64, RZ, RZ, UR30 ;  /* 0x0000001eff407e24 */ /* 0x000fe2000f8e00ff */
[----:B------:R-:W5:Y:S01]  /*0390*/  LDCU.128 UR28, c[0x3][0x720] ;  /* 0x00c0e400ff1c77ac */ /* 0x000f620008000c00 */
[----:B------:R-:W-:Y:S01]  /*03a0*/  MOV R62, UR46 ;  /* 0x0000002e003e7c02 */ /* 0x000fe20008000f00 */
[----:B------:R-:W-:Y:S01]  /*03b0*/  IMAD.U32 R63, RZ, RZ, UR47 ;  /* 0x0000002fff3f7e24 */ /* 0x000fe2000f8e00ff */
[----:B------:R-:W5:Y:S01]  /*03c0*/  LDCU.128 UR36, c[0x3][0x710] ;  /* 0x00c0e200ff2477ac */ /* 0x000f620008000c00 */
[----:B------:R-:W5:Y:S01]  /*03d0*/  LDCU.128 UR4, c[0x3][0x740] ;  /* 0x00c0e800ff0477ac */ /* 0x000f620008000c00 */
[----:B------:R-:W5:Y:S01]  /*03e0*/  LDCU.128 UR44, c[0x3][0x800] ;  /* 0x00c10000ff2c77ac */ /* 0x000f620008000c00 */
[----:B------:R-:W5:Y:S01]  /*03f0*/  LDCU.128 UR8, c[0x3][0x770] ;  /* 0x00c0ee00ff0877ac */ /* 0x000f620008000c00 */
[----:B------:R-:W5:Y:S01]  /*0400*/  LDCU.128 UR12, c[0x3][0x7a0] ;  /* 0x00c0f400ff0c77ac */ /* 0x000f620008000c00 */
[----:B------:R-:W5:Y:S01]  /*0410*/  LDCU.128 UR72, c[0x3][0x20] ;  /* 0x00c00400ff4877ac */ /* 0x000f620008000c00 */
[----:B------:R-:W1:Y:S01]  /*0420*/  S2R R215, SR_CgaCtaId ;  /* 0x0000000000d77919 */ /* 0x000e620000008800 */
[----:B------:R-:W-:Y:S01]  /*0430*/  MOV R252, 0x400 ;  /* 0x0000040000fc7802 */ /* 0x000fe20000000f00 */
[----:B------:R-:W-:Y:S01]  /*0440*/  BAR.SYNC.DEFER_BLOCKING 0x0 ;  /* 0x0000000000007b1d */ /* 0x000fe20000010000 */
[----:B----4-:R-:W-:-:S04]  /*0450*/  IMAD R3, R238, 0x6c0, R2 ;  /* 0x000006c0ee037824 */ /* 0x010fc800078e0202 */
[----:B------:R-:W-:Y:S01]  /*0460*/  IMAD.WIDE R6, R3, 0x8, R6 ;  /* 0x0000000803067825 */ /* 0x000fe200078e0206 */
[----:B------:R4:W-:Y:S04]  /*0470*/  STL [R1+0x114], R3 ;  /* 0x0001140301007387 */ /* 0x0009e80000100800 */
[----:B------:R-:W2:Y:S04]  /*0480*/  LDG.E.64.CONSTANT R8, desc[UR76][R6.64] ;  /* 0x0000004c06087981 */ /* 0x000ea8000c1e9b00 */
[----:B------:R-:W2:Y:S04]  /*0490*/  LDG.E.64.CONSTANT R14, desc[UR76][R6.64+0x3180] ;  /* 0x0031804c060e7981 */ /* 0x000ea8000c1e9b00 */
[----:B------:R-:W3:Y:S04]  /*04a0*/  LDG.E.64.CONSTANT R10, desc[UR76][R6.64+0x480] ;  /* 0x0004804c060a7981 */ /* 0x000ee8000c1e9b00 */
[----:B------:R-:W3:Y:S04]  /*04b0*/  LDG.E.64.CONSTANT R12, desc[UR76][R6.64+0x2d00] ;  /* 0x002d004c060c7981 */ /* 0x000ee8000c1e9b00 */
[----:B------:R-:W5:Y:S04]  /*04c0*/  LDG.E.64.CONSTANT R68, desc[UR76][R6.64+0x900] ;  /* 0x0009004c06447981 */ /* 0x000f68000c1e9b00 */
[----:B------:R-:W5:Y:S04]  /*04d0*/  LDG.E.64.CONSTANT R70, desc[UR76][R6.64+0x2880] ;  /* 0x0028804c06467981 */ /* 0x000f68000c1e9b00 */
[----:B------:R-:W5:Y:S04]  /*04e0*/  LDG.E.64.CONSTANT R84, desc[UR76][R6.64+0xd80] ;  /* 0x000d804c06547981 */ /* 0x000f68000c1e9b00 */
[----:B------:R-:W5:Y:S04]  /*04f0*/  LDG.E.64.CONSTANT R100, desc[UR76][R6.64+0x2400] ;  /* 0x0024004c06647981 */ /* 0x000f68000c1e9b00 */
[----:B------:R-:W5:Y:S04]  /*0500*/  LDG.E.64.CONSTANT R4, desc[UR76][R6.64+0x1200] ;  /* 0x0012004c06047981 */ /* 0x000f68000c1e9b00 */
[----:B------:R-:W5:Y:S04]  /*0510*/  LDG.E.64.CONSTANT R132, desc[UR76][R6.64+0x1f80] ;  /* 0x001f804c06847981 */ /* 0x000f68000c1e9b00 */
[----:B------:R-:W5:Y:S04]  /*0520*/  LDG.E.64.CONSTANT R162, desc[UR76][R6.64+0x1680] ;  /* 0x0016804c06a27981 */ /* 0x000f68000c1e9b00 */
[----:B------:R0:W5:Y:S01]  /*0530*/  LDG.E.64.CONSTANT R164, desc[UR76][R6.64+0x1b00] ;  /* 0x001b004c06a47981 */ /* 0x000162000c1e9b00 */
[----:B----4-:R-:W-:Y:S01]  /*0540*/  LOP3.LUT R3, R2, 0xffff, RZ, 0xc0, !PT ;  /* 0x0000ffff02037812 */ /* 0x010fe200078ec0ff */
[----:B------:R-:W-:Y:S01]  /*0550*/  BSSY.RECONVERGENT B0, `(.L_x_0) ;  /* 0x000028b000007945 */ /* 0x000fe20003800200 */
[----:B-1----:R-:W-:-:S02]  /*0560*/  LEA R252, R215, R252, 0x18 ;  /* 0x000000fcd7fc7211 */ /* 0x002fc400078ec0ff */
[----:B------:R-:W-:Y:S01]  /*0570*/  ISETP.GT.U32.AND P1, PT, R2, 0xbf, PT ;  /* 0x000000bf0200780c */ /* 0x000fe20003f24070 */
[----:B------:R-:W-:Y:S02]  /*0580*/  IMAD R3, R3, 0x1556, RZ ;  /* 0x0000155603037824 */ /* 0x000fe400078e02ff */
[----:B------:R-:W-:Y:S02]  /*0590*/  IMAD R252, R214, 0x8800, R252 ;  /* 0x00008800d6fc7824 */ /* 0x000fe400078e02fc */
[----:B0-----:R-:W-:Y:S01]  /*05a0*/  IMAD.U32 R6, RZ, RZ, UR48 ;  /* 0x00000030ff067e24 */ /* 0x001fe2000f8e00ff */
[----:B------:R-:W-:Y:S01]  /*05b0*/  SHF.R.U32.HI R3, RZ, 0x10, R3 ;  /* 0x00000010ff037819 */ /* 0x000fe20000011603 */
[----:B------:R-:W-:Y:S01]  /*05c0*/  IMAD.U32 R7, RZ, RZ, UR49 ;  /* 0x00000031ff077e24 */ /* 0x000fe2000f8e00ff */
[C-C-:B--2---:R-:W-:Y:S02]  /*05d0*/  DADD R34, R8.reuse, R14.reuse ;  /* 0x0000000008227229 */ /* 0x144fe4000000000e */
[----:B------:R-:W-:Y:S01]  /*05e0*/  DADD R60, R8, -R14 ;  /* 0x00000000083c7229 */ /* 0x000fe2000000080e */
[----:B------:R-:W-:Y:S01]  /*05f0*/  MOV R14, UR32 ;  /* 0x00000020000e7c02 */ /* 0x000fe20008000f00 */
[----:B------:R-:W-:Y:S01]  /*0600*/  IMAD.U32 R15, RZ, RZ, UR33 ;  /* 0x00000021ff0f7e24 */ /* 0x000fe2000f8e00ff */
[----:B------:R-:W-:Y:S01]  /*0610*/  MOV R8, UR50 ;  /* 0x0000003200087c02 */ /* 0x000fe20008000f00 */
[----:B------:R-:W-:Y:S01]  /*0620*/  IMAD.U32 R9, RZ, RZ, UR51 ;  /* 0x00000033ff097e24 */ /* 0x000fe2000f8e00ff */
[C-C-:B---3--:R-:W-:Y:S01]  /*0630*/  DADD R36, R10.reuse, R12.reuse ;  /* 0x000000000a247229 */ /* 0x148fe2000000000c */
[----:B------:R-:W0:Y:S01]  /*0640*/  LDCU.128 UR48, c[0x3][0x790] ;  /* 0x00c0f200ff3077ac */ /* 0x000e220008000c00 */
[----:B------:R-:W-:Y:S01]  /*0650*/  DADD R72, R10, -R12 ;  /* 0x000000000a487229 */ /* 0x000fe2000000080c */
[----:B------:R-:W-:Y:S01]  /*0660*/  IMAD.U32 R10, RZ, RZ, UR60 ;  /* 0x0000003cff0a7e24 */ /* 0x000fe2000f8e00ff */
[----:B------:R-:W-:Y:S01]  /*0670*/  MOV R11, UR61 ;  /* 0x0000003d000b7c02 */ /* 0x000fe20008000f00 */
[C---:B------:R-:W-:Y:S01]  /*0680*/  DFMA R38, R34.reuse, R6, RZ ;  /* 0x000000062226722b */ /* 0x040fe200000000ff */
[----:B------:R-:W-:Y:S01]  /*0690*/  IMAD.U32 R12, RZ, RZ, UR62 ;  /* 0x0000003eff0c7e24 */ /* 0x000fe2000f8e00ff */
[C---:B------:R-:W-:Y:S01]  /*06a0*/  DFMA R42, R34.reuse, R14, RZ ;  /* 0x0000000e222a722b */ /* 0x040fe200000000ff */
[----:B------:R-:W-:Y:S01]  /*06b0*/  IMAD.U32 R13, RZ, RZ, UR63 ;  /* 0x0000003fff0d7e24 */ /* 0x000fe2000f8e00ff */
[C---:B------:R-:W-:Y:S01]  /*06c0*/  DFMA R44, R34.reuse, R18, RZ ;  /* 0x00000012222c722b */ /* 0x040fe200000000ff */
[----:B------:R-:W1:Y:S01]  /*06d0*/  LDCU.128 UR60, c[0x3][0x100] ;  /* 0x00c02000ff3c77ac */ /* 0x000e620008000c00 */
[----:B------:R-:W-:-:S02]  /*06e0*/  DFMA R40, R34, R10, RZ ;  /* 0x0000000a2228722b */ /* 0x000fc400000000ff */
[C---:B------:R-:W-:Y:S01]  /*06f0*/  DFMA R46, R34.reuse, R22, RZ ;  /* 0x00000016222e722b */ /* 0x040fe200000000ff */
[----:B------:R-:W2:Y:S01]  /*0700*/  LDCU.128 UR32, c[0x3][0xa0] ;  /* 0x00c01400ff2077ac */ /* 0x000ea20008000c00 */
[C---:B------:R-:W-:Y:S02]  /*0710*/  DFMA R48, R34.reuse, R24, RZ ;  /* 0x000000182230722b */ /* 0x040fe400000000ff */
[C---:B------:R-:W-:Y:S02]  /*0720*/  DFMA R50, R34.reuse, R26, RZ ;  /* 0x0000001a2232722b */ /* 0x040fe400000000ff */
[----:B------:R-:W-:Y:S01]  /*0730*/  DFMA R52, R34, R28, RZ ;  /* 0x0000001c2234722b */ /* 0x000fe200000000ff */
[----:B------:R-:W-:Y:S01]  /*0740*/  IMAD.U32 R34, RZ, RZ, UR22 ;  /* 0x00000016ff227e24 */ /* 0x000fe2000f8e00ff */
[----:B------:R-:W-:Y:S01]  /*0750*/  MOV R35, UR23 ;  /* 0x0000001700237c02 */ /* 0x000fe20008000f00 */
[----:B------:R-:W3:Y:S01]  /*0760*/  LDCU.128 UR20, c[0x3][0x820] ;  /* 0x00c10400ff1477ac */ /* 0x000ee20008000c00 */
[C---:B------:R-:W-:Y:S01]  /*0770*/  DFMA R80, R36.reuse, R8, R38 ;  /* 0x000000082450722b */ /* 0x040fe20000000026 */
[----:B------:R-:W-:Y:S01]  /*0780*/  MOV R38, UR56 ;  /* 0x0000003800267c02 */ /* 0x000fe20008000f00 */
[----:B------:R-:W-:Y:S01]  /*0790*/  IMAD.U32 R39, RZ, RZ, UR57 ;  /* 0x00000039ff277e24 */ /* 0x000fe2000f8e00ff */
[----:B------:R-:W-:-:S02]  /*07a0*/  DFMA R82, R36, R12, R40 ;  /* 0x0000000c2452722b */ /* 0x000fc40000000028 */
[C---:B------:R-:W-:Y:S01]  /*07b0*/  DFMA R88, R36.reuse, R16, R42 ;  /* 0x000000102458722b */ /* 0x040fe2000000002a */
[----:B------:R-:W-:Y:S01]  /*07c0*/  IMAD.U32 R40, RZ, RZ, UR58 ;  /* 0x0000003aff287e24 */ /* 0x000fe2000f8e00ff */
[----:B------:R-:W-:Y:S01]  /*07d0*/  DFMA R90, R36, R20, R44 ;  /* 0x00000014245a722b */ /* 0x000fe2000000002c */
[----:B------:R-:W-:Y:S01]  /*07e0*/  MOV R41, UR59 ;  /* 0x0000003b00297c02 */ /* 0x000fe20008000f00 */
[----:B------:R-:W-:Y:S01]  /*07f0*/  DFMA R66, R60, R38, RZ ;  /* 0x000000263c42722b */ /* 0x000fe200000000ff */
[----:B------:R-:W-:Y:S01]  /*0800*/  IMAD.U32 R42, RZ, RZ, UR52 ;  /* 0x00000034ff2a7e24 */ /* 0x000fe2000f8e00ff */
[C---:B------:R-:W-:Y:S01]  /*0810*/  DFMA R92, R36.reuse, R30, R46 ;  /* 0x0000001e245c722b */ /* 0x040fe2000000002e */
[----:B------:R-:W-:Y:S01]  /*0820*/  IMAD.U32 R43, RZ, RZ, UR53 ;  /* 0x00000035ff2b7e24 */ /* 0x000fe2000f8e00ff */
[C---:B------:R-:W-:Y:S01]  /*0830*/  DFMA R110, R36.reuse, R32, R48 ;  /* 0x00000020246e722b */ /* 0x040fe20000000030 */
[----:B------:R-:W-:Y:S01]  /*0840*/  IMAD.U32 R46, RZ, RZ, UR40 ;  /* 0x00000028ff2e7e24 */ /* 0x000fe2000f8e00ff */
[C---:B------:R-:W-:Y:S01]  /*0850*/  DFMA R114, R36.reuse, R34, R50 ;  /* 0x000000222472722b */ /* 0x040fe20000000032 */
[----:B------:R-:W-:Y:S01]  /*0860*/  MOV R47, UR41 ;  /* 0x00000029002f7c02 */ /* 0x000fe20008000f00 */
[----:B------:R-:W-:Y:S01]  /*0870*/  DFMA R128, R36, R246, R52 ;  /* 0x000000f62480722b */ /* 0x000fe20000000034 */
[----:B0-----:R-:W-:Y:S01]  /*0880*/  MOV R50, UR48 ;  /* 0x0000003000327c02 */ /* 0x001fe20008000f00 */
[----:B------:R-:W-:Y:S01]  /*0890*/  IMAD.U32 R51, RZ, RZ, UR49 ;  /* 0x00000031ff337e24 */ /* 0x000fe2000f8e00ff */
[----:B---3--:R-:W-:Y:S01]  /*08a0*/  MOV R59, UR21 ;  /* 0x00000015003b7c02 */ /* 0x008fe20008000f00 */
[----:B------:R-:W-:Y:S01]  /*08b0*/  IMAD.U32 R58, RZ, RZ, UR20 ;  /* 0x00000014ff3a7e24 */ /* 0x000fe2000f8e00ff */
[C---:B------:R-:W-:Y:S01]  /*08c0*/  DFMA R74, R60.reuse, R42, RZ ;  /* 0x0000002a3c4a722b */ /* 0x040fe200000000ff */
[----:B------:R-:W-:Y:S01]  /*08d0*/  IMAD.U32 R36, RZ, RZ, UR16 ;  /* 0x00000010ff247e24 */ /* 0x000fe2000f8e00ff */
[C---:B------:R-:W-:Y:S01]  /*08e0*/  DFMA R76, R60.reuse, R46, RZ ;  /* 0x0000002e3c4c722b */ /* 0x040fe200000000ff */
[----:B------:R-:W-:Y:S01]  /*08f0*/  IMAD.U32 R37, RZ, RZ, UR17 ;  /* 0x00000011ff257e24 */ /* 0x000fe2000f8e00ff */
[C---:B------:R-:W-:Y:S01]  /*0900*/  DFMA R78, R60.reuse, R50, RZ ;  /* 0x000000323c4e722b */ /* 0x040fe200000000ff */
[----:B------:R-:W0:Y:S01]  /*0910*/  LDCU.128 UR56, c[0x3][0xd0] ;  /* 0x00c01a00ff3877ac */ /* 0x000e220008000c00 */
[C---:B------:R-:W-:Y:S01]  /*0920*/  DFMA R86, R60.reuse, R54, RZ ;  /* 0x000000363c56722b */ /* 0x040fe200000000ff */
[----:B------:R-:W-:Y:S01]  /*0930*/  MOV R44, UR54 ;  /* 0x00000036002c7c02 */ /* 0x000fe20008000f00 */
[C---:B------:R-:W-:Y:S01]  /*0940*/  DFMA R94, R60.reuse, R56, RZ ;  /* 0x000000383c5e722b */ /* 0x040fe200000000ff */
[----:B------:R-:W-:Y:S01]  /*0950*/  IMAD.U32 R45, RZ, RZ, UR55 ;  /* 0x00000037ff2d7e24 */ /* 0x000fe2000f8e00ff */
[C---:B------:R-:W-:Y:S01]  /*0960*/  DFMA R102, R60.reuse, R58, RZ ;  /* 0x0000003a3c66722b */ /* 0x040fe200000000ff */
[----:B------:R-:W-:Y:S01]  /*0970*/  IMAD.U32 R48, RZ, RZ, UR42 ;  /* 0x0000002aff307e24 */ /* 0x000fe2000f8e00ff */
[----:B------:R-:W-:Y:S01]  /*0980*/  DFMA R112, R60, R36, RZ ;  /* 0x000000243c70722b */ /* 0x000fe200000000ff */
[----:B------:R-:W-:Y:S01]  /*0990*/  IMAD.U32 R49, RZ, RZ, UR43 ;  /* 0x0000002bff317e24 */ /* 0x000fe2000f8e00ff */
[C---:B------:R-:W-:Y:S01]  /*09a0*/  DFMA R96, R72.reuse, R40, R66 ;  /* 0x000000284860722b */ /* 0x040fe20000000042 */
[----:B------:R-:W-:Y:S01]  /*09b0*/  MOV R60, UR18 ;  /* 0x00000012003c7c02 */ /* 0x000fe20008000f00 */
[----:B------:R-:W-:Y:S01]  /*09c0*/  IMAD.U32 R66, RZ, RZ, UR22 ;  /* 0x00000016ff427e24 */ /* 0x000fe2000f8e00ff */
[----:B------:R-:W-:Y:S01]  /*09d0*/  MOV R53, UR51 ;  /* 0x0000003300357c02 */ /* 0x000fe20008000f00 */
[----:B------:R-:W-:Y:S01]  /*09e0*/  IMAD.U32 R67, RZ, RZ, UR23 ;  /* 0x00000017ff437e24 */ /* 0x000fe2000f8e00ff */
[----:B------:R-:W3:Y:S01]  /*09f0*/  LDCU.128 UR20, c[0x3][0x130] ;  /* 0x00c02600ff1477ac */ /* 0x000ee20008000c00 */
[----:B------:R-:W-:Y:S01]  /*0a00*/  IMAD.U32 R61, RZ, RZ, UR19 ;  /* 0x00000013ff3d7e24 */ /* 0x000fe2000f8e00ff */
[C---:B------:R-:W-:Y:S01]  /*0a10*/  DFMA R108, R72.reuse, R62, R86 ;  /* 0x0000003e486c722b */ /* 0x040fe20000000056 */
[----:B------:R-:W-:Y:S01]  /*0a20*/  IMAD.U32 R52, RZ, RZ, UR50 ;  /* 0x00000032ff347e24 */ /* 0x000fe2000f8e00ff */
[----:B------:R-:W4:Y:S01]  /*0a30*/  LDCU.128 UR16, c[0x3][0x160] ;  /* 0x00c02c00ff1077ac */ /* 0x000f220008000c00 */
[----:B------:R-:W-:-:S02]  /*0a40*/  DFMA R130, R72, R66, R102 ;  /* 0x000000424882722b */ /* 0x000fc40000000066 */
[C-C-:B-----5:R-:W-:Y:S01]  /*0a50*/  DADD R86, R68.reuse, R70.reuse ;  /* 0x0000000044567229 */ /* 0x160fe20000000046 */
[----:B------:R-:W5:Y:S01]  /*0a60*/  LDCU.128 UR40, c[0x3][0x7d0] ;  /* 0x00c0fa00ff2877ac */ /* 0x000f620008000c00 */
[----:B------:R-:W-:Y:S01]  /*0a70*/  DADD R102, R68, -R70 ;  /* 0x0000000044667229 */ /* 0x000fe20000000846 */
[----:B------:R-:W-:Y:S01]  /*0a80*/  IMAD.U32 R70, RZ, RZ, UR68 ;  /* 0x00000044ff467e24 */ /* 0x000fe2000f8e00ff */
[----:B------:R-:W-:Y:S01]  /*0a90*/  MOV R71, UR69 ;  /* 0x0000004500477c02 */ /* 0x000fe20008000f00 */
[C---:B------:R-:W-:Y:S01]  /*0aa0*/  DFMA R98, R72.reuse, R44, R74 ;  /* 0x0000002c4862722b */ /* 0x040fe2000000004a */
[----:B------:R-:W5:Y:S01]  /*0ab0*/  LDCU.128 UR48, c[0x3][0x830] ;  /* 0x00c10600ff3077ac */ /* 0x000f620008000c00 */
[C---:B------:R-:W-:Y:S01]  /*0ac0*/  DFMA R104, R72.reuse, R48, R76 ;  /* 0x000000304868722b */ /* 0x040fe2000000004c */
[----:B------:R-:W-:Y:S01]  /*0ad0*/  MOV R74, UR24 ;  /* 0x00000018004a7c02 */ /* 0x000fe20008000f00 */
[C---:B------:R-:W-:Y:S01]  /*0ae0*/  DFMA R106, R72.reuse, R52, R78 ;  /* 0x00000034486a722b */ /* 0x040fe2000000004e */
[----:B------:R-:W5:Y:S01]  /*0af0*/  LDCU.128 UR52, c[0x3][0x860] ;  /* 0x00c10c00ff3477ac */ /* 0x000f620008000c00 */
[C---:B------:R-:W-:Y:S01]  /*0b00*/  DFMA R116, R72.reuse, R64, R94 ;  /* 0x000000404874722b */ /* 0x040fe2000000005e */
[----:B------:R-:W-:Y:S01]  /*0b10*/  IMAD.U32 R75, RZ, RZ, UR25 ;  /* 0x00000019ff4b7e24 */ /* 0x000fe2000f8e00ff */
[----:B------:R-:W-:Y:S01]  /*0b20*/  DFMA R134, R72, R60, R112 ;  /* 0x0000003c4886722b */ /* 0x000fe20000000070 */
[----:B------:R-:W-:Y:S01]  /*0b30*/  UMOV UR68, UR28 ;  /* 0x0000001c00447c82 */ /* 0x000fe20008000000 */
[----:B------:R-:W-:Y:S01]  /*0b40*/  IMAD.U32 R72, RZ, RZ, UR64 ;  /* 0x00000040ff487e24 */ /* 0x000fe2000f8e00ff */
[C---:B------:R-:W-:Y:S01]  /*0b50*/  DFMA R112, R86.reuse, R70, R80 ;  /* 0x000000465670722b */ /* 0x040fe20000000050 */
[----:B------:R-:W-:Y:S01]  /*0b60*/  IMAD.U32 R73, RZ, RZ, UR65 ;  /* 0x00000041ff497e24 */ /* 0x000fe2000f8e00ff */
[----:B-1----:R-:W-:Y:S01]  /*0b70*/  MOV R80, UR60 ;  /* 0x0000003c00507c02 */ /* 0x002fe20008000f00 */
[----:B------:R-:W-:Y:S01]  /*0b80*/  IMAD.U32 R81, RZ, RZ, UR61 ;  /* 0x0000003dff517e24 */ /* 0x000fe2000f8e00ff */
[----:B------:R-:W-:Y:S01]  /*0b90*/  UMOV UR69, UR29 ;  /* 0x0000001d00457c82 */ /* 0x000fe20008000000 */
[----:B------:R-:W-:Y:S01]  /*0ba0*/  UMOV UR60, UR30 ;  /* 0x0000001e003c7c82 */ /* 0x000fe20008000000 */
[----:B------:R-:W-:Y:S01]  /*0bb0*/  UMOV UR61, UR31 ;  /* 0x0000001f003d7c82 */ /* 0x000fe20008000000 */
[C---:B------:R-:W-:Y:S01]  /*0bc0*/  DFMA R118, R86.reuse, R72, R82 ;  /* 0x000000485676722b */ /* 0x040fe20000000052 */
[----:B--2---:R-:W-:Y:S01]  /*0bd0*/  IMAD.U32 R76, RZ, RZ, UR32 ;  /* 0x00000020ff4c7e24 */ /* 0x004fe2000f8e00ff */
[----:B------:R-:W-:Y:S01]  /*0be0*/  MOV R77, UR33 ;  /* 0x00000021004d7c02 */ /* 0x000fe20008000f00 */
[----:B0-----:R-:W-:Y:S01]  /*0bf0*/  IMAD.U32 R78, RZ, RZ, UR56 ;  /* 0x00000038ff4e7e24 */ /* 0x001fe2000f8e00ff */
[----:B---3--:R-:W-:Y:S01]  /*0c00*/  MOV R83, UR21 ;  /* 0x0000001500537c02 */ /* 0x008fe20008000f00 */
[----:B------:R-:W-:Y:S01]  /*0c10*/  IMAD.U32 R79, RZ, RZ, UR57 ;  /* 0x00000039ff4f7e24 */ /* 0x000fe2000f8e00ff */
[----:B------:R-:W0:Y:S01]  /*0c20*/  LDCU.128 UR28, c[0x3][0x50] ;  /* 0x00c00a00ff1c77ac */ /* 0x000e220008000c00 */
[----:B------:R-:W-:Y:S01]  /*0c30*/  IMAD.U32 R82, RZ, RZ, UR20 ;  /* 0x00000014ff527e24 */ /* 0x000fe2000f8e00ff */
[C---:B------:R-:W-:Y:S01]  /*0c40*/  DFMA R120, R86.reuse, R74, R88 ;  /* 0x0000004a5678722b */ /* 0x040fe20000000058 */
[----:B----4-:R-:W-:Y:S01]  /*0c50*/  IMAD.U32 R68, RZ, RZ, UR16 ;  /* 0x00000010ff447e24 */ /* 0x010fe2000f8e00ff */
[C---:B------:R-:W-:Y:S01]  /*0c60*/  DFMA R122, R86.reuse, R76, R90 ;  /* 0x0000004c567a722b */ /* 0x040fe2000000005a */
[----:B------:R-:W-:Y:S01]  /*0c70*/  IMAD.U32 R69, RZ, RZ, UR17 ;  /* 0x00000011ff457e24 */ /* 0x000fe2000f8e00ff */
[C---:B------:R-:W-:Y:S01]  /*0c80*/  DFMA R124, R86.reuse, R78, R92 ;  /* 0x0000004e567c722b */ /* 0x040fe2000000005c */
[----:B------:R-:W-:Y:S01]  /*0c90*/  IMAD.U32 R88, RZ, RZ, UR4 ;  /* 0x00000004ff587e24 */ /* 0x000fe2000f8e00ff */
[C---:B------:R-:W-:Y:S01]  /*0ca0*/  DFMA R126, R86.reuse, R80, R110 ;  /* 0x00000050567e722b */ /* 0x040fe2000000006e */
[----:B------:R-:W-:Y:S01]  /*0cb0*/  MOV R89, UR5 ;  /* 0x0000000500597c02 */ /* 0x000fe20008000f00 */
[C---:B------:R-:W-:Y:S01]  /*0cc0*/  DFMA R146, R86.reuse, R82, R114 ;  /* 0x000000525692722b */ /* 0x040fe20000000072 */
[----:B------:R-:W-:Y:S01]  /*0cd0*/  IMAD.U32 R90, RZ, RZ, UR8 ;  /* 0x00000008ff5a7e24 */ /* 0x000fe2000f8e00ff */
[----:B------:R-:W-:Y:S01]  /*0ce0*/  DFMA R150, R86, R68, R128 ;  /* 0x000000445696722b */ /* 0x000fe20000000080 */
[----:B------:R-:W-:Y:S01]  /*0cf0*/  IMAD.U32 R91, RZ, RZ, UR9 ;  /* 0x00000009ff5b7e24 */ /* 0x000fe2000f8e00ff */
[----:B------:R-:W-:Y:S01]  /*0d00*/  MOV R86, UR36 ;  /* 0x0000002400567c02 */ /* 0x000fe20008000f00 */
[----:B------:R-:W-:Y:S01]  /*0d10*/  IMAD.U32 R87, RZ, RZ, UR37 ;  /* 0x00000025ff577e24 */ /* 0x000fe2000f8e00ff */
[C---:B------:R-:W-:Y:S01]  /*0d20*/  DFMA R136, R102.reuse, R88, R98 ;  /* 0x000000586688722b */ /* 0x040fe20000000062 */
[----:B------:R-:W-:Y:S01]  /*0d30*/  MOV R92, UR12 ;  /* 0x0000000c005c7c02 */ /* 0x000fe20008000f00 */
[----:B------:R-:W-:Y:S01]  /*0d40*/  IMAD.U32 R93, RZ, RZ, UR13 ;  /* 0x0000000dff5d7e24 */ /* 0x000fe2000f8e00ff */
[----:B-----5:R-:W-:Y:S01]  /*0d50*/  MOV R95, UR41 ;  /* 0x00000029005f7c02 */ /* 0x020fe20008000f00 */
[----:B------:R-:W-:Y:S01]  /*0d60*/  IMAD.U32 R94, RZ, RZ, UR40 ;  /* 0x00000028ff5e7e24 */ /* 0x000fe2000f8e00ff */
[C---:B------:R-:W-:Y:S01]  /*0d70*/  DFMA R128, R102.reuse, R86, R96 ;  /* 0x000000566680722b */ /* 0x040fe20000000060 */
[----:B------:R-:W-:Y:S01]  /*0d80*/  MOV R98, UR48 ;  /* 0x0000003000627c02 */ /* 0x000fe20008000f00 */
[----:B------:R-:W-:Y:S01]  /*0d90*/  IMAD.U32 R96, RZ, RZ, UR44 ;  /* 0x0000002cff607e24 */ /* 0x000fe2000f8e00ff */
[----:B------:R-:W-:Y:S01]  /*0da0*/  MOV R115, UR53 ;  /* 0x0000003500737c02 */ /* 0x000fe20008000f00 */
[----:B------:R-:W-:Y:S01]  /*0db0*/  IMAD.U32 R97, RZ, RZ, UR45 ;  /* 0x0000002dff617e24 */ /* 0x000fe2000f8e00ff */
[----:B0-----:R-:W-:Y:S01]  /*0dc0*/  UMOV UR53, UR29 ;  /* 0x0000001d00357c82 */ /* 0x001fe20008000000 */
[----:B------:R-:W-:Y:S01]  /*0dd0*/  IMAD.U32 R99, RZ, RZ, UR49 ;  /* 0x00000031ff637e24 */ /* 0x000fe2000f8e00ff */
[----:B------:R-:W-:Y:S01]  /*0de0*/  UMOV UR48, UR30 ;  /* 0x0000001e00307c82 */ /* 0x000fe20008000000 */
[----:B------:R-:W-:Y:S01]  /*0df0*/  IMAD.U32 R114, RZ, RZ, UR52 ;  /* 0x00000034ff727e24 */ /* 0x000fe2000f8e00ff */
[----:B------:R-:W-:Y:S01]  /*0e00*/  UMOV UR52, UR28 ;  /* 0x0000001c00347c82 */ /* 0x000fe20008000000 */
[----:B------:R-:W-:Y:S01]  /*0e10*/  UMOV UR49, UR31 ;  /* 0x0000001f00317c82 */ /* 0x000fe20008000000 */
[----:B------:R-:W0:Y:S01]  /*0e20*/  LDCU.128 UR28, c[0x3][0x80] ;  /* 0x00c01000ff1c77ac */ /* 0x000e220008000c00 */
[----:B------:R-:W-:Y:S01]  /*0e30*/  DFMA R144, R102, R96, R116 ;  /* 0x000000606690722b */ /* 0x000fe20000000074 */
[----:B------:R-:W-:Y:S01]  /*0e40*/  IMAD.U32 R110, RZ, RZ, UR62 ;  /* 0x0000003eff6e7e24 */ /* 0x000fe2000f8e00ff */
[----:B------:R-:W-:Y:S01]  /*0e50*/  DADD R116, R84, R100 ;  /* 0x0000000054747229 */ /* 0x000fe20000000064 */
[----:B------:R-:W-:Y:S01]  /*0e60*/  MOV R111, UR63 ;  /* 0x0000003f006f7c02 */ /* 0x000fe20008000f00 */
[C---:B------:R-:W-:Y:S01]  /*0e70*/  DFMA R138, R102.reuse, R90, R104 ;  /* 0x0000005a668a722b */ /* 0x040fe20000000068 */
[----:B------:R-:W-:Y:S01]  /*0e80*/  UMOV UR16, UR72 ;  /* 0x0000004800107c82 */ /* 0x000fe20008000000 */
        /* <DEDUP_REMOVED lines=10> */
[----:B------:R-:W-:Y:S01]  /*0f30*/  DADD R134, R84, -R100 ;  /* 0x0000000054867229 */ /* 0x000fe20000000864 */
[----:B------:R-:W-:Y:S01]  /*0f40*/  MOV R108, UR58 ;  /* 0x0000003a006c7c02 */ /* 0x000fe20008000f00 */
[----:B------:R-:W-:Y:S01]  /*0f50*/  IMAD.U32 R100, RZ, RZ, UR70 ;  /* 0x00000046ff647e24 */ /* 0x000fe2000f8e00ff */
[----:B------:R-:W-:Y:S01]  /*0f60*/  MOV R130, UR18 ;  /* 0x0000001200827c02 */ /* 0x000fe20008000f00 */
[----:B------:R-:W-:Y:S01]  /*0f70*/  IMAD.U32 R101, RZ, RZ, UR71 ;  /* 0x00000047ff657e24 */ /* 0x000fe2000f8e00ff */
[C---:B------:R-:W-:Y:S01]  /*0f80*/  DFMA R222, R116.reuse, R102, R118 ;  /* 0x0000006674de722b */ /* 0x040fe20000000076 */
        /* <DEDUP_REMOVED lines=9> */
[----:B------:R-:W-:Y:S01]  /*1020*/  DFMA R196, R116, R110, R126 ;  /* 0x0000006e74c4722b */ /* 0x000fe2000000007e */
[----:B------:R-:W-:Y:S01]  /*1030*/  IMAD.U32 R113, RZ, RZ, UR23 ;  /* 0x00000017ff717e24 */ /* 0x000fe2000f8e00ff */
[----:B------:R-:W-:Y:S01]  /*1040*/  DFMA R188, R134, R118, R136 ;  /* 0x0000007686bc722b */ /* 0x000fe20000000088 */
[----:B0-----:R-:W-:Y:S01]  /*1050*/  IMAD.U32 R172, RZ, RZ, UR30 ;  /* 0x0000001effac7e24 */ /* 0x001fe2000f8e00ff */
[C---:B------:R-:W-:Y:S01]  /*1060*/  DFMA R150, R116.reuse, R130, R150 ;  /* 0x000000827496722b */ /* 0x040fe20000000096 */
[----:B------:R-:W-:Y:S01]  /*1070*/  IMAD.U32 R136, RZ, RZ, UR28 ;  /* 0x0000001cff887e24 */ /* 0x000fe2000f8e00ff */
[----:B------:R-:W0:Y:S01]  /*1080*/  LDCU.128 UR32, c[0x3][0xb0] ;  /* 0x00c01600ff2077ac */ /* 0x000e220008000c00 */
[----:B------:R-:W-:Y:S01]  /*1090*/  IMAD.U32 R137, RZ, RZ, UR29 ;  /* 0x0000001dff897e24 */ /* 0x000fe2000f8e00ff */
[----:B------:R-:W-:Y:S01]  /*10a0*/  DFMA R202, R116, R112, R146 ;  /* 0x0000007074ca722b */ /* 0x000fe20000000092 */
[----:B------:R-:W-:Y:S01]  /*10b0*/  IMAD.U32 R173, RZ, RZ, UR31 ;  /* 0x0000001fffad7e24 */ /* 0x000fe2000f8e00ff */
[----:B------:R-:W1:Y:S01]  /*10c0*/  LDCU.128 UR28, c[0x3][URZ] ;  /* 0x00c00000ff1c77ac */ /* 0x000e620008000c00 */
[----:B------:R-:W-:Y:S01]  /*10d0*/  IMAD.U32 R116, RZ, RZ, UR38 ;  /* 0x00000026ff747e24 */ /* 0x000fe2000f8e00ff */
[----:B------:R-:W-:Y:S01]  /*10e0*/  MOV R117, UR39 ;  /* 0x0000002700757c02 */ /* 0x000fe20008000f00 */
[----:B------:R-:W-:Y:S01]  /*10f0*/  IMAD.U32 R124, RZ, RZ, UR42 ;  /* 0x0000002aff7c7e24 */ /* 0x000fe2000f8e00ff */
[----:B------:R-:W2:Y:S01]  /*1100*/  LDCU.128 UR56, c[0x3][0xe0] ;  /* 0x00c01c00ff3877ac */ /* 0x000ea20008000c00 */
[----:B------:R-:W-:Y:S01]  /*1110*/  IMAD.U32 R125, RZ, RZ, UR43 ;  /* 0x0000002bff7d7e24 */ /* 0x000fe2000f8e00ff */
[----:B------:R-:W-:Y:S01]  /*1120*/  MOV R126, UR46 ;  /* 0x0000002e007e7c02 */ /* 0x000fe20008000f00 */
[----:B------:R-:W-:Y:S01]  /*1130*/  IMAD.U32 R127, RZ, RZ, UR47 ;  /* 0x0000002fff7f7e24 */ /* 0x000fe2000f8e00ff */
[----:B------:R-:W3:Y:S01]  /*1140*/  LDCU.128 UR36, c[0x3][0x110] ;  /* 0x00c02200ff2477ac */ /* 0x000ee20008000c00 */
[----:B------:R-:W-:Y:S01]  /*1150*/  MOV R120, UR10 ;  /* 0x0000000a00787c02 */ /* 0x000fe20008000f00 */
[----:B------:R-:W-:Y:S01]  /*1160*/  IMAD.U32 R121, RZ, RZ, UR11 ;  /* 0x0000000bff797e24 */ /* 0x000fe2000f8e00ff */
[----:B------:R-:W-:Y:S01]  /*1170*/  MOV R123, UR15 ;  /* 0x0000000f007b7c02 */ /* 0x000fe20008000f00 */
[----:B------:R-:W4:Y:S01]  /*1180*/  LDCU.128 UR40, c[0x3][0x140] ;  /* 0x00c02800ff2877ac */ /* 0x000f220008000c00 */
[----:B------:R-:W-:Y:S01]  /*1190*/  IMAD.U32 R122, RZ, RZ, UR14 ;  /* 0x0000000eff7a7e24 */ /* 0x000fe2000f8e00ff */
[----:B------:R-:W-:Y:S01]  /*11a0*/  DFMA R160, R134, R116, R128 ;  /* 0x0000007486a0722b */ /* 0x000fe20000000080 */
[----:B------:R-:W-:Y:S01]  /*11b0*/  IMAD.U32 R84, RZ, RZ, UR54 ;  /* 0x00000036ff547e24 */ /* 0x000fe2000f8e00ff */
[----:B------:R-:W5:Y:S01]  /*11c0*/  LDCU.128 UR44, c[0x3][0x170] ;  /* 0x00c02e00ff2c77ac */ /* 0x000f620008000c00 */
[----:B------:R-:W-:Y:S01]  /*11d0*/  IMAD.U32 R128, RZ, RZ, UR50 ;  /* 0x00000032ff807e24 */ /* 0x000fe2000f8e00ff */
[----:B------:R-:W-:Y:S01]  /*11e0*/  MOV R129, UR51 ;  /* 0x0000003300817c02 */ /* 0x000fe20008000f00 */
[----:B------:R-:W-:Y:S01]  /*11f0*/  IMAD.U32 R85, RZ, RZ, UR55 ;  /* 0x00000037ff557e24 */ /* 0x000fe2000f8e00ff */
[----:B------:R-:W-:Y:S01]  /*1200*/  UMOV UR17, UR73 ;  /* 0x0000004900117c82 */ /* 0x000fe20008000000 */
[----:B------:R-:W5:Y:S01]  /*1210*/  LDCU.128 UR8, c[0x3][0x810] ;  /* 0x00c10200ff0877ac */ /* 0x000f620008000c00 */
[----:B------:R-:W-:Y:S01]  /*1220*/  DADD R198, R4, R132 ;  /* 0x0000000004c67229 */ /* 0x000fe20000000084 */
[----:B-1----:R-:W-:Y:S01]  /*1230*/  IMAD.U32 R216, RZ, RZ, UR28 ;  /* 0x0000001cffd87e24 */ /* 0x002fe2000f8e00ff */
[----:B------:R-:W-:Y:S01]  /*1240*/  MOV R212, UR30 ;  /* 0x0000001e00d47c02 */ /* 0x000fe20008000f00 */
[----:B------:R-:W-:Y:S01]  /*1250*/  UMOV UR64, UR74 ;  /* 0x0000004a00407c82 */ /* 0x000fe20008000000 */
[----:B------:R-:W-:Y:S01]  /*1260*/  UMOV UR65, UR75 ;  /* 0x0000004b00417c82 */ /* 0x000fe20008000000 */
[----:B------:R-:W-:Y:S01]  /*1270*/  UMOV UR70, UR16 ;  /* 0x0000001000467c82 */ /* 0x000fe20008000000 */
[----:B------:R-:W-:Y:S01]  /*1280*/  UMOV UR71, UR17 ;  /* 0x0000001100477c82 */ /* 0x000fe20008000000 */
[----:B------:R-:W1:Y:S01]  /*1290*/  LDCU.128 UR72, c[0x3][0x750] ;  /* 0x00c0ea00ff4877ac */ /* 0x000e620008000c00 */
[----:B------:R-:W-:Y:S01]  /*12a0*/  IMAD.U32 R217, RZ, RZ, UR29 ;  /* 0x0000001dffd97e24 */ /* 0x000fe2000f8e00ff */
[C---:B------:R-:W-:Y:S01]  /*12b0*/  DFMA R210, R134.reuse, R120, R138 ;  /* 0x0000007886d2722b */ /* 0x040fe2000000008a */
[----:B------:R-:W-:Y:S01]  /*12c0*/  IMAD.U32 R213, RZ, RZ, UR31 ;  /* 0x0000001fffd57e24 */ /* 0x000fe2000f8e00ff */
[----:B------:R-:W1:Y:S01]  /*12d0*/  LDCU.128 UR24, c[0x3][0x780] ;  /* 0x00c0f000ff1877ac */ /* 0x000e620008000c00 */
[C---:B------:R-:W-:Y:S01]  /*12e0*/  DFMA R206, R134.reuse, R122, R140 ;  /* 0x0000007a86ce722b */ /* 0x040fe2000000008c */
[----:B0-----:R-:W-:Y:S01]  /*12f0*/  MOV R138, UR32 ;  /* 0x00000020008a7c02 */ /* 0x001fe20008000f00 */
[C---:B------:R-:W-:Y:S01]  /*1300*/  DFMA R192, R134.reuse, R124, R142 ;  /* 0x0000007c86c0722b */ /* 0x040fe2000000008e */
[----:B------:R-:W0:Y:S01]  /*1310*/  LDCU.128 UR20, c[0x3][0x7b0] ;  /* 0x00c0f600ff1477ac */ /* 0x000e220008000c00 */
[C---:B------:R-:W-:Y:S01]  /*1320*/  DFMA R166, R134.reuse, R126, R144 ;  /* 0x0000007e86a6722b */ /* 0x040fe20000000090 */
[----:B------:R-:W-:Y:S01]  /*1330*/  IMAD.U32 R139, RZ, RZ, UR33 ;  /* 0x00000021ff8b7e24 */ /* 0x000fe2000f8e00ff */
[C---:B------:R-:W-:Y:S01]  /*1340*/  DFMA R200, R134.reuse, R128, R148 ;  /* 0x0000008086c8722b */ /* 0x040fe20000000094 */
[----:B------:R-:W0:Y:S01]  /*1350*/  LDCU.128 UR16, c[0x3][0x7e0] ;  /* 0x00c0fc00ff1077ac */ /* 0x000e220008000c00 */
[----:B------:R-:W-:Y:S01]  /*1360*/  DFMA R168, R134, R84, R152 ;  /* 0x0000005486a8722b */ /* 0x000fe20000000098 */
[----:B--2---:R-:W-:Y:S01]  /*1370*/  IMAD.U32 R140, RZ, RZ, UR56 ;  /* 0x00000038ff8c7e24 */ /* 0x004fe2000f8e00ff */
[----:B------:R-:W-:Y:S01]  /*1380*/  DADD R204, R4, -R132 ;  /* 0x0000000004cc7229 */ /* 0x000fe20000000884 */
[----:B------:R-:W2:Y:S01]  /*1390*/  LDCU.128 UR12, c[0x3][0x840] ;  /* 0x00c10800ff0c77ac */ /* 0x000ea20008000c00 */
[----:B------:R-:W-:Y:S01]  /*13a0*/  MOV R132, UR70 ;  /* 0x0000004600847c02 */ /* 0x000fe20008000f00 */
[----:B------:R-:W-:Y:S01]  /*13b0*/  IMAD.U32 R133, RZ, RZ, UR71 ;  /* 0x00000047ff857e24 */ /* 0x000fe2000f8e00ff */
[----:B------:R-:W-:Y:S01]  /*13c0*/  MOV R135, UR53 ;  /* 0x0000003500877c02 */ /* 0x000fe20008000f00 */
[----:B------:R-:W2:Y:S01]  /*13d0*/  LDCU.128 UR4, c[0x3][0x870] ;  /* 0x00c10e00ff0477ac */ /* 0x000ea20008000c00 */
[----:B------:R-:W-:Y:S01]  /*13e0*/  IMAD.U32 R134, RZ, RZ, UR52 ;  /* 0x00000034ff867e24 */ /* 0x000fe2000f8e00ff */
[----:B------:R-:W-:Y:S01]  /*13f0*/  MOV R141, UR57 ;  /* 0x00000039008d7c02 */ /* 0x000fe20008000f00 */
[----:B---3--:R-:W-:Y:S01]  /*1400*/  IMAD.U32 R142, RZ, RZ, UR36 ;  /* 0x00000024ff8e7e24 */ /* 0x008fe2000f8e00ff */
[----:B------:R-:W3:Y:S01]  /*1410*/  LDCU.128 UR28, c[0x3][0x700] ;  /* 0x00c0e000ff1c77ac */ /* 0x000ee20008000c00 */
[----:B------:R-:W-:Y:S01]  /*1420*/  IMAD.U32 R143, RZ, RZ, UR37 ;  /* 0x00000025ff8f7e24 */ /* 0x000fe2000f8e00ff */
[----:B----4-:R-:W-:Y:S01]  /*1430*/  MOV R144, UR40 ;  /* 0x0000002800907c02 */ /* 0x010fe20008000f00 */
[----:B------:R-:W-:Y:S01]  /*1440*/  IMAD.U32 R145, RZ, RZ, UR41 ;  /* 0x00000029ff917e24 */ /* 0x000fe2000f8e00ff */
[----:B-----5:R-:W-:Y:S01]  /*1450*/  MOV R147, UR45 ;  /* 0x0000002d00937c02 */ /* 0x020fe20008000f00 */
        /* <DEDUP_REMOVED lines=8> */
[----:B------:R-:W-:Y:S01]  /*14e0*/  MOV R159, UR9 ;  /* 0x00000009009f7c02 */ /* 0x000fe20008000f00 */
[C---:B------:R-:W-:Y:S01]  /*14f0*/  DFMA R190, R198.reuse, R140, R190 ;  /* 0x0000008cc6be722b */ /* 0x040fe200000000be */
[----:B-1----:R-:W-:Y:S01]  /*1500*/  IMAD.U32 R152, RZ, RZ, UR24 ;  /* 0x00000018ff987e24 */ /* 0x002fe2000f8e00ff */
[C---:B------:R-:W-:Y:S01]  /*1510*/  DFMA R196, R198.reuse, R142, R196 ;  /* 0x0000008ec6c4722b */ /* 0x040fe200000000c4 */
[----:B------:R-:W-:Y:S01]  /*1520*/  MOV R153, UR25 ;  /* 0x0000001900997c02 */ /* 0x000fe20008000f00 */
[C---:B------:R-:W-:Y:S01]  /*1530*/  DFMA R202, R198.reuse, R144, R202 ;  /* 0x00000090c6ca722b */ /* 0x040fe200000000ca */
[----:B0-----:R-:W-:Y:S01]  /*1540*/  IMAD.U32 R154, RZ, RZ, UR20 ;  /* 0x00000014ff9a7e24 */ /* 0x001fe2000f8e00ff */
[----:B------:R-:W-:Y:S01]  /*1550*/  DFMA R198, R198, R146, R150 ;  /* 0x00000092c6c6722b */ /* 0x000fe20000000096 */
[----:B------:R-:W-:Y:S01]  /*1560*/  IMAD.U32 R155, RZ, RZ, UR21 ;  /* 0x00000015ff9b7e24 */ /* 0x000fe2000f8e00ff */
[----:B------:R-:W-:Y:S01]  /*1570*/  DFMA R186, R204, R148, R160 ;  /* 0x00000094ccba722b */ /* 0x000fe200000000a0 */
[----:B------:R-:W-:Y:S01]  /*1580*/  MOV R150, UR72 ;  /* 0x0000004800967c02 */ /* 0x000fe20008000f00 */
[----:B------:R-:W-:Y:S01]  /*1590*/  IMAD.U32 R151, RZ, RZ, UR73 ;  /* 0x00000049ff977e24 */ /* 0x000fe2000f8e00ff */
[----:B------:R-:W-:Y:S01]  /*15a0*/  MOV R156, UR16 ;  /* 0x00000010009c7c02 */ /* 0x000fe20008000f00 */
[----:B------:R-:W-:Y:S01]  /*15b0*/  IMAD.U32 R157, RZ, RZ, UR17 ;  /* 0x00000011ff9d7e24 */ /* 0x000fe2000f8e00ff */
[----:B--2---:R-:W-:Y:S01]  /*15c0*/  MOV R182, UR4 ;  /* 0x0000000400b67c02 */ /* 0x004fe20008000f00 */
[----:B------:R-:W-:Y:S01]  /*15d0*/  IMAD.U32 R160, RZ, RZ, UR12 ;  /* 0x0000000cffa07e24 */ /* 0x000fe2000f8e00ff */
[C-C-:B------:R-:W-:Y:S01]  /*15e0*/  DADD R184, R162.reuse, R164.reuse ;  /* 0x00000000a2b87229 */ /* 0x140fe200000000a4 */
[----:B------:R-:W-:Y:S01]  /*15f0*/  IMAD.U32 R161, RZ, RZ, UR13 ;  /* 0x0000000dffa17e24 */ /* 0x000fe2000f8e00ff */
[----:B------:R-:W-:Y:S01]  /*1600*/  DADD R162, R162, -R164 ;  /* 0x00000000a2a27229 */ /* 0x000fe200000008a4 */
[----:B------:R-:W-:Y:S01]  /*1610*/  IMAD.U32 R183, RZ, RZ, UR5 ;  /* 0x00000005ffb77e24 */ /* 0x000fe2000f8e00ff */
[C---:B------:R-:W-:Y:S01]  /*1620*/  DFMA R4, R204.reuse, R158, R166 ;  /* 0x0000009ecc04722b */ /* 0x040fe200000000a6 */
[----:B------:R-:W-:Y:S01]  /*1630*/  IMAD.U32 R164, RZ, RZ, UR64 ;  /* 0x00000040ffa47e24 */ /* 0x000fe2000f8e00ff */
[----:B------:R-:W-:Y:S01]  /*1640*/  MOV R165, UR65 ;  /* 0x0000004100a57c02 */ /* 0x000fe20008000f00 */
[----:B------:R-:W-:Y:S01]  /*1650*/  IMAD.U32 R166, RZ, RZ, UR60 ;  /* 0x0000003cffa67e24 */ /* 0x000fe2000f8e00ff */
[C---:B------:R-:W-:Y:S01]  /*1660*/  DFMA R188, R204.reuse, R150, R188 ;  /* 0x00000096ccbc722b */ /* 0x040fe200000000bc */
[----:B------:R-:W-:Y:S01]  /*1670*/  IMAD.U32 R167, RZ, RZ, UR61 ;  /* 0x0000003dffa77e24 */ /* 0x000fe2000f8e00ff */
[C---:B------:R-:W-:Y:S01]  /*1680*/  DFMA R210, R204.reuse, R152, R210 ;  /* 0x00000098ccd2722b */ /* 0x040fe200000000d2 */
[----:B------:R3:W-:Y:S01]  /*1690*/  STL.64 [R1+0x108], R216 ;  /* 0x000108d801007387 */ /* 0x0007e20000100a00 */
[C---:B------:R-:W-:Y:S01]  /*16a0*/  DFMA R206, R204.reuse, R154, R206 ;  /* 0x0000009accce722b */ /* 0x040fe200000000ce */
[----:B------:R-:W-:Y:S01]  /*16b0*/  MOV R174, UR34 ;  /* 0x0000002200ae7c02 */ /* 0x000fe20008000f00 */
[C---:B------:R-:W-:Y:S01]  /*16c0*/  DFMA R192, R204.reuse, R156, R192 ;  /* 0x0000009cccc0722b */ /* 0x040fe200000000c0 */
[----:B------:R-:W-:Y:S01]  /*16d0*/  IMAD.U32 R175, RZ, RZ, UR35 ;  /* 0x00000023ffaf7e24 */ /* 0x000fe2000f8e00ff */
[C---:B------:R-:W-:Y:S01]  /*16e0*/  DFMA R200, R204.reuse, R160, R200 ;  /* 0x000000a0ccc8722b */ /* 0x040fe200000000c8 */
[----:B------:R-:W-:Y:S01]  /*16f0*/  IMAD.U32 R176, RZ, RZ, UR58 ;  /* 0x0000003affb07e24 */ /* 0x000fe2000f8e00ff */
[----:B------:R-:W-:Y:S01]  /*1700*/  DFMA R204, R204, R182, R168 ;  /* 0x000000b6cccc722b */ /* 0x000fe200000000a8 */
[----:B------:R-:W-:Y:S01]  /*1710*/  MOV R177, UR59 ;  /* 0x0000003b00b17c02 */ /* 0x000fe20008000f00 */
[----:B------:R-:W-:Y:S01]  /*1720*/  IMAD.U32 R169, RZ, RZ, UR49 ;  /* 0x00000031ffa97e24 */ /* 0x000fe2000f8e00ff */
[----:B------:R-:W-:Y:S01]  /*1730*/  MOV R168, UR48 ;  /* 0x0000003000a87c02 */ /* 0x000fe20008000f00 */
[----:B------:R-:W-:Y:S01]  /*1740*/  IMAD.U32 R178, RZ, RZ, UR38 ;  /* 0x00000026ffb27e24 */ /* 0x000fe2000f8e00ff */
[----:B------:R-:W-:Y:S01]  /*1750*/  MOV R180, UR42 ;  /* 0x0000002a00b47c02 */ /* 0x000fe20008000f00 */
[----:B------:R-:W-:Y:S01]  /*1760*/  IMAD.U32 R179, RZ, RZ, UR39 ;  /* 0x00000027ffb37e24 */ /* 0x000fe2000f8e00ff */
[----:B------:R-:W-:Y:S01]  /*1770*/  MOV R195, UR47 ;  /* 0x0000002f00c37c02 */ /* 0x000fe20008000f00 */
[----:B------:R-:W-:Y:S01]  /*1780*/  IMAD.U32 R181, RZ, RZ, UR43 ;  /* 0x0000002bffb57e24 */ /* 0x000fe2000f8e00ff */
[----:B------:R0:W-:Y:S01]  /*1790*/  STL.64 [R1+0xf8], R212 ;  /* 0x0000f8d401007387 */ /* 0x0001e20000100a00 */
[----:B------:R-:W-:Y:S01]  /*17a0*/  IMAD.U32 R194, RZ, RZ, UR46 ;  /* 0x0000002effc27e24 */ /* 0x000fe2000f8e00ff */
[----:B---3--:R-:W-:Y:S01]  /*17b0*/  MOV R217, UR29 ;  /* 0x0000001d00d97c02 */ /* 0x008fe20008000f00 */
[----:B------:R-:W-:Y:S01]  /*17c0*/  IMAD.U32 R216, RZ, RZ, UR28 ;  /* 0x0000001cffd87e24 */ /* 0x000fe2000f8e00ff */
[----:B------:R-:W-:Y:S01]  /*17d0*/  MOV R171, UR75 ;  /* 0x0000004b00ab7c02 */ /* 0x000fe20008000f00 */
[----:B------:R-:W-:Y:S01]  /*17e0*/  IMAD.U32 R170, RZ, RZ, UR74 ;  /* 0x0000004affaa7e24 */ /* 0x000fe2000f8e00ff */
[----:B------:R-:W-:-:S02]  /*17f0*/  DFMA R208, R184, R164, R208 ;  /* 0x000000a4b8d0722b */ /* 0x000fc400000000d0 */
[----:B------:R-:W-:Y:S01]  /*1800*/  DFMA R186, R162, R166, R186 ;  /* 0x000000a6a2ba722b */ /* 0x000fe200000000ba */
[----:B------:R-:W-:Y:S01]  /*1810*/  STL.64 [R1+0x100], R216 ;  /* 0x000100d801007387 */ /* 0x000fe20000100a00 */
[C---:B------:R-:W-:Y:S01]  /*1820*/  DFMA R222, R184.reuse, R168, R222 ;  /* 0x000000a8b8de722b */ /* 0x040fe200000000de */
[----:B0-----:R-:W-:Y:S01]  /*1830*/  IMAD.U32 R212, RZ, RZ, UR30 ;  /* 0x0000001effd47e24 */ /* 0x001fe2000f8e00ff */
[C---:B------:R-:W-:Y:S01]  /*1840*/  DFMA R230, R184.reuse, R172, R230 ;  /* 0x000000acb8e6722b */ /* 0x040fe200000000e6 */
[----:B------:R-:W-:Y:S01]  /*1850*/  IMAD.U32 R213, RZ, RZ, UR31 ;  /* 0x0000001fffd57e24 */ /* 0x000fe2000f8e00ff */
[----:B------:R-:W0:Y:S01]  /*1860*/  LDCU.128 UR28, c[0x3][0x10] ;  /* 0x00c00200ff1c77ac */ /* 0x000e220008000c00 */
[C---:B------:R-:W-:Y:S02]  /*1870*/  DFMA R220, R184.reuse, R174, R220 ;  /* 0x000000aeb8dc722b */ /* 0x040fe400000000dc */
[C---:B------:R-:W-:Y:S01]  /*1880*/  DFMA R190, R184.reuse, R176, R190 ;  /* 0x000000b0b8be722b */ /* 0x040fe200000000be */
[----:B------:R1:W-:Y:S01]  /*1890*/  STL.64 [R1+0xf0], R212 ;  /* 0x0000f0d401007387 */ /* 0x0003e20000100a00 */
[----:B------:R-:W-:-:S02]  /*18a0*/  DFMA R196, R184, R178, R196 ;  /* 0x000000b2b8c4722b */ /* 0x000fc400000000c4 */
[C---:B------:R-:W-:Y:S02]  /*18b0*/  DFMA R202, R184.reuse, R180, R202 ;  /* 0x000000b4b8ca722b */ /* 0x040fe400000000ca */
[----:B------:R-:W-:Y:S01]  /*18c0*/  DFMA R198, R184, R194, R198 ;  /* 0x000000c2b8c6722b */ /* 0x000fe200000000c6 */
[----:B------:R-:W-:Y:S01]  /*18d0*/  MOV R184, UR26 ;  /* 0x0000001a00b87c02 */ /* 0x000fe20008000f00 */
[----:B------:R-:W-:Y:S01]  /*18e0*/  IMAD.U32 R185, RZ, RZ, UR27 ;  /* 0x0000001bffb97e24 */ /* 0x000fe2000f8e00ff */
[----:B------:R-:W2:Y:S01]  /*18f0*/  LDCU.128 UR24, c[0x3][0x710] ;  /* 0x00c0e200ff1877ac */ /* 0x000ea20008000c00 */
[----:B------:R-:W-:Y:S02]  /*1900*/  DFMA R188, R162, R170, R188 ;  /* 0x000000aaa2bc722b */ /* 0x000fe400000000bc */
[C-C-:B-1----:R-:W-:Y:S02]  /*1910*/  DADD R212, R208.reuse, R186.reuse ;  /* 0x00000000d0d47229 */ /* 0x142fe400000000ba */
[----:B------:R-:W-:Y:S01]  /*1920*/  DADD R208, R208, -R186 ;  /* 0x00000000d0d07229 */ /* 0x000fe200000008ba */
[----:B0-----:R-:W-:Y:S01]  /*1930*/  IMAD.U32 R218, RZ, RZ, UR28 ;  /* 0x0000001cffda7e24 */ /* 0x001fe2000f8e00ff */
[----:B------:R-:W-:Y:S01]  /*1940*/  MOV R186, UR22 ;  /* 0x0000001600ba7c02 */ /* 0x000fe20008000f00 */
[----:B------:R-:W-:Y:S01]  /*1950*/  IMAD.U32 R187, RZ, RZ, UR23 ;  /* 0x00000017ffbb7e24 */ /* 0x000fe2000f8e00ff */
[----:B------:R-:W0:Y:S01]  /*1960*/  LDCU.128 UR20, c[0x3][0x20] ;  /* 0x00c00400ff1477ac */ /* 0x000e220008000c00 */
[C-C-:B------:R-:W-:Y:S01]  /*1970*/  DADD R224, R222.reuse, R188.reuse ;  /* 0x00000000dee07229 */ /* 0x140fe200000000bc */
[----:B------:R-:W-:Y:S01]  /*1980*/  MOV R219, UR29 ;  /* 0x0000001d00db7c02 */ /* 0x000fe20008000f00 */
[----:B------:R-:W-:Y:S01]  /*1990*/  DADD R222, R222, -R188 ;  /* 0x00000000dede7229 */ /* 0x000fe200000008bc */
[----:B------:R-:W-:Y:S01]  /*19a0*/  IMAD.U32 R216, RZ, RZ, UR30 ;  /* 0x0000001effd87e24 */ /* 0x000fe2000f8e00ff */
[C---:B------:R-:W-:Y:S01]  /*19b0*/  DFMA R206, R162.reuse, R186, R206 ;  /* 0x000000baa2ce722b */ /* 0x040fe200000000ce */
[----:B------:R-:W-:Y:S01]  /*19c0*/  IMAD.U32 R188, RZ, RZ, UR18 ;  /* 0x00000012ffbc7e24 */ /* 0x000fe2000f8e00ff */
[----:B------:R2:W-:Y:S01]  /*19d0*/  STL.64 [R1+0xe8], R218 ;  /* 0x0000e8da01007387 */ /* 0x0005e20000100a00 */
[----:B------:R-:W-:Y:S01]  /*19e0*/  IMAD.U32 R189, RZ, RZ, UR19 ;  /* 0x00000013ffbd7e24 */ /* 0x000fe2000f8e00ff */
[----:B------:R-:W1:Y:S01]  /*19f0*/  LDCU.128 UR16, c[0x3][0x720] ;  /* 0x00c0e400ff1077ac */ /* 0x000e620008000c00 */
[----:B------:R-:W-:Y:S01]  /*1a00*/  IMAD.U32 R217, RZ, RZ, UR31 ;  /* 0x0000001fffd97e24 */ /* 0x000fe2000f8e00ff */
[----:B------:R-:W-:-:S02]  /*1a10*/  DFMA R210, R162, R184, R210 ;  /* 0x000000b8a2d2722b */ /* 0x000fc400000000d2 */
[C-C-:B------:R-:W-:Y:S02]  /*1a20*/  DADD R228, R220.reuse, R206.reuse ;  /* 0x00000000dce47229 */ /* 0x140fe400000000ce */
[----:B------:R3:W-:Y:S01]  /*1a30*/  STL.64 [R1+0xd8], R216 ;  /* 0x0000d8d801007387 */ /* 0x0007e20000100a00 */
[----:B------:R-:W-:Y:S02]  /*1a40*/  DADD R220, R220, -R206 ;  /* 0x00000000dcdc7229 */ /* 0x000fe400000008ce */
[----:B------:R-:W-:Y:S01]  /*1a50*/  DFMA R192, R162, R188, R192 ;  /* 0x000000bca2c0722b */ /* 0x000fe200000000c0 */
[----:B--2---:R-:W-:Y:S01]  /*1a60*/  IMAD.U32 R218, RZ, RZ, UR24 ;  /* 0x00000018ffda7e24 */ /* 0x004fe2000f8e00ff */
[----:B------:R-:W-:-:S05]  /*1a70*/  MOV R219, UR25 ;  /* 0x0000001900db7c02 */ /* 0x000fca0008000f00 */
[----:B------:R0:W-:Y:S01]  /*1a80*/  STL.64 [R1+0xe0], R218 ;  /* 0x0000e0da01007387 */ /* 0x0001e20000100a00 */
[----:B---3--:R-:W-:Y:S01]  /*1a90*/  IMAD.U32 R216, RZ, RZ, UR26 ;  /* 0x0000001affd87e24 */ /* 0x008fe2000f8e00ff */
[----:B-1----:R-:W-:Y:S01]  /*1aa0*/  MOV R226, UR16 ;  /* 0x0000001000e27c02 */ /* 0x002fe20008000f00 */
[----:B------:R-:W-:Y:S02]  /*1ab0*/  IMAD.U32 R217, RZ, RZ, UR27 ;  /* 0x0000001bffd97e24 */ /* 0x000fe4000f8e00ff */
[----:B------:R-:W-:-:S03]  /*1ac0*/  IMAD.U32 R227, RZ, RZ, UR17 ;  /* 0x00000011ffe37e24 */ /* 0x000fc6000f8e00ff */
[----:B------:R1:W-:Y:S01]  /*1ad0*/  STL.64 [R1+0xd0], R216 ;  /* 0x0000d0d801007387 */ /* 0x0003e20000100a00 */
[----:B0-----:R-:W-:Y:S01]  /*1ae0*/  MOV R218, UR20 ;  /* 0x0000001400da7c02 */ /* 0x001fe20008000f00 */
[----:B------:R-:W-:-:S05]  /*1af0*/  IMAD.U32 R219, RZ, RZ, UR21 ;  /* 0x00000015ffdb7e24 */ /* 0x000fca000f8e00ff */
[----:B------:R0:W-:Y:S01]  /*1b00*/  STL.64 [R1+0xc8], R218 ;  /* 0x0000c8da01007387 */ /* 0x0001e20000100a00 */
[----:B-1----:R-:W-:Y:S01]  /*1b10*/  IMAD.U32 R216, RZ, RZ, UR22 ;  /* 0x00000016ffd87e24 */ /* 0x002fe2000f8e00ff */
[----:B------:R-:W-:-:S05]  /*1b20*/  MOV R217, UR23 ;  /* 0x0000001700d97c02 */ /* 0x000fca0008000f00 */
[----:B------:R1:W-:Y:S01]  /*1b30*/  STL.64 [R1+0xb8], R216 ;  /* 0x0000b8d801007387 */ /* 0x0003e20000100a00 */
[----:B0-----:R-:W-:Y:S01]  /*1b40*/  IMAD.U32 R218, RZ, RZ, UR18 ;  /* 0x00000012ffda7e24 */ /* 0x001fe2000f8e00ff */
[----:B------:R-:W-:Y:S01]  /*1b50*/  MOV R219, UR19 ;  /* 0x0000001300db7c02 */ /* 0x000fe20008000f00 */
[----:B------:R-:W0:Y:S01]  /*1b60*/  LDCU.128 UR16, c[0x3][0x30] ;  /* 0x00c00600ff1077ac */ /* 0x000e220008000c00 */
[----:B------:R0:W-:Y:S04]  /*1b70*/  STL.64 [R1+0xc0], R226 ;  /* 0x0000c0e201007387 */ /* 0x0001e80000100a00 */
[----:B------:R2:W-:Y:S01]  /*1b80*/  STL.64 [R1+0xb0], R218 ;  /* 0x0000b0da01007387 */ /* 0x0005e20000100a00 */
[C-C-:B-1----:R-:W-:Y:S02]  /*1b90*/  DADD R216, R230.reuse, R210.reuse ;  /* 0x00000000e6d87229 */ /* 0x142fe400000000d2 */
[----:B------:R-:W-:Y:S01]  /*1ba0*/  DADD R230, R230, -R210 ;  /* 0x00000000e6e67229 */ /* 0x000fe200000008d2 */
[C---:B------:R-:W-:Y:S01]  /*1bb0*/  PRMT R210, R3.reuse, 0x9910, RZ ;  /* 0x0000991003d27816 */ /* 0x040fe200000000ff */
[----:B------:R-:W-:-:S04]  /*1bc0*/  IMAD R3, R3, 0x88, R252 ;  /* 0x0000008803037824 */ /* 0x000fc800078e02fc */
[----:B------:R-:W-:Y:S02]  /*1bd0*/  IMAD R210, R210, 0xc, RZ ;  /* 0x0000000cd2d27824 */ /* 0x000fe400078e02ff */
[----:B0-----:R-:W-:Y:S01]  /*1be0*/  IMAD.U32 R226, RZ, RZ, UR16 ;  /* 0x00000010ffe27e24 */ /* 0x001fe2000f8e00ff */
[----:B--2---:R-:W-:Y:S01]  /*1bf0*/  MOV R218, UR18 ;  /* 0x0000001200da7c02 */ /* 0x004fe20008000f00 */
[----:B------:R-:W-:Y:S02]  /*1c00*/  IMAD.U32 R227, RZ, RZ, UR17 ;  /* 0x00000011ffe37e24 */ /* 0x000fe4000f8e00ff */
[----:B------:R-:W-:Y:S01]  /*1c10*/  IMAD.U32 R219, RZ, RZ, UR19 ;  /* 0x00000013ffdb7e24 */ /* 0x000fe2000f8e00ff */
[----:B------:R-:W0:Y:S02]  /*1c20*/  LDCU.128 UR16, c[0x3][0x730] ;  /* 0x00c0e600ff1077ac */ /* 0x000e240008000c00 */
[----:B------:R0:W-:Y:S04]  /*1c30*/  STL.64 [R1+0xa8], R226 ;  /* 0x0000a8e201007387 */ /* 0x0001e80000100a00 */
[----:B------:R1:W-:Y:S01]  /*1c40*/  STL.64 [R1+0x98], R218 ;  /* 0x000098da01007387 */ /* 0x0003e20000100a00 */
[----:B0-----:R-:W-:Y:S01]  /*1c50*/  IMAD.U32 R226, RZ, RZ, UR16 ;  /* 0x00000010ffe27e24 */ /* 0x001fe2000f8e00ff */
[----:B------:R-:W-:Y:S01]  /*1c60*/  MOV R227, UR17 ;  /* 0x0000001100e37c02 */ /* 0x000fe20008000f00 */
[----:B-1----:R-:W-:-:S02]  /*1c70*/  IMAD.U32 R218, RZ, RZ, UR18 ;  /* 0x00000012ffda7e24 */ /* 0x002fc4000f8e00ff */
[----:B------:R-:W-:Y:S01]  /*1c80*/  IMAD.U32 R219, RZ, RZ, UR19 ;  /* 0x00000013ffdb7e24 */ /* 0x000fe2000f8e00ff */
[----:B------:R-:W0:Y:S01]  /*1c90*/  LDCU.128 UR16, c[0x3][0x40] ;  /* 0x00c00800ff1077ac */ /* 0x000e220008000c00 */
[----:B------:R1:W-:Y:S04]  /*1ca0*/  STL.64 [R1+0xa0], R226 ;  /* 0x0000a0e201007387 */ /* 0x0003e80000100a00 */
[----:B------:R0:W-:Y:S01]  /*1cb0*/  STL.64 [R1+0x90], R218 ;  /* 0x000090da01007387 */ /* 0x0001e20000100a00 */
[C-C-:B-1----:R-:W-:Y:S01]  /*1cc0*/  DADD R226, R190.reuse, R192.reuse ;  /* 0x00000000bee27229 */ /* 0x142fe200000000c0 */
[----:B0-----:R-:W-:Y:S01]  /*1cd0*/  MOV R218, UR16 ;  /* 0x0000001000da7c02 */ /* 0x001fe20008000f00 */
[----:B------:R-:W-:Y:S01]  /*1ce0*/  IMAD.U32 R219, RZ, RZ, UR17 ;  /* 0x00000011ffdb7e24 */ /* 0x000fe2000f8e00ff */
[----:B------:R-:W-:Y:S01]  /*1cf0*/  MOV R207, UR19 ;  /* 0x0000001300cf7c02 */ /* 0x000fe20008000f00 */
[----:B------:R-:W-:Y:S01]  /*1d00*/  IMAD.U32 R206, RZ, RZ, UR18 ;  /* 0x00000012ffce7e24 */ /* 0x000fe2000f8e00ff */
[----:B------:R-:W0:Y:S02]  /*1d10*/  LDCU.128 UR16, c[0x3][0x740] ;  /* 0x00c0e800ff1077ac */ /* 0x000e240008000c00 */
[----:B------:R1:W-:Y:S04]  /*1d20*/  STL.64 [R1+0x88], R218 ;  /* 0x000088da01007387 */ /* 0x0003e80000100a00 */
[----:B------:R2:W-:Y:S01]  /*1d30*/  STL.64 [R1+0x78], R206 ;  /* 0x000078ce01007387 */ /* 0x0005e20000100a00 */
[----:B-1----:R-:W-:Y:S01]  /*1d40*/  DADD R218, R190, -R192 ;  /* 0x00000000beda7229 */ /* 0x002fe200000008c0 */
[----:B------:R-:W-:Y:S01]  /*1d50*/  IMAD.U32 R190, RZ, RZ, UR10 ;  /* 0x0000000affbe7e24 */ /* 0x000fe2000f8e00ff */
[----:B------:R-:W-:Y:S01]  /*1d60*/  MOV R193, UR15 ;  /* 0x0000000f00c17c02 */ /* 0x000fe20008000f00 */
[----:B------:R-:W-:Y:S01]  /*1d70*/  IMAD.U32 R191, RZ, RZ, UR11 ;  /* 0x0000000bffbf7e24 */ /* 0x000fe2000f8e00ff */
[----:B--2---:R-:W-:Y:S01]  /*1d80*/  IADD3 R206, PT, PT, RZ, -R210, RZ ;  /* 0x800000d2ffce7210 */ /* 0x004fe20007ffe0ff */
[----:B0-----:R-:W-:Y:S01]  /*1d90*/  IMAD.U32 R214, RZ, RZ, UR16 ;  /* 0x00000010ffd67e24 */ /* 0x001fe2000f8e00ff */
[----:B------:R-:W-:Y:S01]  /*1da0*/  MOV R210, UR18 ;  /* 0x0000001200d27c02 */ /* 0x000fe20008000f00 */
[----:B------:R-:W-:Y:S01]  /*1db0*/  IMAD.U32 R215, RZ, RZ, UR17 ;  /* 0x00000011ffd77e24 */ /* 0x000fe2000f8e00ff */
[----:B------:R-:W0:Y:S01]  /*1dc0*/  LDCU.128 UR8, c[0x3][0x50] ;  /* 0x00c00a00ff0877ac */ /* 0x000e220008000c00 */
[----:B------:R-:W-:Y:S01]  /*1dd0*/  IMAD.U32 R211, RZ, RZ, UR19 ;  /* 0x00000013ffd37e24 */ /* 0x000fe2000f8e00ff */
[----:B------:R-:W-:Y:S01]  /*1de0*/  PRMT R206, R206, 0x7710, RZ ;  /* 0x00007710cece7816 */ /* 0x000fe200000000ff */
[----:B------:R-:W-:Y:S01]  /*1df0*/  IMAD.U32 R192, RZ, RZ, UR14 ;  /* 0x0000000effc07e24 */ /* 0x000fe2000f8e00ff */
[----:B------:R1:W-:Y:S01]  /*1e00*/  STL.64 [R1+0x80], R214 ;  /* 0x000080d601007387 */ /* 0x0003e20000100a00 */
[----:B------:R-:W-:-:S02]  /*1e10*/  DFMA R4, R162, R190, R4 ;  /* 0x000000bea204722b */ /* 0x000fc40000000004 */
[----:B------:R-:W-:Y:S01]  /*1e20*/  IMAD.IADD R206, R2, 0x1, R206 ;  /* 0x0000000102ce7824 */ /* 0x000fe200078e02ce */
[----:B------:R2:W-:Y:S01]  /*1e30*/  STL.64 [R1+0x70], R210 ;  /* 0x000070d201007387 */ /* 0x0005e20000100a00 */
[C---:B------:R-:W-:Y:S01]  /*1e40*/  DFMA R200, R162.reuse, R192, R200 ;  /* 0x000000c0a2c8722b */ /* 0x040fe200000000c8 */
[----:B0-----:R-:W-:Y:S01]  /*1e50*/  MOV R232, UR8 ;  /* 0x0000000800e87c02 */ /* 0x001fe20008000f00 */
[----:B------:R-:W-:Y:S01]  /*1e60*/  IMAD.U32 R233, RZ, RZ, UR9 ;  /* 0x00000009ffe97e24 */ /* 0x000fe2000f8e00ff */
[----:B-1----:R-:W-:Y:S01]  /*1e70*/  MOV R215, UR11 ;  /* 0x0000000b00d77c02 */ /* 0x002fe20008000f00 */
[----:B--2---:R-:W-:Y:S02]  /*1e80*/  IMAD.U32 R210, RZ, RZ, UR6 ;  /* 0x00000006ffd27e24 */ /* 0x004fe4000f8e00ff */
[----:B------:R-:W-:Y:S01]  /*1e90*/  IMAD.U32 R211, RZ, RZ, UR7 ;  /* 0x00000007ffd37e24 */ /* 0x000fe2000f8e00ff */
[----:B------:R-:W0:Y:S01]  /*1ea0*/  LDCU.128 UR4, c[0x3][0x750] ;  /* 0x00c0ea00ff0477ac */ /* 0x000e220008000c00 */
[----:B------:R-:W-:Y:S01]  /*1eb0*/  IMAD.U32 R214, RZ, RZ, UR10 ;  /* 0x0000000affd67e24 */ /* 0x000fe2000f8e00ff */
[----:B------:R0:W-:Y:S03]  /*1ec0*/  STL.64 [R1+0x68], R232 ;  /* 0x000068e801007387 */ /* 0x0001e60000100a00 */
[----:B------:R-:W-:Y:S01]  /*1ed0*/  DFMA R162, R162, R210, R204 ;  /* 0x000000d2a2a2722b */ /* 0x000fe200000000cc */
[----:B------:R1:W-:Y:S01]  /*1ee0*/  STL.64 [R1+0x58], R214 ;  /* 0x000058d601007387 */ /* 0x0003e20000100a00 */
[----:B------:R-:W-:-:S05]  /*1ef0*/  LOP3.LUT R204, R206, 0xffff, RZ, 0xc0, !PT ;  /* 0x0000ffffcecc7812 */ /* 0x000fca00078ec0ff */
[----:B------:R-:W-:Y:S01]  /*1f00*/  IMAD R3, R204, 0x8, R3 ;  /* 0x00000008cc037824 */ /* 0x000fe200078e0203 */
[C-C-:B------:R-:W-:Y:S02]  /*1f10*/  DADD R204, R202.reuse, R200.reuse ;  /* 0x00000000cacc7229 */ /* 0x140fe400000000c8 */
[----:B------:R-:W-:Y:S02]  /*1f20*/  DADD R200, R202, -R200 ;  /* 0x00000000cac87229 */ /* 0x000fe400000008c8 */
[----:B------:R-:W-:Y:S01]  /*1f30*/  STS.64 [R3], R212 ;  /* 0x000000d403007388 */ /* 0x000fe20000000a00 */
[----:B0-----:R-:W-:Y:S01]  /*1f40*/  IMAD.U32 R232, RZ, RZ, UR4 ;  /* 0x00000004ffe87e24 */ /* 0x001fe2000f8e00ff */
[----:B------:R-:W-:Y:S01]  /*1f50*/  MOV R233, UR5 ;  /* 0x0000000500e97c02 */ /* 0x000fe20008000f00 */
[----:B-1----:R-:W-:Y:S01]  /*1f60*/  IMAD.U32 R214, RZ, RZ, UR6 ;  /* 0x00000006ffd67e24 */ /* 0x002fe2000f8e00ff */
[----:B------:R-:W-:Y:S01]  /*1f70*/  STS.64 [R3+0x7f80], R208 ;  /* 0x007f80d003007388 */ /* 0x000fe20000000a00 */
[----:B------:R-:W-:Y:S01]  /*1f80*/  IMAD.U32 R215, RZ, RZ, UR7 ;  /* 0x00000007ffd77e24 */ /* 0x000fe2000f8e00ff */
[----:B------:R-:W0:Y:S02]  /*1f90*/  LDCU.128 UR4, c[0x3][0x60] ;  /* 0x00c00c00ff0477ac */ /* 0x000e240008000c00 */
[----:B------:R1:W-:Y:S04]  /*1fa0*/  STL.64 [R1+0x60], R232 ;  /* 0x000060e801007387 */ /* 0x0003e80000100a00 */
[----:B------:R2:W-:Y:S04]  /*1fb0*/  STL.64 [R1+0x50], R214 ;  /* 0x000050d601007387 */ /* 0x0005e80000100a00 */
[----:B------:R-:W-:Y:S04]  /*1fc0*/  STS.64 [R3+0x880], R224 ;  /* 0x000880e003007388 */ /* 0x000fe80000000a00 */
[----:B------:R-:W-:Y:S01]  /*1fd0*/  STS.64 [R3+0x7700], R222 ;  /* 0x007700de03007388 */ /* 0x000fe20000000a00 */
[----:B0-----:R-:W-:Y:S01]  /*1fe0*/  MOV R206, UR4 ;  /* 0x0000000400ce7c02 */ /* 0x001fe20008000f00 */
[----:B------:R-:W-:Y:S01]  /*1ff0*/  IMAD.U32 R207, RZ, RZ, UR5 ;  /* 0x00000005ffcf7e24 */ /* 0x000fe2000f8e00ff */
[----:B-1----:R-:W-:Y:S01]  /*2000*/  MOV R233, UR7 ;  /* 0x0000000700e97c02 */ /* 0x002fe20008000f00 */
[----:B------:R-:W-:Y:S01]  /*2010*/  IMAD.U32 R232, RZ, RZ, UR6 ;  /* 0x00000006ffe87e24 */ /* 0x000fe2000f8e00ff */
[----:B------:R-:W0:Y:S01]  /*2020*/  LDCU.128 UR4, c[0x3][0x760] ;  /* 0x00c0ec00ff0477ac */ /* 0x000e220008000c00 */
[C-C-:B--2---:R-:W-:Y:S01]  /*2030*/  DADD R214, R196.reuse, R4.reuse ;  /* 0x00000000c4d67229 */ /* 0x144fe20000000004 */
[----:B------:R1:W-:Y:S04]  /*2040*/  STL.64 [R1+0x48], R206 ;  /* 0x000048ce01007387 */ /* 0x0003e80000100a00 */
[----:B------:R-:W-:Y:S04]  /*2050*/  STL.64 [R1+0x38], R232 ;  /* 0x000038e801007387 */ /* 0x000fe80000100a00 */
[----:B------:R-:W-:Y:S01]  /*2060*/  STL [R1+0x110], R3 ;  /* 0x0001100301007387 */ /* 0x000fe20000100800 */
[----:B-1----:R-:W-:-:S03]  /*2070*/  DADD R206, R196, -R4 ;  /* 0x00000000c4ce7229 */ /* 0x002fc60000000804 */
[----:B------:R-:W-:Y:S01]  /*2080*/  STS.64 [R3+0x1100], R216 ;  /* 0x001100d803007388 */ /* 0x000fe20000000a00 */
[----:B0-----:R-:W-:Y:S01]  /*2090*/  IMAD.U32 R196, RZ, RZ, UR4 ;  /* 0x00000004ffc47e24 */ /* 0x001fe2000f8e00ff */
[----:B------:R-:W-:Y:S01]  /*20a0*/  MOV R197, UR5 ;  /* 0x0000000500c57c02 */ /* 0x000fe20008000f00 */
[----:B------:R-:W-:Y:S01]  /*20b0*/  IMAD.U32 R4, RZ, RZ, UR6 ;  /* 0x00000006ff047e24 */ /* 0x000fe2000f8e00ff */
[----:B------:R-:W-:Y:S01]  /*20c0*/  STS.64 [R3+0x6e80], R230 ;  /* 0x006e80e603007388 */ /* 0x000fe20000000a00 */
[----:B------:R-:W-:Y:S01]  /*20d0*/  IMAD.U32 R5, RZ, RZ, UR7 ;  /* 0x00000007ff057e24 */ /* 0x000fe2000f8e00ff */
[----:B------:R-:W0:Y:S02]  /*20e0*/  LDCU.128 UR4, c[0x3][0x70] ;  /* 0x00c00e00ff0477ac */ /* 0x000e240008000c00 */
[----:B------:R-:W-:Y:S04]  /*20f0*/  STL.64 [R1+0x40], R196 ;  /* 0x000040c401007387 */ /* 0x000fe80000100a00 */
[----:B------:R1:W-:Y:S04]  /*2100*/  STL.64 [R1+0x30], R4 ;  /* 0x0000300401007387 */ /* 0x0003e80000100a00 */
[----:B------:R-:W-:Y:S04]  /*2110*/  STS.64 [R3+0x1980], R228 ;  /* 0x001980e403007388 */ /* 0x000fe80000000a00 */
[----:B------:R-:W-:Y:S01]  /*2120*/  STS.64 [R3+0x6600], R220 ;  /* 0x006600dc03007388 */ /* 0x000fe20000000a00 */
[C-C-:B-1----:R-:W-:Y:S01]  /*2130*/  DADD R4, R198.reuse, R162.reuse ;  /* 0x00000000c6047229 */ /* 0x142fe200000000a2 */
[----:B0-----:R-:W-:Y:S01]  /*2140*/  IMAD.U32 R196, RZ, RZ, UR6 ;  /* 0x00000006ffc47e24 */ /* 0x001fe2000f8e00ff */
[----:B------:R-:W-:Y:S01]  /*2150*/  DADD R162, R198, -R162 ;  /* 0x00000000c6a27229 */ /* 0x000fe200000008a2 */
[----:B------:R-:W-:Y:S01]  /*2160*/  MOV R197, UR7 ;  /* 0x0000000700c57c02 */ /* 0x000fe20008000f00 */
[----:B------:R-:W-:Y:S01]  /*2170*/  IMAD.U32 R199, RZ, RZ, UR5 ;  /* 0x00000005ffc77e24 */ /* 0x000fe2000f8e00ff */
[----:B------:R-:W-:Y:S01]  /*2180*/  MOV R198, UR4 ;  /* 0x0000000400c67c02 */ /* 0x000fe20008000f00 */
[----:B------:R-:W0:Y:S01]  /*2190*/  LDCU.128 UR4, c[0x3][0x770] ;  /* 0x00c0ee00ff0477ac */ /* 0x000e220008000c00 */
[----:B------:R-:W-:Y:S04]  /*21a0*/  STS.64 [R3+0x2200], R226 ;  /* 0x002200e203007388 */ /* 0x000fe80000000a00 */
[----:B------:R0:W-:Y:S04]  /*21b0*/  STL.64 [R1+0x28], R198 ;  /* 0x000028c601007387 */ /* 0x0001e80000100a00 */
[----:B------:R1:W-:Y:S04]  /*21c0*/  STL.64 [R1+0x18], R196 ;  /* 0x000018c401007387 */ /* 0x0003e80000100a00 */
[----:B------:R-:W-:Y:S04]  /*21d0*/  STS.64 [R3+0x5d80], R218 ;  /* 0x005d80da03007388 */ /* 0x000fe80000000a00 */
[----:B------:R-:W-:Y:S01]  /*21e0*/  STS.64 [R3+0x2a80], R214 ;  /* 0x002a80d603007388 */ /* 0x000fe20000000a00 */
[----:B0-----:R-:W-:-:S02]  /*21f0*/  IMAD.U32 R198, RZ, RZ, UR4 ;  /* 0x00000004ffc67e24 */ /* 0x001fc4000f8e00ff */
[----:B------:R-:W-:Y:S01]  /*2200*/  IMAD.U32 R199, RZ, RZ, UR5 ;  /* 0x00000005ffc77e24 */ /* 0x000fe2000f8e00ff */
[----:B-1----:R-:W-:Y:S01]  /*2210*/  MOV R196, UR6 ;  /* 0x0000000600c47c02 */ /* 0x002fe20008000f00 */
[----:B------:R-:W-:Y:S01]  /*2220*/  IMAD.U32 R197, RZ, RZ, UR7 ;  /* 0x00000007ffc57e24 */ /* 0x000fe2000f8e00ff */
[----:B------:R-:W0:Y:S01]  /*2230*/  LDCU.128 UR4, c[0x3][0x80] ;  /* 0x00c01000ff0477ac */ /* 0x000e220008000c00 */
[----:B------:R-:W-:Y:S04]  /*2240*/  STS.64 [R3+0x5500], R206 ;  /* 0x005500ce03007388 */ /* 0x000fe80000000a00 */
[----:B------:R-:W-:Y:S04]  /*2250*/  STL.64 [R1+0x20], R198 ;  /* 0x000020c601007387 */ /* 0x000fe80000100a00 */
        /* <DEDUP_REMOVED lines=9> */
[----:B------:R1:W-:Y:S04]  /*22f0*/  STL.64 [R1+0x8], R196 ;  /* 0x000008c401007387 */ /* 0x0003e80000100a00 */
[----:B------:R2:W-:Y:S01]  /*2300*/  STS.64 [R3+0x4400], R162 ;  /* 0x004400a203007388 */ /* 0x0005e20000000a00 */
[----:B0-----:R-:W-:Y:S01]  /*2310*/  MOV R198, UR4 ;  /* 0x0000000400c67c02 */ /* 0x001fe20008000f00 */
[----:B------:R-:W-:Y:S01]  /*2320*/  IMAD.U32 R199, RZ, RZ, UR5 ;  /* 0x00000005ffc77e24 */ /* 0x000fe2000f8e00ff */
[----:B-1----:R-:W-:Y:S01]  /*2330*/  MOV R197, UR7 ;  /* 0x0000000700c57c02 */ /* 0x002fe20008000f00 */
[----:B------:R-:W-:-:S03]  /*2340*/  IMAD.U32 R196, RZ, RZ, UR6 ;  /* 0x00000006ffc47e24 */ /* 0x000fc6000f8e00ff */
[----:B------:R2:W-:Y:S01]  /*2350*/  STL.64 [R1], R198 ;  /* 0x000000c601007387 */ /* 0x0005e20000100a00 */
[----:B------:R-:W-:Y:S06]  /*2360*/  BAR.SYNC.DEFER_BLOCKING 0x0 ;  /* 0x0000000000007b1d */ /* 0x000fec0000010000 */
[----:B------:R-:W-:Y:S05]  /*2370*/  @P1 BRA `(.L_x_1) ;  /* 0x0000000800a01947 */ /* 0x000fea0003800000 */
.L_x_2:
[C---:B0-2---:R-:W-:Y:S02]  /*2380*/  PRMT R3, R2.reuse, 0x9910, RZ ;  /* 0x0000991002037816 */ /* 0x045fe400000000ff */
[----:B------:R-:W-:-:S03]  /*2390*/  ISETP.GE.U32.AND P1, PT, R2, 0x30, PT ;  /* 0x000000300200780c */ /* 0x000fc60003f26070 */
[----:B------:R-:W-:-:S05]  /*23a0*/  IMAD R3, R3, 0xab, RZ ;  /* 0x000000ab03037824 */ /* 0x000fca00078e02ff */
[----:B------:R-:W-:-:S04]  /*23b0*/  LOP3.LUT R3, R3, 0xffff, RZ, 0xc0, !PT ;  /* 0x0000ffff03037812 */ /* 0x000fc800078ec0ff */
[----:B------:R-:W-:-:S04]  /*23c0*/  SHF.R.U32.HI R3, RZ, 0xb, R3 ;  /* 0x0000000bff037819 */ /* 0x000fc80000011603 */
[C---:B------:R-:W-:Y:S02]  /*23d0*/  PRMT R4, R3.reuse, 0x9910, RZ ;  /* 0x0000991003047816 */ /* 0x040fe400000000ff */
[----:B------:R-:W-:-:S03]  /*23e0*/  LOP3.LUT R3, R3, 0xffff, RZ, 0xc0, !PT ;  /* 0x0000ffff03037812 */ /* 0x000fc600078ec0ff */
[----:B------:R-:W-:Y:S02]  /*23f0*/  IMAD R4, R4, 0xc, RZ ;  /* 0x0000000c04047824 */ /* 0x000fe400078e02ff */
[----:B------:R-:W-:Y:S02]  /*2400*/  IMAD R3, R3, 0x880, R252 ;  /* 0x0000088003037824 */ /* 0x000fe400078e02fc */
[----:B------:R-:W-:-:S05]  /*2410*/  IMAD.MOV R4, RZ, RZ, -R4 ;  /* 0x000000ffff047224 */ /* 0x000fca00078e0a04 */
[----:B------:R-:W-:-:S05]  /*2420*/  PRMT R4, R4, 0x7710, RZ ;  /* 0x0000771004047816 */ /* 0x000fca00000000ff */
[----:B------:R-:W-:Y:S02]  /*2430*/  IMAD.IADD R4, R4, 0x1, R2 ;  /* 0x0000000104047824 */ /* 0x000fe400078e0202 */
[----:B------:R-:W-:-:S03]  /*2440*/  VIADD R2, R2, 0x90 ;  /* 0x0000009002027836 */ /* 0x000fc60000000000 */
[----:B------:R-:W-:-:S04]  /*2450*/  LOP3.LUT R4, R4, 0xff, RZ, 0xc0, !PT ;  /* 0x000000ff04047812 */ /* 0x000fc800078ec0ff */
[----:B------:R-:W-:-:S05]  /*2460*/  LEA R3, R4, R3, 0x3 ;  /* 0x0000000304037211 */ /* 0x000fca00078e18ff */
[----:B------:R-:W-:Y:S04]  /*2470*/  LDS.64 R206, [R3] ;  /* 0x0000000003ce7984 */ /* 0x000fe80000000a00 */
[----:B------:R-:W0:Y:S04]  /*2480*/  LDS.64 R198, [R3+0x5d8] ;  /* 0x0005d80003c67984 */ /* 0x000e280000000a00 */
[----:B------:R-:W-:Y:S04]  /*2490*/  LDS.64 R202, [R3+0x88] ;  /* 0x0000880003ca7984 */ /* 0x000fe80000000a00 */
[----:B------:R-:W1:Y:S04]  /*24a0*/  LDS.64 R162, [R3+0x550] ;  /* 0x0005500003a27984 */ /* 0x000e680000000a00 */
[----:B------:R-:W-:Y:S04]  /*24b0*/  LDS.64 R204, [R3+0x110] ;  /* 0x0001100003cc7984 */ /* 0x000fe80000000a00 */
[----:B------:R-:W2:Y:S04]  /*24c0*/  LDS.64 R228, [R3+0x4c8] ;  /* 0x0004c80003e47984 */ /* 0x000ea80000000a00 */
[----:B------:R-:W-:Y:S04]  /*24d0*/  LDS.64 R208, [R3+0x198] ;  /* 0x0001980003d07984 */ /* 0x000fe80000000a00 */
[----:B------:R-:W3:Y:S01]  /*24e0*/  LDS.64 R230, [R3+0x440] ;  /* 0x0004400003e67984 */ /* 0x000ee20000000a00 */
[----:B0-----:R-:W-:-:S02]  /*24f0*/  DADD R4, R206, R198 ;  /* 0x00000000ce047229 */ /* 0x001fc400000000c6 */
[----:B------:R-:W-:Y:S02]  /*2500*/  DADD R206, R206, -R198 ;  /* 0x00000000cece7229 */ /* 0x000fe400000008c6 */
[----:B-1----:R-:W-:-:S04]  /*2510*/  DADD R226, R202, R162 ;  /* 0x00000000cae27229 */ /* 0x002fc800000000a2 */
[C---:B------:R-:W-:Y:S02]  /*2520*/  DFMA R212, R4.reuse, R6, RZ ;  /* 0x0000000604d4722b */ /* 0x040fe400000000ff */
[C---:B------:R-:W-:Y:S02]  /*2530*/  DFMA R214, R4.reuse, R10, RZ ;  /* 0x0000000a04d6722b */ /* 0x040fe400000000ff */
[C---:B------:R-:W-:Y:S02]  /*2540*/  DFMA R216, R4.reuse, R14, RZ ;  /* 0x0000000e04d8722b */ /* 0x040fe400000000ff */
[C---:B------:R-:W-:Y:S02]  /*2550*/  DFMA R218, R4.reuse, R18, RZ ;  /* 0x0000001204da722b */ /* 0x040fe400000000ff */
[C---:B------:R-:W-:Y:S02]  /*2560*/  DFMA R220, R4.reuse, R22, RZ ;  /* 0x0000001604dc722b */ /* 0x040fe400000000ff */
[----:B------:R-:W-:-:S02]  /*2570*/  DFMA R222, R4, R24, RZ ;  /* 0x0000001804de722b */ /* 0x000fc400000000ff */
[C---:B------:R-:W-:Y:S02]  /*2580*/  DFMA R224, R4.reuse, R26, RZ ;  /* 0x0000001a04e0722b */ /* 0x040fe400000000ff */
[----:B------:R-:W-:Y:S02]  /*2590*/  DFMA R4, R4, R28, RZ ;  /* 0x0000001c0404722b */ /* 0x000fe400000000ff */
[C---:B------:R-:W-:Y:S02]  /*25a0*/  DFMA R212, R226.reuse, R8, R212 ;  /* 0x00000008e2d4722b */ /* 0x040fe400000000d4 */
[C---:B------:R-:W-:Y:S02]  /*25b0*/  DFMA R214, R226.reuse, R12, R214 ;  /* 0x0000000ce2d6722b */ /* 0x040fe400000000d6 */
[C---:B------:R-:W-:Y:S02]  /*25c0*/  DFMA R216, R226.reuse, R16, R216 ;  /* 0x00000010e2d8722b */ /* 0x040fe400000000d8 */
[----:B------:R-:W-:-:S02]  /*25d0*/  DFMA R218, R226, R20, R218 ;  /* 0x00000014e2da722b */ /* 0x000fc400000000da */
[C---:B------:R-:W-:Y:S02]  /*25e0*/  DFMA R220, R226.reuse, R30, R220 ;  /* 0x0000001ee2dc722b */ /* 0x040fe400000000dc */
[C---:B------:R-:W-:Y:S02]  /*25f0*/  DFMA R222, R226.reuse, R32, R222 ;  /* 0x00000020e2de722b */ /* 0x040fe400000000de */
[----:B------:R-:W-:Y:S02]  /*2600*/  DFMA R224, R226, R34, R224 ;  /* 0x00000022e2e0722b */ /* 0x000fe400000000e0 */
[----:B------:R-:W-:Y:S02]  /*2610*/  DADD R202, R202, -R162 ;  /* 0x00000000caca7229 */ /* 0x000fe400000008a2 */
[----:B------:R-:W-:Y:S02]  /*2620*/  DFMA R226, R226, R246, R4 ;  /* 0x000000f6e2e2722b */ /* 0x000fe40000000004 */
[----:B------:R-:W-:-:S02]  /*2630*/  DFMA R232, R206, R38, RZ ;  /* 0x00000026cee8722b */ /* 0x000fc400000000ff */
[C---:B------:R-:W-:Y:S02]  /*2640*/  DFMA R234, R206.reuse, R42, RZ ;  /* 0x0000002aceea722b */ /* 0x040fe400000000ff */
[C---:B------:R-:W-:Y:S02]  /*2650*/  DFMA R236, R206.reuse, R46, RZ ;  /* 0x0000002eceec722b */ /* 0x040fe400000000ff */
[C---:B------:R-:W-:Y:S02]  /*2660*/  DFMA R4, R206.reuse, R50, RZ ;  /* 0x00000032ce04722b */ /* 0x040fe400000000ff */
[C---:B------:R-:W-:Y:S02]  /*2670*/  DFMA R162, R206.reuse, R54, RZ ;  /* 0x00000036cea2722b */ /* 0x040fe400000000ff */
[C---:B------:R-:W-:Y:S02]  /*2680*/  DFMA R198, R206.reuse, R56, RZ ;  /* 0x00000038cec6722b */ /* 0x040fe400000000ff */
[----:B------:R-:W-:-:S02]  /*2690*/  DFMA R200, R206, R58, RZ ;  /* 0x0000003acec8722b */ /* 0x000fc400000000ff */
[----:B------:R-:W-:Y:S02]  /*26a0*/  DFMA R206, R206, R36, RZ ;  /* 0x00000024cece722b */ /* 0x000fe400000000ff */
[C---:B------:R-:W-:Y:S02]  /*26b0*/  DFMA R232, R202.reuse, R40, R232 ;  /* 0x00000028cae8722b */ /* 0x040fe400000000e8 */
[C---:B------:R-:W-:Y:S02]  /*26c0*/  DFMA R234, R202.reuse, R44, R234 ;  /* 0x0000002ccaea722b */ /* 0x040fe400000000ea */
[C---:B------:R-:W-:Y:S02]  /*26d0*/  DFMA R236, R202.reuse, R48, R236 ;  /* 0x00000030caec722b */ /* 0x040fe400000000ec */
[C---:B------:R-:W-:Y:S02]  /*26e0*/  DFMA R4, R202.reuse, R52, R4 ;  /* 0x00000034ca04722b */ /* 0x040fe40000000004 */
[----:B------:R-:W-:-:S02]  /*26f0*/  DFMA R162, R202, R62, R162 ;  /* 0x0000003ecaa2722b */ /* 0x000fc400000000a2 */
[C---:B------:R-:W-:Y:S02]  /*2700*/  DFMA R198, R202.reuse, R64, R198 ;  /* 0x00000040cac6722b */ /* 0x040fe400000000c6 */
[C---:B------:R-:W-:Y:S02]  /*2710*/  DFMA R200, R202.reuse, R66, R200 ;  /* 0x00000042cac8722b */ /* 0x040fe400000000c8 */
[----:B------:R-:W-:Y:S02]  /*2720*/  DFMA R202, R202, R60, R206 ;  /* 0x0000003ccaca722b */ /* 0x000fe400000000ce */
[C-C-:B--2---:R-:W-:Y:S02]  /*2730*/  DADD R206, R204.reuse, R228.reuse ;  /* 0x00000000ccce7229 */ /* 0x144fe400000000e4 */
[----:B------:R-:W-:Y:S02]  /*2740*/  DADD R204, R204, -R228 ;  /* 0x00000000cccc7229 */ /* 0x000fe400000008e4 */
[----:B---3--:R-:W-:-:S02]  /*2750*/  DADD R228, R208, R230 ;  /* 0x00000000d0e47229 */ /* 0x008fc400000000e6 */
[----:B------:R-:W-:Y:S02]  /*2760*/  DADD R208, R208, -R230 ;  /* 0x00000000d0d07229 */ /* 0x000fe400000008e6 */
[C---:B------:R-:W-:Y:S01]  /*2770*/  DFMA R212, R206.reuse, R70, R212 ;  /* 0x00000046ced4722b */ /* 0x040fe200000000d4 */
[----:B------:R-:W-:Y:S01]  /*2780*/  LDS.64 R230, [R3+0x330] ;  /* 0x0003300003e67984 */ /* 0x000fe20000000a00 */
[C---:B------:R-:W-:Y:S02]  /*2790*/  DFMA R214, R206.reuse, R72, R214 ;  /* 0x00000048ced6722b */ /* 0x040fe400000000d6 */
[C---:B------:R-:W-:Y:S02]  /*27a0*/  DFMA R216, R206.reuse, R74, R216 ;  /* 0x0000004aced8722b */ /* 0x040fe400000000d8 */
[C---:B------:R-:W-:Y:S02]  /*27b0*/  DFMA R218, R206.reuse, R76, R218 ;  /* 0x0000004cceda722b */ /* 0x040fe400000000da */
[----:B------:R-:W-:-:S02]  /*27c0*/  DFMA R220, R206, R78, R220 ;  /* 0x0000004ecedc722b */ /* 0x000fc400000000dc */
[C---:B------:R-:W-:Y:S02]  /*27d0*/  DFMA R222, R206.reuse, R80, R222 ;  /* 0x00000050cede722b */ /* 0x040fe400000000de */
[C---:B------:R-:W-:Y:S02]  /*27e0*/  DFMA R224, R206.reuse, R82, R224 ;  /* 0x00000052cee0722b */ /* 0x040fe400000000e0 */
[----:B------:R-:W-:Y:S02]  /*27f0*/  DFMA R226, R206, R68, R226 ;  /* 0x00000044cee2722b */ /* 0x000fe400000000e2 */
[C---:B------:R-:W-:Y:S01]  /*2800*/  DFMA R232, R204.reuse, R86, R232 ;  /* 0x00000056cce8722b */ /* 0x040fe200000000e8 */
[----:B------:R-:W-:Y:S01]  /*2810*/  LDS.64 R206, [R3+0x3b8] ;  /* 0x0003b80003ce7984 */ /* 0x000fe20000000a00 */
[C---:B------:R-:W-:Y:S02]  /*2820*/  DFMA R234, R204.reuse, R88, R234 ;  /* 0x00000058ccea722b */ /* 0x040fe400000000ea */
[----:B------:R-:W-:-:S02]  /*2830*/  DFMA R236, R204, R90, R236 ;  /* 0x0000005accec722b */ /* 0x000fc400000000ec */
[C---:B------:R-:W-:Y:S02]  /*2840*/  DFMA R4, R204.reuse, R92, R4 ;  /* 0x0000005ccc04722b */ /* 0x040fe40000000004 */
[C---:B------:R-:W-:Y:S02]  /*2850*/  DFMA R162, R204.reuse, R94, R162 ;  /* 0x0000005ecca2722b */ /* 0x040fe400000000a2 */
[C---:B------:R-:W-:Y:S02]  /*2860*/  DFMA R198, R204.reuse, R96, R198 ;  /* 0x00000060ccc6722b */ /* 0x040fe400000000c6 */
[C---:B------:R-:W-:Y:S02]  /*2870*/  DFMA R200, R204.reuse, R98, R200 ;  /* 0x00000062ccc8722b */ /* 0x040fe400000000c8 */
[----:B------:R-:W-:Y:S01]  /*2880*/  DFMA R202, R204, R114, R202 ;  /* 0x00000072ccca722b */ /* 0x000fe200000000ca */
[----:B------:R-:W0:Y:S01]  /*2890*/  LDS.64 R204, [R3+0x220] ;  /* 0x0002200003cc7984 */ /* 0x000e220000000a00 */
[----:B------:R-:W-:-:S02]  /*28a0*/  DFMA R212, R228, R100, R212 ;  /* 0x00000064e4d4722b */ /* 0x000fc400000000d4 */
[C---:B------:R-:W-:Y:S02]  /*28b0*/  DFMA R214, R228.reuse, R102, R214 ;  /* 0x00000066e4d6722b */ /* 0x040fe400000000d6 */
[C---:B------:R-:W-:Y:S02]  /*28c0*/  DFMA R216, R228.reuse, R104, R216 ;  /* 0x00000068e4d8722b */ /* 0x040fe400000000d8 */
[C---:B------:R-:W-:Y:S02]  /*28d0*/  DFMA R218, R228.reuse, R106, R218 ;  /* 0x0000006ae4da722b */ /* 0x040fe400000000da */
[C---:B------:R-:W-:Y:S02]  /*28e0*/  DFMA R220, R228.reuse, R108, R220 ;  /* 0x0000006ce4dc722b */ /* 0x040fe400000000dc */
[C---:B------:R-:W-:Y:S02]  /*28f0*/  DFMA R222, R228.reuse, R110, R222 ;  /* 0x0000006ee4de722b */ /* 0x040fe400000000de */
[----:B------:R-:W-:-:S02]  /*2900*/  DFMA R224, R228, R112, R224 ;  /* 0x00000070e4e0722b */ /* 0x000fc400000000e0 */
[----:B------:R-:W-:Y:S01]  /*2910*/  DFMA R226, R228, R130, R226 ;  /* 0x00000082e4e2722b */ /* 0x000fe200000000e2 */
[----:B------:R-:W1:Y:S01]  /*2920*/  LDS.64 R228, [R3+0x2a8] ;  /* 0x0002a80003e47984 */ /* 0x000e620000000a00 */
        /* <DEDUP_REMOVED lines=8> */
[C-C-:B0-----:R-:W-:Y:S02]  /*29b0*/  DADD R208, R204.reuse, R206.reuse ;  /* 0x00000000ccd07229 */ /* 0x141fe400000000ce */
[----:B------:R-:W-:-:S06]  /*29c0*/  DADD R204, R204, -R206 ;  /* 0x00000000cccc7229 */ /* 0x000fcc00000008ce */
[----:B------:R-:W-:Y:S02]  /*29d0*/  DFMA R218, R208, R138, R218 ;  /* 0x0000008ad0da722b */ /* 0x000fe400000000da */
        /* <DEDUP_REMOVED lines=8> */
[C-C-:B-1----:R-:W-:Y:S02]  /*2a60*/  DADD R204, R228.reuse, R230.reuse ;  /* 0x00000000e4cc7229 */ /* 0x142fe400000000e6 */
[----:B------:R-:W-:Y:S02]  /*2a70*/  DADD R228, R228, -R230 ;  /* 0x00000000e4e47229 */ /* 0x000fe400000008e6 */
[----:B------:R-:W-:-:S02]  /*2a80*/  DFMA R220, R208, R140, R220 ;  /* 0x0000008cd0dc722b */ /* 0x000fc400000000dc */
[C---:B------:R-:W-:Y:S02]  /*2a90*/  DFMA R222, R208.reuse, R142, R222 ;  /* 0x0000008ed0de722b */ /* 0x040fe400000000de */
[C---:B------:R-:W-:Y:S02]  /*2aa0*/  DFMA R224, R208.reuse, R144, R224 ;  /* 0x00000090d0e0722b */ /* 0x040fe400000000e0 */
[C---:B------:R-:W-:Y:S02]  /*2ab0*/  DFMA R212, R208.reuse, R132, R212 ;  /* 0x00000084d0d4722b */ /* 0x040fe400000000d4 */
[C---:B------:R-:W-:Y:S02]  /*2ac0*/  DFMA R214, R208.reuse, R134, R214 ;  /* 0x00000086d0d6722b */ /* 0x040fe400000000d6 */
[C---:B------:R-:W-:Y:S02]  /*2ad0*/  DFMA R216, R208.reuse, R136, R216 ;  /* 0x00000088d0d8722b */ /* 0x040fe400000000d8 */
[----:B------:R-:W-:-:S02]  /*2ae0*/  DFMA R226, R208, R146, R226 ;  /* 0x00000092d0e2722b */ /* 0x000fc400000000e2 */
[----:B------:R-:W-:Y:S02]  /*2af0*/  DFMA R218, R204, R174, R218 ;  /* 0x000000aeccda722b */ /* 0x000fe400000000da */
[----:B------:R-:W-:Y:S02]  /*2b00*/  DFMA R4, R228, R186, R4 ;  /* 0x000000bae404722b */ /* 0x000fe40000000004 */
[----:B------:R-:W-:Y:S02]  /*2b10*/  DFMA R220, R204, R176, R220 ;  /* 0x000000b0ccdc722b */ /* 0x000fe400000000dc */
[----:B------:R-:W-:Y:S02]  /*2b20*/  DFMA R162, R228, R188, R162 ;  /* 0x000000bce4a2722b */ /* 0x000fe400000000a2 */
[----:B------:R-:W-:Y:S02]  /*2b30*/  DFMA R222, R204, R178, R222 ;  /* 0x000000b2ccde722b */ /* 0x000fe400000000de */
[----:B------:R-:W-:-:S02]  /*2b40*/  DFMA R198, R228, R190, R198 ;  /* 0x000000bee4c6722b */ /* 0x000fc400000000c6 */
[----:B------:R-:W-:Y:S02]  /*2b50*/  DFMA R224, R204, R180, R224 ;  /* 0x000000b4cce0722b */ /* 0x000fe400000000e0 */
[C---:B------:R-:W-:Y:S02]  /*2b60*/  DFMA R200, R228.reuse, R192, R200 ;  /* 0x000000c0e4c8722b */ /* 0x040fe400000000c8 */
[C---:B------:R-:W-:Y:S02]  /*2b70*/  DFMA R232, R228.reuse, R166, R232 ;  /* 0x000000a6e4e8722b */ /* 0x040fe400000000e8 */
[C---:B------:R-:W-:Y:S02]  /*2b80*/  DFMA R234, R228.reuse, R170, R234 ;  /* 0x000000aae4ea722b */ /* 0x040fe400000000ea */
[----:B------:R-:W-:Y:S02]  /*2b90*/  DFMA R236, R228, R184, R236 ;  /* 0x000000b8e4ec722b */ /* 0x000fe400000000ec */
[----:B------:R-:W-:-:S02]  /*2ba0*/  DFMA R212, R204, R164, R212 ;  /* 0x000000a4ccd4722b */ /* 0x000fc400000000d4 */
[C---:B------:R-:W-:Y:S02]  /*2bb0*/  DFMA R214, R204.reuse, R168, R214 ;  /* 0x000000a8ccd6722b */ /* 0x040fe400000000d6 */
[C---:B------:R-:W-:Y:S02]  /*2bc0*/  DFMA R216, R204.reuse, R172, R216 ;  /* 0x000000acccd8722b */ /* 0x040fe400000000d8 */
[----:B------:R-:W-:Y:S02]  /*2bd0*/  DFMA R226, R204, R194, R226 ;  /* 0x000000c2cce2722b */ /* 0x000fe400000000e2 */
[----:B------:R-:W-:Y:S02]  /*2be0*/  DFMA R228, R228, R210, R202 ;  /* 0x000000d2e4e4722b */ /* 0x000fe400000000ca */
[C-C-:B------:R-:W-:Y:S02]  /*2bf0*/  DADD R208, R218.reuse, R4.reuse ;  /* 0x00000000dad07229 */ /* 0x140fe40000000004 */
[----:B------:R-:W-:-:S02]  /*2c00*/  DADD R218, R218, -R4 ;  /* 0x00000000dada7229 */ /* 0x000fc40000000804 */
[C-C-:B------:R-:W-:Y:S02]  /*2c10*/  DADD R4, R220.reuse, R162.reuse ;  /* 0x00000000dc047229 */ /* 0x140fe400000000a2 */
[----:B------:R-:W-:Y:S01]  /*2c20*/  DADD R220, R220, -R162 ;  /* 0x00000000dcdc7229 */ /* 0x000fe200000008a2 */
[----:B------:R0:W-:Y:S01]  /*2c30*/  STS.64 [R3+0x198], R208 ;  /* 0x000198d003007388 */ /* 0x0001e20000000a00 */
[C-C-:B------:R-:W-:Y:S02]  /*2c40*/  DADD R162, R222.reuse, R198.reuse ;  /* 0x00000000dea27229 */ /* 0x140fe400000000c6 */
[----:B------:R-:W-:Y:S01]  /*2c50*/  DADD R222, R222, -R198 ;  /* 0x00000000dede7229 */ /* 0x000fe200000008c6 */
[----:B------:R0:W-:Y:S01]  /*2c60*/  STS.64 [R3+0x660], R218 ;  /* 0x000660da03007388 */ /* 0x0001e20000000a00 */
[C-C-:B------:R-:W-:Y:S02]  /*2c70*/  DADD R198, R224.reuse, R200.reuse ;  /* 0x00000000e0c67229 */ /* 0x140fe400000000c8 */
[----:B------:R-:W-:Y:S01]  /*2c80*/  DADD R200, R224, -R200 ;  /* 0x00000000e0c87229 */ /* 0x000fe200000008c8 */
[----:B------:R0:W-:Y:S01]  /*2c90*/  STS.64 [R3+0x220], R4 ;  /* 0x0002200403007388 */ /* 0x0001e20000000a00 */
[----:B------:R-:W-:-:S02]  /*2ca0*/  DADD R202, R212, R232 ;  /* 0x00000000d4ca7229 */ /* 0x000fc400000000e8 */
[----:B------:R-:W-:Y:S01]  /*2cb0*/  DADD R204, R214, R234 ;  /* 0x00000000d6cc7229 */ /* 0x000fe200000000ea */
[----:B------:R0:W-:Y:S01]  /*2cc0*/  STS.64 [R3+0x5d8], R220 ;  /* 0x0005d8dc03007388 */ /* 0x0001e20000000a00 */
[----:B------:R-:W-:Y:S02]  /*2cd0*/  DADD R206, R216, R236 ;  /* 0x00000000d8ce7229 */ /* 0x000fe400000000ec */
[----:B------:R-:W-:Y:S01]  /*2ce0*/  DADD R224, R226, R228 ;  /* 0x00000000e2e07229 */ /* 0x000fe200000000e4 */
[----:B------:R0:W-:Y:S01]  /*2cf0*/  STS.64 [R3], R202 ;  /* 0x000000ca03007388 */ /* 0x0001e20000000a00 */
[----:B------:R-:W-:Y:S02]  /*2d00*/  DADD R212, R212, -R232 ;  /* 0x00000000d4d47229 */ /* 0x000fe400000008e8 */
[----:B------:R-:W-:Y:S01]  /*2d10*/  DADD R214, R214, -R234 ;  /* 0x00000000d6d67229 */ /* 0x000fe200000008ea */
[----:B------:R0:W-:Y:S01]  /*2d20*/  STS.64 [R3+0x88], R204 ;  /* 0x000088cc03007388 */ /* 0x0001e20000000a00 */
[----:B------:R-:W-:-:S02]  /*2d30*/  DADD R216, R216, -R236 ;  /* 0x00000000d8d87229 */ /* 0x000fc400000008ec */
[----:B------:R-:W-:Y:S01]  /*2d40*/  DADD R226, R226, -R228 ;  /* 0x00000000e2e27229 */ /* 0x000fe200000008e4 */
[----:B------:R0:W-:Y:S04]  /*2d50*/  STS.64 [R3+0x7f8], R212 ;  /* 0x0007f8d403007388 */ /* 0x0001e80000000a00 */
        /* <DEDUP_REMOVED lines=8> */
[----:B------:R0:W-:Y:S01]  /*2de0*/  STS.64 [R3+0x440], R226 ;  /* 0x000440e203007388 */ /* 0x0001e20000000a00 */
[----:B------:R-:W-:Y:S05]  /*2df0*/  @!P1 BRA `(.L_x_2) ;  /* 0xfffffff400609947 */ /* 0x000fea000383ffff */
.L_x_1:
[----:B------:R-:W-:Y:S05]  /*2e00*/  BSYNC.RECONVERGENT B0 ;  /* 0x0000000000007941 */ /* 0x000fea0003800200 */
.L_x_0:
[----:B0-----:R-:W0:Y:S01]  /*2e10*/  S2R R4, SR_TID.X ;  /* 0x0000000000047919 */ /* 0x001e220000002100 */
[----:B------:R-:W1:Y:S01]  /*2e20*/  LDCU.128 UR4, c[0x3][0x90] ;  /* 0x00c01200ff0477ac */ /* 0x000e620008000c00 */
[----:B------:R-:W-:Y:S01]  /*2e30*/  BSSY.RECONVERGENT B0, `(.L_x_3) ;  /* 0x00002d0000007945 */ /* 0x000fe20003800200 */
[----:B------:R-:W3:Y:S01]  /*2e40*/  LDCU.128 UR8, c[0x3][0x790] ;  /* 0x00c0f200ff0877ac */ /* 0x000ee20008000c00 */
[----:B------:R-:W4:Y:S01]  /*2e50*/  LDCU.128 UR12, c[0x3][0xa0] ;  /* 0x00c01400ff0c77ac */ /* 0x000f220008000c00 */
[----:B------:R-:W0:Y:S01]  /*2e60*/  LDCU.128 UR16, c[0x3][0x7a0] ;  /* 0x00c0f400ff1077ac */ /* 0x000e220008000c00 */
[----:B------:R-:W0:Y:S01]  /*2e70*/  LDCU.128 UR20, c[0x3][0xb0] ;  /* 0x00c01600ff1477ac */ /* 0x000e220008000c00 */
[----:B------:R-:W0:Y:S01]  /*2e80*/  LDCU.128 UR24, c[0x3][0x7b0] ;  /* 0x00c0f600ff1877ac */ /* 0x000e220008000c00 */
[----:B------:R-:W0:Y:S01]  /*2e90*/  LDCU.128 UR28, c[0x3][0xc0] ;  /* 0x00c01800ff1c77ac */ /* 0x000e220008000c00 */
[----:B------:R-:W0:Y:S02]  /*2ea0*/  LDCU.128 UR32, c[0x3][0x7c0] ;  /* 0x00c0f800ff2077ac */ /* 0x000e240008000c00 */
[----:B0-----:R-:W-:Y:S01]  /*2eb0*/  ISETP.GT.U32.AND P1, PT, R4, 0xff, PT ;  /* 0x000000ff0400780c */ /* 0x001fe20003f24070 */
[----:B------:R-:W0:Y:S01]  /*2ec0*/  LDCU.128 UR36, c[0x3][0xd0] ;  /* 0x00c01a00ff2477ac */ /* 0x000e220008000c00 */
[----:B------:R-:W0:Y:S01]  /*2ed0*/  LDCU.128 UR40, c[0x3][0x7d0] ;  /* 0x00c0fa00ff2877ac */ /* 0x000e220008000c00 */
[----:B------:R-:W0:Y:S01]  /*2ee0*/  LDCU.128 UR44, c[0x3][0xe0] ;  /* 0x00c01c00ff2c77ac */ /* 0x000e220008000c00 */
[----:B------:R-:W0:Y:S01]  /*2ef0*/  LDCU.128 UR48, c[0x3][0x7e0] ;  /* 0x00c0fc00ff3077ac */ /* 0x000e220008000c00 */
[----:B------:R-:W0:Y:S01]  /*2f00*/  LDCU.128 UR52, c[0x3][0xf0] ;  /* 0x00c01e00ff3477ac */ /* 0x000e220008000c00 */
[----:B------:R-:W0:Y:S01]  /*2f10*/  LDCU.128 UR56, c[0x3][0x7f0] ;  /* 0x00c0fe00ff3877ac */ /* 0x000e220008000c00 */
[----:B------:R-:W0:Y:S01]  /*2f20*/  LDCU.128 UR60, c[0x3][0x100] ;  /* 0x00c02000ff3c77ac */ /* 0x000e220008000c00 */
[----:B------:R-:W0:Y:S01]  /*2f30*/  LDCU.128 UR64, c[0x3][0x800] ;  /* 0x00c10000ff4077ac */ /* 0x000e220008000c00 */
[----:B------:R-:W-:Y:S06]  /*2f40*/  BAR.SYNC.DEFER_BLOCKING 0x0 ;  /* 0x0000000000007b1d */ /* 0x000fec0000010000 */
[----:B-1-34-:R-:W-:Y:S05]  /*2f50*/  @P1 BRA `(.L_x_4) ;  /* 0x0000002800f41947 */ /* 0x01afea0003800000 */
[----:B--2---:R-:W-:Y:S01]  /*2f60*/  LOP3.LUT R3, R4, 0xf, RZ, 0xc0, !PT ;  /* 0x0000000f04037812 */ /* 0x004fe200078ec0ff */
[----:B------:R-:W-:-:S04]  /*2f70*/  IMAD.SHL.U32 R2, R238, 0x1000, RZ ;  /* 0x00001000ee027824 */ /* 0x000fc800078e00ff */
[----:B------:R-:W-:-:S07]  /*2f80*/  IMAD R3, R3, 0x88, R252 ;  /* 0x0000008803037824 */ /* 0x000fce00078e02fc */
.L_x_5:
[----:B------:R-:W2:Y:S04]  /*2f90*/  LDL.64 R16, [R1+0xf0] ;  /* 0x0000f00001107983 */ /* 0x000ea80000100a00 */
[----:B------:R-:W3:Y:S04]  /*2fa0*/  LDL.64 R14, [R1+0xe0] ;  /* 0x0000e000010e7983 */ /* 0x000ee80000100a00 */
[----:B------:R-:W4:Y:S01]  /*2fb0*/  LDL.64 R8, [R1+0x100] ;  /* 0x0001000001087983 */ /* 0x000f220000100a00 */
[----:B0-----:R-:W-:Y:S01]  /*2fc0*/  MOV.SPILL R22, UR55 ;  /* 0x0000003700167c02 */ /* 0x001fe20009000f00 */
[----:B------:R-:W0:Y:S02]  /*2fd0*/  LDCU.128 UR68, c[0x3][0x110] ;  /* 0x00c02200ff4477ac */ /* 0x000e240008000c00 */
[----:B------:R-:W5:Y:S01]  /*2fe0*/  LDL.64 R30, [R1+0xc8] ;  /* 0x0000c800011e7983 */ /* 0x000f620000100a00 */
[----:B------:R-:W-:-:S03]  /*2ff0*/  MOV.SPILL R23, UR54 ;  /* 0x0000003600177c02 */ /* 0x000fc60009000f00 */
[----:B------:R-:W4:Y:S04]  /*3000*/  LDL.64 R20, [R1+0xd8] ;  /* 0x0000d80001147983 */ /* 0x000f280000100a00 */
[----:B------:R-:W4:Y:S04]  /*3010*/  LDL.64 R52, [R1+0xb8] ;  /* 0x0000b80001347983 */ /* 0x000f280000100a00 */
[----:B------:R-:W4:Y:S04]  /*3020*/  LDL.64 R24, [R1+0xc0] ;  /* 0x0000c00001187983 */ /* 0x000f280000100a00 */
[----:B------:R-:W4:Y:S04]  /*3030*/  LDL.64 R48, [R1+0xa8] ;  /* 0x0000a80001307983 */ /* 0x000f280000100a00 */
[----:B------:R-:W4:Y:S04]  /*3040*/  LDL.64 R18, [R1+0xd0] ;  /* 0x0000d00001127983 */ /* 0x000f280000100a00 */
[----:B------:R-:W4:Y:S04]  /*3050*/  LDL.64 R6, [R1+0x108] ;  /* 0x0001080001067983 */ /* 0x000f280000100a00 */
[----:B------:R-:W4:Y:S04]  /*3060*/  LDL.64 R10, [R1+0xf8] ;  /* 0x0000f800010a7983 */ /* 0x000f280000100a00 */
[----:B------:R-:W4:Y:S01]  /*3070*/  LDL.64 R12, [R1+0xe8] ;  /* 0x0000e800010c7983 */ /* 0x000f220000100a00 */
[----:B------:R-:W-:-:S02]  /*3080*/  MOV.SPILL R150, UR59 ;  /* 0x0000003b00967c02 */ /* 0x000fc40009000f00 */
[----:B------:R-:W-:Y:S01]  /*3090*/  MOV.SPILL R151, UR58 ;  /* 0x0000003a00977c02 */ /* 0x000fe20009000f00 */
[----:B------:R-:W4:Y:S01]  /*30a0*/  LDL.64 R50, [R1+0xb0] ;  /* 0x0000b00001327983 */ /* 0x000f220000100a00 */
[----:B------:R-:W-:Y:S02]  /*30b0*/  MOV.SPILL R138, UR63 ;  /* 0x0000003f008a7c02 */ /* 0x000fe40009000f00 */
[----:B------:R-:W-:Y:S01]  /*30c0*/  MOV.SPILL R139, UR62 ;  /* 0x0000003e008b7c02 */ /* 0x000fe20009000f00 */
[----:B------:R-:W4:Y:S04]  /*30d0*/  LDL.64 R46, [R1+0xa0] ;  /* 0x0000a000012e7983 */ /* 0x000f280000100a00 */
        /* <DEDUP_REMOVED lines=9> */
[----:B------:R-:W-:-:S03]  /*3170*/  MOV.SPILL R5, UR67 ;  /* 0x0000004300057c02 */ /* 0x000fc60009000f00 */
[----:B------:R-:W4:Y:S01]  /*3180*/  LDL.64 R152, [R1+0x68] ;  /* 0x0000680001987983 */ /* 0x000f220000100a00 */
[----:B------:R-:W-:-:S03]  /*3190*/  MOV.SPILL R170, UR66 ;  /* 0x0000004200aa7c02 */ /* 0x000fc60009000f00 */
[----:B------:R-:W4:Y:S04]  /*31a0*/  LDL.64 R134, [R1+0x60] ;  /* 0x0000600001867983 */ /* 0x000f280000100a00 */
[----:B------:R-:W4:Y:S04]  /*31b0*/  LDL.64 R124, [R1+0x8] ;  /* 0x00000800017c7983 */ /* 0x000f280000100a00 */
[----:B------:R-:W4:Y:S04]  /*31c0*/  LDL.64 R122, [R1] ;  /* 0x00000000017a7983 */ /* 0x000f280000100a00 */
[----:B------:R-:W4:Y:S04]  /*31d0*/  LDL.64 R108, [R1+0x58] ;  /* 0x00005800016c7983 */ /* 0x000f280000100a00 */
[----:B------:R-:W4:Y:S01]  /*31e0*/  LDL.64 R106, [R1+0x50] ;  /* 0x00005000016a7983 */ /* 0x000f220000100a00 */
[----:B-1----:R-:W-:-:S02]  /*31f0*/  @!P0 LOP3.LUT R3, R4, 0xf0, RZ, 0xc0, !PT ;  /* 0x000000f004038812 */ /* 0x002fc400078ec0ff */
[----:B------:R-:W-:Y:S02]  /*3200*/  MOV.SPILL R140, UR65 ;  /* 0x00000041008c7c02 */ /* 0x000fe40009000f00 */
[----:B------:R-:W-:Y:S02]  /*3210*/  MOV.SPILL R141, UR64 ;  /* 0x00000040008d7c02 */ /* 0x000fe40009000f00 */
[----:B------:R-:W-:Y:S02]  /*3220*/  MOV.SPILL R137, UR60 ;  /* 0x0000003c00897c02 */ /* 0x000fe40009000f00 */
[----:B------:R-:W-:Y:S02]  /*3230*/  MOV.SPILL R136, UR61 ;  /* 0x0000003d00887c02 */ /* 0x000fe40009000f00 */
[----:B------:R-:W-:Y:S02]  /*3240*/  CS2R R56, SRZ ;  /* 0x0000000000387805 */ /* 0x000fe4000001ff00 */
[----:B------:R-:W-:-:S02]  /*3250*/  CS2R R198, SRZ ;  /* 0x0000000000c67805 */ /* 0x000fc4000001ff00 */
[----:B------:R-:W-:Y:S02]  /*3260*/  CS2R R244, SRZ ;  /* 0x0000000000f47805 */ /* 0x000fe4000001ff00 */
[----:B------:R-:W-:Y:S02]  /*3270*/  CS2R R64, SRZ ;  /* 0x0000000000407805 */ /* 0x000fe4000001ff00 */
[----:B------:R-:W-:Y:S02]  /*3280*/  CS2R R130, SRZ ;  /* 0x0000000000827805 */ /* 0x000fe4000001ff00 */
[----:B------:R-:W-:Y:S02]  /*3290*/  CS2R R162, SRZ ;  /* 0x0000000000a27805 */ /* 0x000fe4000001ff00 */
[----:B------:R-:W-:Y:S02]  /*32a0*/  CS2R R110, SRZ ;  /* 0x00000000006e7805 */ /* 0x000fe4000001ff00 */
[----:B------:R-:W-:-:S02]  /*32b0*/  CS2R R194, SRZ ;  /* 0x0000000000c27805 */ /* 0x000fc4000001ff00 */
[----:B------:R-:W-:Y:S02]  /*32c0*/  CS2R R126, SRZ ;  /* 0x00000000007e7805 */ /* 0x000fe4000001ff00 */
[----:B------:R-:W-:Y:S02]  /*32d0*/  CS2R R234, SRZ ;  /* 0x0000000000ea7805 */ /* 0x000fe4000001ff00 */
[----:B------:R-:W-:Y:S02]  /*32e0*/  CS2R R208, SRZ ;  /* 0x0000000000d07805 */ /* 0x000fe4000001ff00 */
[----:B------:R-:W-:Y:S02]  /*32f0*/  CS2R R230, SRZ ;  /* 0x0000000000e67805 */ /* 0x000fe4000001ff00 */
[----:B------:R-:W-:Y:S01]  /*3300*/  MOV R54, UR32 ;  /* 0x0000002000367c02 */ /* 0x000fe20008000f00 */
[----:B------:R-:W-:Y:S01]  /*3310*/  IMAD.U32 R55, RZ, RZ, UR33 ;  /* 0x00000021ff377e24 */ /* 0x000fe2000f8e00ff */
[----:B------:R-:W-:Y:S01]  /*3320*/  MOV R95, UR41 ;  /* 0x00000029005f7c02 */ /* 0x000fe20008000f00 */
[----:B------:R-:W-:-:S02]  /*3330*/  IMAD.U32 R92, RZ, RZ, UR16 ;  /* 0x00000010ff5c7e24 */ /* 0x000fc4000f8e00ff */
[----:B------:R-:W-:Y:S02]  /*3340*/  IMAD.U32 R93, RZ, RZ, UR17 ;  /* 0x00000011ff5d7e24 */ /* 0x000fe4000f8e00ff */
[----:B------:R-:W-:Y:S01]  /*3350*/  IMAD.U32 R94, RZ, RZ, UR40 ;  /* 0x00000028ff5e7e24 */ /* 0x000fe2000f8e00ff */
        /* <DEDUP_REMOVED lines=12> */
[----:B------:R-:W1:Y:S01]  /*3420*/  @!P0 LDC.64 R246, c[0x0][0x390] ;  /* 0x0000e400fff68b82 */ /* 0x000e620000000a00 */
[----:B--2---:R-:W-:-:S02]  /*3430*/  R2UR UR54, R16 ;  /* 0x00000000103672ca */ /* 0x004fc400000e0000 */
[----:B------:R-:W-:-:S11]  /*3440*/  R2UR UR55, R17 ;  /* 0x00000000113772ca */ /* 0x000fd600000e0000 */
[----:B------:R-:W-:Y:S01]  /*3450*/  IMAD.U32 R40, RZ, RZ, UR54 ;  /* 0x00000036ff287e24 */ /* 0x000fe2000f8e00ff */
[----:B-----5:R-:W-:Y:S01]  /*3460*/  R2UR UR54, R30 ;  /* 0x000000001e3672ca */ /* 0x020fe200000e0000 */
[----:B------:R-:W-:Y:S01]  /*3470*/  IMAD.U32 R41, RZ, RZ, UR55 ;  /* 0x00000037ff297e24 */ /* 0x000fe2000f8e00ff */
[----:B------:R-:W-:Y:S02]  /*3480*/  R2UR UR55, R31 ;  /* 0x000000001f3772ca */ /* 0x000fe400000e0000 */
[----:B------:R-:W2:Y:S01]  /*3490*/  LDL.64 R30, [R1+0x30] ;  /* 0x00003000011e7983 */ /* 0x000ea20000100a00 */
[----:B---3--:R-:W-:Y:S02]  /*34a0*/  R2UR UR58, R14 ;  /* 0x000000000e3a72ca */ /* 0x008fe400000e0000 */
[----:B------:R-:W-:Y:S02]  /*34b0*/  R2UR UR59, R15 ;  /* 0x000000000f3b72ca */ /* 0x000fe400000e0000 */
[----:B----4-:R-:W-:Y:S01]  /*34c0*/  R2UR UR62, R8 ;  /* 0x00000000083e72ca */ /* 0x010fe200000e0000 */
[----:B------:R-:W3:Y:S01]  /*34d0*/  @!P0 LDC.64 R14, c[0x0][0x390] ;  /* 0x0000e400ff0e8b82 */ /* 0x000ee20000000a00 */
[----:B------:R-:W-:-:S02]  /*34e0*/  R2UR UR63, R9 ;  /* 0x00000000093f72ca */ /* 0x000fc400000e0000 */
[----:B------:R-:W-:Y:S02]  /*34f0*/  R2UR UR74, R20 ;  /* 0x00000000144a72ca */ /* 0x000fe400000e0000 */
[----:B------:R-:W-:-:S03]  /*3500*/  R2UR UR75, R21 ;  /* 0x00000000154b72ca */ /* 0x000fc600000e0000 */
[----:B------:R-:W-:Y:S01]  /*3510*/  IMAD.U32 R86, RZ, RZ, UR58 ;  /* 0x0000003aff567e24 */ /* 0x000fe2000f8e00ff */
[----:B------:R-:W-:Y:S01]  /*3520*/  R2UR UR58, R52 ;  /* 0x00000000343a72ca */ /* 0x000fe200000e0000 */
[----:B------:R-:W4:Y:S01]  /*3530*/  @!P0 LDC.64 R8, c[0x0][0x390] ;  /* 0x0000e400ff088b82 */ /* 0x000f220000000a00 */
[----:B------:R-:W-:Y:S02]  /*3540*/  MOV R87, UR59 ;  /* 0x0000003b00577c02 */ /* 0x000fe40008000f00 */
[----:B------:R-:W-:Y:S01]  /*3550*/  R2UR UR59, R53 ;  /* 0x00000000353b72ca */ /* 0x000fe200000e0000 */
[----:B------:R-:W-:Y:S01]  /*3560*/  IMAD.U32 R39, RZ, RZ, UR63 ;  /* 0x0000003fff277e24 */ /* 0x000fe2000f8e00ff */
[----:B------:R-:W-:Y:S01]  /*3570*/  MOV R38, UR62 ;  /* 0x0000003e00267c02 */ /* 0x000fe20008000f00 */
[----:B------:R-:W-:Y:S01]  /*3580*/  IMAD.U32 R100, RZ, RZ, UR74 ;  /* 0x0000004aff647e24 */ /* 0x000fe2000f8e00ff */
[----:B------:R-:W-:Y:S01]  /*3590*/  R2UR UR62, R24 ;  /* 0x00000000183e72ca */ /* 0x000fe200000e0000 */
[----:B------:R-:W-:Y:S01]  /*35a0*/  IMAD.U32 R101, RZ, RZ, UR75 ;  /* 0x0000004bff657e24 */ /* 0x000fe2000f8e00ff */
[----:B------:R-:W-:Y:S01]  /*35b0*/  R2UR UR63, R25 ;  /* 0x00000000193f72ca */ /* 0x000fe200000e0000 */
[----:B------:R-:W5:Y:S04]  /*35c0*/  LDL.64 R52, [R1+0x18] ;  /* 0x0000180001347983 */ /* 0x000f680000100a00 */
[----:B------:R-:W5:Y:S01]  /*35d0*/  LDL.64 R24, [R1+0x98] ;  /* 0x0000980001187983 */ /* 0x000f620000100a00 */
[----:B------:R-:W-:Y:S01]  /*35e0*/  R2UR UR74, R48 ;  /* 0x00000000304a72ca */ /* 0x000fe200000e0000 */
[----:B------:R-:W-:Y:S01]  /*35f0*/  IMAD.U32 R165, RZ, RZ, UR59 ;  /* 0x0000003bffa57e24 */ /* 0x000fe2000f8e00ff */
[----:B------:R-:W-:-:S02]  /*3600*/  R2UR UR75, R49 ;  /* 0x00000000314b72ca */ /* 0x000fc400000e0000 */
[----:B------:R-:W-:Y:S01]  /*3610*/  MOV R164, UR58 ;  /* 0x0000003a00a47c02 */ /* 0x000fe20008000f00 */
[----:B------:R-:W5:Y:S01]  /*3620*/  LDL.64 R48, [R1+0x70] ;  /* 0x0000700001307983 */ /* 0x000f620000100a00 */
[----:B------:R-:W-:Y:S02]  /*3630*/  R2UR UR72, R18 ;  /* 0x00000000124872ca */ /* 0x000fe400000e0000 */
[----:B------:R-:W0:Y:S01]  /*3640*/  S2R R18, SR_TID.X ;  /* 0x0000000000127919 */ /* 0x000e220000002100 */
[----:B------:R-:W-:Y:S02]  /*3650*/  R2UR UR66, R6 ;  /* 0x00000000064272ca */ /* 0x000fe400000e0000 */
[----:B------:R-:W-:Y:S02]  /*3660*/  R2UR UR67, R7 ;  /* 0x00000000074372ca */ /* 0x000fe400000e0000 */
[----:B------:R-:W1:Y:S01]  /*3670*/  @!P0 LDC.64 R6, c[0x0][0x390] ;  /* 0x0000e400ff068b82 */ /* 0x000e620000000a00 */
[----:B------:R-:W-:-:S02]  /*3680*/  R2UR UR64, R10 ;  /* 0x000000000a4072ca */ /* 0x000fc400000e0000 */
[----:B------:R-:W-:-:S05]  /*3690*/  R2UR UR65, R11 ;  /* 0x000000000b4172ca */ /* 0x000fca00000e0000 */
[----:B------:R-:W3:Y:S01]  /*36a0*/  @!P0 LDC.64 R10, c[0x0][0x390] ;  /* 0x0000e400ff0a8b82 */ /* 0x000ee20000000a00 */
[----:B------:R-:W-:Y:S02]  /*36b0*/  R2UR UR60, R12 ;  /* 0x000000000c3c72ca */ /* 0x000fe400000e0000 */
[----:B------:R-:W-:Y:S02]  /*36c0*/  @!P0 LOP3.LUT R12, R4, 0xf0, RZ, 0xc0, !PT ;  /* 0x000000f0040c8812 */ /* 0x000fe400078ec0ff */
[----:B------:R-:W-:Y:S02]  /*36d0*/  R2UR UR61, R13 ;  /* 0x000000000d3d72ca */ /* 0x000fe400000e0000 */
[----:B0-----:R-:W-:-:S05]  /*36e0*/  @!P0 LOP3.LUT R3, R3, 0xf, R18, 0xf8, !PT ;  /* 0x0000000f03038812 */ /* 0x001fca00078ef812 */
[----:B------:R-:W-:-:S04]  /*36f0*/  @!P0 IMAD R3, R3, 0x10, R2 ;  /* 0x0000001003038824 */ /* 0x000fc800078e0202 */
[----:B-1----:R-:W-:Y:S01]  /*3700*/  @!P0 IMAD.WIDE R6, R3, 0x8, R6 ;  /* 0x0000000803068825 */ /* 0x002fe200078e0206 */
[----:B------:R-:W-:Y:S02]  /*3710*/  @!P0 LOP3.LUT R3, R4, 0xf0, RZ, 0xc0, !PT ;  /* 0x000000f004038812 */ /* 0x000fe400078ec0ff */
[--C-:B------:R-:W-:Y:S02]  /*3720*/  @!P0 LOP3.LUT R17, R12, 0xf, R18.reuse, 0xf8, !PT ;  /* 0x0000000f0c118812 */ /* 0x100fe400078ef812 */
[----:B------:R-:W-:Y:S01]  /*3730*/  @!P0 LOP3.LUT R3, R3, 0xf, R18, 0xf8, !PT ;  /* 0x0000000f03038812 */ /* 0x000fe200078ef812 */
[----:B------:R-:W0:Y:S01]  /*3740*/  @!P0 LDC.64 R12, c[0x0][0x390] ;  /* 0x0000e400ff0c8b82 */ /* 0x000e220000000a00 */
[----:B------:R-:W-:Y:S01]  /*3750*/  @!P0 LEA R17, R17, R2, 0x4 ;  /* 0x0000000211118211 */ /* 0x000fe200078e20ff */
[----:B------:R-:W5:Y:S02]  /*3760*/  @!P0 LDG.E.64.CONSTANT R56, desc[UR76][R6.64+0x78] ;  /* 0x0000784c06388981 */ /* 0x000f64000c1e9b00 */
[----:B------:R-:W-:-:S02]  /*3770*/  @!P0 IMAD R3, R3, 0x10, R2 ;  /* 0x0000001003038824 */ /* 0x000fc400078e0202 */
[----:B---3--:R-:W-:Y:S01]  /*3780*/  @!P0 IMAD.WIDE R10, R17, 0x8, R10 ;  /* 0x00000008110a8825 */ /* 0x008fe200078e020a */
[C---:B------:R-:W-:Y:S01]  /*3790*/  @!P0 LOP3.LUT R16, R4.reuse, 0xf0, RZ, 0xc0, !PT ;  /* 0x000000f004108812 */ /* 0x040fe200078ec0ff */
[----:B------:R1:W3:Y:S02]  /*37a0*/  @!P0 LDG.E.64.CONSTANT R244, desc[UR76][R6.64] ;  /* 0x0000004c06f48981 */ /* 0x0002e4000c1e9b00 */
[----:B----4-:R-:W-:Y:S01]  /*37b0*/  @!P0 IMAD.WIDE R8, R3, 0x8, R8 ;  /* 0x0000000803088825 */ /* 0x010fe200078e0208 */
[----:B------:R-:W-:Y:S01]  /*37c0*/  @!P0 LOP3.LUT R3, R4, 0xf0, RZ, 0xc0, !PT ;  /* 0x000000f004038812 */ /* 0x000fe200078ec0ff */
[----:B------:R-:W4:Y:S04]  /*37d0*/  @!P0 LDG.E.64.CONSTANT R64, desc[UR76][R10.64+0x68] ;  /* 0x0000684c0a408981 */ /* 0x000f28000c1e9b00 */
[----:B------:R-:W3:Y:S01]  /*37e0*/  @!P0 LDG.E.64.CONSTANT R198, desc[UR76][R8.64+0x70] ;  /* 0x0000704c08c68981 */ /* 0x000ee2000c1e9b00 */
[----:B------:R-:W-:-:S02]  /*37f0*/  @!P0 LOP3.LUT R3, R3, 0xf, R18, 0xf8, !PT ;  /* 0x0000000f03038812 */ /* 0x000fc400078ef812 */
[----:B-1----:R-:W-:Y:S01]  /*3800*/  @!P0 LOP3.LUT R7, R16, 0xf, R18, 0xf8, !PT ;  /* 0x0000000f10078812 */ /* 0x002fe200078ef812 */
[----:B------:R1:W4:Y:S02]  /*3810*/  @!P0 LDG.E.64.CONSTANT R130, desc[UR76][R10.64+0x10] ;  /* 0x0000104c0a828981 */ /* 0x000324000c1e9b00 */
[--C-:B------:R-:W-:Y:S02]  /*3820*/  @!P0 IMAD R3, R3, 0x10, R2.reuse ;  /* 0x0000001003038824 */ /* 0x100fe400078e0202 */
[----:B------:R-:W-:Y:S01]  /*3830*/  @!P0 IMAD R7, R7, 0x10, R2 ;  /* 0x0000001007078824 */ /* 0x000fe200078e0202 */
[----:B------:R2:W4:Y:S01]  /*3840*/  @!P0 LDG.E.64.CONSTANT R194, desc[UR76][R8.64+0x8] ;  /* 0x0000084c08c28981 */ /* 0x000522000c1e9b00 */
[----:B0-----:R-:W-:-:S04]  /*3850*/  @!P0 IMAD.WIDE R12, R3, 0x8, R12 ;  /* 0x00000008030c8825 */ /* 0x001fc800078e020c */
[----:B------:R-:W-:Y:S01]  /*3860*/  @!P0 IMAD.WIDE R14, R7, 0x8, R14 ;  /* 0x00000008070e8825 */ /* 0x000fe200078e020e */
[----:B------:R-:W4:Y:S01]  /*3870*/  @!P0 LDG.E.64.CONSTANT R162, desc[UR76][R12.64+0x60] ;  /* 0x0000604c0ca28981 */ /* 0x000f22000c1e9b00 */
[----:B------:R-:W1:Y:S03]  /*3880*/  @!P0 LDC.64 R6, c[0x0][0x390] ;  /* 0x0000e400ff068b82 */ /* 0x000e660000000a00 */
[----:B------:R-:W4:Y:S04]  /*3890*/  @!P0 LDG.E.64.CONSTANT R110, desc[UR76][R14.64+0x58] ;  /* 0x0000584c0e6e8981 */ /* 0x000f28000c1e9b00 */
[----:B------:R0:W4:Y:S04]  /*38a0*/  @!P0 LDG.E.64.CONSTANT R126, desc[UR76][R12.64+0x18] ;  /* 0x0000184c0c7e8981 */ /* 0x000128000c1e9b00 */
[----:B------:R0:W4:Y:S01]  /*38b0*/  @!P0 LDG.E.64.CONSTANT R234, desc[UR76][R14.64+0x20] ;  /* 0x0000204c0eea8981 */ /* 0x000122000c1e9b00 */
[----:B------:R-:W-:-:S04]  /*38c0*/  @!P0 LOP3.LUT R3, R4, 0xf0, RZ, 0xc0, !PT ;  /* 0x000000f004038812 */ /* 0x000fc800078ec0ff */
[----:B------:R-:W-:-:S04]  /*38d0*/  @!P0 LOP3.LUT R3, R3, 0xf, R18, 0xf8, !PT ;  /* 0x0000000f03038812 */ /* 0x000fc800078ef812 */
[----:B------:R-:W-:-:S05]  /*38e0*/  @!P0 LEA R3, R3, R2, 0x4 ;  /* 0x0000000203038211 */ /* 0x000fca00078e20ff */
[----:B-1----:R-:W-:-:S05]  /*38f0*/  @!P0 IMAD.WIDE R10, R3, 0x8, R6 ;  /* 0x00000008030a8825 */ /* 0x002fca00078e0206 */
[----:B------:R-:W4:Y:S01]  /*3900*/  @!P0 LDG.E.64.CONSTANT R208, desc[UR76][R10.64+0x50] ;  /* 0x0000504c0ad08981 */ /* 0x000f22000c1e9b00 */
[----:B------:R-:W-:Y:S01]  /*3910*/  MOV R142, UR68 ;  /* 0x00000044008e7c02 */ /* 0x000fe20008000f00 */
[----:B------:R-:W-:Y:S01]  /*3920*/  IMAD.U32 R143, RZ, RZ, UR69 ;  /* 0x00000045ff8f7e24 */ /* 0x000fe2000f8e00ff */
[----:B------:R-:W-:Y:S01]  /*3930*/  MOV R179, UR71 ;  /* 0x0000004700b37c02 */ /* 0x000fe20008000f00 */
[----:B------:R-:W-:Y:S01]  /*3940*/  IMAD.U32 R178, RZ, RZ, UR70 ;  /* 0x00000046ffb27e24 */ /* 0x000fe2000f8e00ff */
[----:B------:R-:W1:Y:S01]  /*3950*/  LDCU.128 UR68, c[0x3][0x810] ;  /* 0x00c10200ff4477ac */ /* 0x000e620008000c00 */
[----:B------:R0:W4:Y:S01]  /*3960*/  @!P0 LDG.E.64.CONSTANT R230, desc[UR76][R10.64+0x28] ;  /* 0x0000284c0ae68981 */ /* 0x000122000c1e9b00 */
[----:B--2---:R-:W-:Y:S02]  /*3970*/  R2UR UR58, R30 ;  /* 0x000000001e3a72ca */ /* 0x004fe400000e0000 */
[----:B------:R-:W-:Y:S02]  /*3980*/  R2UR UR59, R31 ;  /* 0x000000001f3b72ca */ /* 0x000fe400000e0000 */
[----:B------:R-:W2:Y:S01]  /*3990*/  LDL.64 R30, [R1+0x10] ;  /* 0x00001000011e7983 */ /* 0x000ea20000100a00 */
[----:B-1----:R-:W-:Y:S01]  /*39a0*/  IMAD.U32 R158, RZ, RZ, UR68 ;  /* 0x00000044ff9e7e24 */ /* 0x002fe2000f8e00ff */
[----:B------:R-:W-:Y:S01]  /*39b0*/  MOV R190, UR70 ;  /* 0x0000004600be7c02 */ /* 0x000fe20008000f00 */
[----:B------:R-:W-:-:S02]  /*39c0*/  IMAD.U32 R159, RZ, RZ, UR69 ;  /* 0x00000045ff9f7e24 */ /* 0x000fc4000f8e00ff */
[----:B------:R-:W-:Y:S01]  /*39d0*/  IMAD.U32 R191, RZ, RZ, UR71 ;  /* 0x00000047ffbf7e24 */ /* 0x000fe2000f8e00ff */
[----:B------:R-:W1:Y:S02]  /*39e0*/  LDCU.128 UR68, c[0x3][0x120] ;  /* 0x00c02400ff4477ac */ /* 0x000e640008000c00 */
[----:B-1----:R-:W-:Y:S01]  /*39f0*/  IMAD.U32 R26, RZ, RZ, UR68 ;  /* 0x00000044ff1a7e24 */ /* 0x002fe2000f8e00ff */
[----:B------:R-:W-:Y:S01]  /*3a00*/  MOV R27, UR69 ;  /* 0x00000045001b7c02 */ /* 0x000fe20008000f00 */
[----:B------:R-:W-:Y:S02]  /*3a10*/  IMAD.U32 R34, RZ, RZ, UR70 ;  /* 0x00000046ff227e24 */ /* 0x000fe4000f8e00ff */
[----:B------:R-:W-:Y:S01]  /*3a20*/  IMAD.U32 R35, RZ, RZ, UR71 ;  /* 0x00000047ff237e24 */ /* 0x000fe2000f8e00ff */
[----:B------:R-:W1:Y:S01]  /*3a30*/  LDCU.128 UR68, c[0x3][0x820] ;  /* 0x00c10400ff4477ac */ /* 0x000e620008000c00 */
[----:B------:R-:W-:Y:S02]  /*3a40*/  LOP3.LUT R18, R18, 0xf, RZ, 0xc0, !PT ;  /* 0x0000000f12127812 */ /* 0x000fe400078ec0ff */
[----:B-1----:R-:W-:Y:S01]  /*3a50*/  MOV R58, UR68 ;  /* 0x00000044003a7c02 */ /* 0x002fe20008000f00 */
[----:B------:R-:W-:Y:S01]  /*3a60*/  IMAD.U32 R59, RZ, RZ, UR69 ;  /* 0x00000045ff3b7e24 */ /* 0x000fe2000f8e00ff */
[----:B------:R-:W-:Y:S01]  /*3a70*/  MOV R67, UR71 ;  /* 0x0000004700437c02 */ /* 0x000fe20008000f00 */
[----:B------:R-:W-:Y:S01]  /*3a80*/  IMAD.U32 R66, RZ, RZ, UR70 ;  /* 0x00000046ff427e24 */ /* 0x000fe2000f8e00ff */
[----:B------:R-:W1:Y:S01]  /*3a90*/  LDCU.128 UR68, c[0x3][0x130] ;  /* 0x00c02600ff4477ac */ /* 0x000e620008000c00 */
[----:B------:R-:W-:Y:S01]  /*3aa0*/  SHF.R.U32.HI R3, RZ, 0x4, R4 ;  /* 0x00000004ff037819 */ /* 0x000fe20000011604 */
[----:B------:R-:W-:-:S04]  /*3ab0*/  IMAD R18, R18, 0x88, R252 ;  /* 0x0000008812127824 */ /* 0x000fc800078e02fc */
[----:B------:R-:W-:-:S05]  /*3ac0*/  IMAD R3, R3, 0x880, R18 ;  /* 0x0000088003037824 */ /* 0x000fca00078e0212 */
[----:B------:R-:W-:Y:S04]  /*3ad0*/  LDS.64 R68, [R3] ;  /* 0x0000000003447984 */ /* 0x000fe80000000a00 */
[----:B------:R-:W5:Y:S01]  /*3ae0*/  LDS.64 R6, [R3+0x58] ;  /* 0x0000580003067984 */ /* 0x000f620000000a00 */
[----:B-1----:R-:W-:Y:S01]  /*3af0*/  IMAD.U32 R82, RZ, RZ, UR68 ;  /* 0x00000044ff527e24 */ /* 0x002fe2000f8e00ff */
[----:B------:R-:W-:Y:S01]  /*3b00*/  MOV R112, UR70 ;  /* 0x0000004600707c02 */ /* 0x000fe20008000f00 */
[----:B------:R-:W-:Y:S01]  /*3b10*/  IMAD.U32 R83, RZ, RZ, UR69 ;  /* 0x00000045ff537e24 */ /* 0x000fe2000f8e00ff */
[----:B------:R-:W-:Y:S01]  /*3b20*/  LDS.64 R84, [R3+0x8] ;  /* 0x0000080003547984 */ /* 0x000fe20000000a00 */
[----:B------:R-:W-:Y:S01]  /*3b30*/  IMAD.U32 R113, RZ, RZ, UR71 ;  /* 0x00000047ff717e24 */ /* 0x000fe2000f8e00ff */
[----:B------:R-:W1:Y:S02]  /*3b40*/  LDCU.128 UR68, c[0x3][0x830] ;  /* 0x00c10600ff4477ac */ /* 0x000e640008000c00 */
[----:B------:R-:W3:Y:S04]  /*3b50*/  LDS.64 R8, [R3+0x50] ;  /* 0x0000500003087984 */ /* 0x000ee80000000a00 */
[----:B------:R-:W-:Y:S04]  /*3b60*/  LDS.64 R218, [R3+0x10] ;  /* 0x0000100003da7984 */ /* 0x000fe80000000a00 */
[----:B0-----:R-:W0:Y:S04]  /*3b70*/  LDS.64 R12, [R3+0x48] ;  /* 0x00004800030c7984 */ /* 0x001e280000000a00 */
[----:B------:R-:W-:Y:S01]  /*3b80*/  LDS.64 R182, [R3+0x18] ;  /* 0x0000180003b67984 */ /* 0x000fe20000000a00 */
[----:B-1----:R-:W-:Y:S01]  /*3b90*/  IMAD.U32 R98, RZ, RZ, UR68 ;  /* 0x00000044ff627e24 */ /* 0x002fe2000f8e00ff */
[----:B------:R-:W-:Y:S01]  /*3ba0*/  MOV R99, UR69 ;  /* 0x0000004500637c02 */ /* 0x000fe20008000f00 */
[----:B------:R-:W-:Y:S01]  /*3bb0*/  IMAD.U32 R128, RZ, RZ, UR70 ;  /* 0x00000046ff807e24 */ /* 0x000fe2000f8e00ff */
[----:B------:R-:W1:Y:S01]  /*3bc0*/  LDS.64 R14, [R3+0x40] ;  /* 0x00004000030e7984 */ /* 0x000e620000000a00 */
[----:B------:R-:W-:Y:S01]  /*3bd0*/  IMAD.U32 R129, RZ, RZ, UR71 ;  /* 0x00000047ff817e24 */ /* 0x000fe2000f8e00ff */
[----:B------:R-:W3:Y:S02]  /*3be0*/  LDCU.128 UR68, c[0x3][0x140] ;  /* 0x00c02800ff4477ac */ /* 0x000ee40008000c00 */
[----:B------:R-:W-:Y:S04]  /*3bf0*/  LDS.64 R224, [R3+0x20] ;  /* 0x0000200003e07984 */ /* 0x000fe80000000a00 */
[----:B------:R-:W1:Y:S01]  /*3c00*/  LDS.64 R16, [R3+0x38] ;  /* 0x0000380003107984 */ /* 0x000e620000000a00 */
[----:B-----5:R-:W-:-:S03]  /*3c10*/  DADD R60, R68, R6 ;  /* 0x00000000443c7229 */ /* 0x020fc60000000006 */
[----:B------:R-:W-:Y:S04]  /*3c20*/  LDS.64 R226, [R3+0x28] ;  /* 0x0000280003e27984 */ /* 0x000fe80000000a00 */
[----:B------:R-:W5:Y:S01]  /*3c30*/  LDS.64 R10, [R3+0x30] ;  /* 0x00003000030a7984 */ /* 0x000f620000000a00 */
[----:B---3--:R-:W-:Y:S01]  /*3c40*/  MOV R144, UR68 ;  /* 0x0000004400907c02 */ /* 0x008fe20008000f00 */
[----:B------:R-:W-:Y:S01]  /*3c50*/  IMAD.U32 R145, RZ, RZ, UR69 ;  /* 0x00000045ff917e24 */ /* 0x000fe2000f8e00ff */
[----:B------:R-:W-:Y:S01]  /*3c60*/  MOV R181, UR71 ;  /* 0x0000004700b57c02 */ /* 0x000fe20008000f00 */
[----:B------:R-:W-:Y:S01]  /*3c70*/  IMAD.U32 R180, RZ, RZ, UR70 ;  /* 0x00000046ffb47e24 */ /* 0x000fe2000f8e00ff */
[----:B------:R-:W3:Y:S01]  /*3c80*/  LDCU.128 UR68, c[0x3][0x840] ;  /* 0x00c10800ff4477ac */ /* 0x000ee20008000c00 */
[----:B------:R-:W-:Y:S01]  /*3c90*/  DADD R68, R68, -R6 ;  /* 0x0000000044447229 */ /* 0x000fe20000000806 */
[----:B------:R-:W-:-:S02]  /*3ca0*/  IMAD.U32 R6, RZ, RZ, UR66 ;  /* 0x00000042ff067e24 */ /* 0x000fc4000f8e00ff */
[----:B------:R-:W-:Y:S01]  /*3cb0*/  IMAD.U32 R7, RZ, RZ, UR67 ;  /* 0x00000043ff077e24 */ /* 0x000fe2000f8e00ff */
[----:B------:R-:W-:Y:S01]  /*3cc0*/  R2UR UR73, R19 ;  /* 0x00000000134972ca */ /* 0x000fe200000e0000 */
[C-C-:B------:R-:W-:Y:S02]  /*3cd0*/  DADD R210, R84.reuse, R8.reuse ;  /* 0x0000000054d27229 */ /* 0x140fe40000000008 */
[----:B------:R-:W-:Y:S02]  /*3ce0*/  DADD R84, R84, -R8 ;  /* 0x0000000054547229 */ /* 0x000fe40000000808 */
[----:B------:R-:W-:Y:S02]  /*3cf0*/  DFMA R18, R60, R6, RZ ;  /* 0x000000063c12722b */ /* 0x000fe400000000ff */
[----:B------:R-:W-:Y:S01]  /*3d00*/  DFMA R20, R68, R38, RZ ;  /* 0x000000264414722b */ /* 0x000fe200000000ff */
[----:B------:R-:W-:Y:S01]  /*3d10*/  IMAD.U32 R8, RZ, RZ, UR64 ;  /* 0x00000040ff087e24 */ /* 0x000fe2000f8e00ff */
[----:B------:R-:W-:Y:S01]  /*3d20*/  MOV R9, UR65 ;  /* 0x0000004100097c02 */ /* 0x000fe20008000f00 */
[----:B---3--:R-:W-:Y:S01]  /*3d30*/  IMAD.U32 R160, RZ, RZ, UR68 ;  /* 0x00000044ffa07e24 */ /* 0x008fe2000f8e00ff */
[----:B------:R-:W-:Y:S01]  /*3d40*/  MOV R192, UR70 ;  /* 0x0000004600c07c02 */ /* 0x000fe20008000f00 */
[----:B------:R-:W-:-:S02]  /*3d50*/  IMAD.U32 R161, RZ, RZ, UR69 ;  /* 0x00000045ffa17e24 */ /* 0x000fc4000f8e00ff */
[----:B------:R-:W-:Y:S01]  /*3d60*/  IMAD.U32 R193, RZ, RZ, UR71 ;  /* 0x00000047ffc17e24 */ /* 0x000fe2000f8e00ff */
[----:B------:R-:W3:Y:S01]  /*3d70*/  LDCU.128 UR68, c[0x3][0x150] ;  /* 0x00c02a00ff4477ac */ /* 0x000ee20008000c00 */
[C-C-:B0-----:R-:W-:Y:S02]  /*3d80*/  DADD R114, R218.reuse, R12.reuse ;  /* 0x00000000da727229 */ /* 0x141fe4000000000c */
[----:B------:R-:W-:Y:S02]  /*3d90*/  DADD R218, R218, -R12 ;  /* 0x00000000dada7229 */ /* 0x000fe4000000080c */
[----:B------:R-:W-:Y:S02]  /*3da0*/  DFMA R18, R210, R8, R18 ;  /* 0x00000008d212722b */ /* 0x000fe40000000012 */
[----:B------:R-:W-:Y:S01]  /*3db0*/  DFMA R20, R84, R40, R20 ;  /* 0x000000285414722b */ /* 0x000fe20000000014 */
[----:B------:R-:W-:Y:S01]  /*3dc0*/  MOV R70, UR60 ;  /* 0x0000003c00467c02 */ /* 0x000fe20008000f00 */
[----:B------:R-:W-:Y:S01]  /*3dd0*/  IMAD.U32 R71, RZ, RZ, UR61 ;  /* 0x0000003dff477e24 */ /* 0x000fe2000f8e00ff */
[----:B------:R-:W-:-:S02]  /*3de0*/  R2UR UR64, R50 ;  /* 0x00000000324072ca */ /* 0x000fc400000e0000 */
[----:B------:R-:W-:Y:S01]  /*3df0*/  R2UR UR65, R51 ;  /* 0x00000000334172ca */ /* 0x000fe200000e0000 */
[C-C-:B-1----:R-:W-:Y:S02]  /*3e00*/  DADD R146, R182.reuse, R14.reuse ;  /* 0x00000000b6927229 */ /* 0x142fe4000000000e */
[----:B------:R-:W-:Y:S02]  /*3e10*/  DADD R182, R182, -R14 ;  /* 0x00000000b6b67229 */ /* 0x000fe4000000080e */
[----:B------:R-:W-:Y:S02]  /*3e20*/  DFMA R18, R114, R70, R18 ;  /* 0x000000467212722b */ /* 0x000fe40000000012 */
[----:B------:R-:W-:Y:S01]  /*3e30*/  DFMA R20, R218, R86, R20 ;  /* 0x00000056da14722b */ /* 0x000fe20000000014 */
[----:B------:R-:W-:Y:S01]  /*3e40*/  MOV R116, UR72 ;  /* 0x0000004800747c02 */ /* 0x000fe20008000f00 */
[----:B------:R-:W-:Y:S01]  /*3e50*/  IMAD.U32 R117, RZ, RZ, UR73 ;  /* 0x00000049ff757e24 */ /* 0x000fe2000f8e00ff */
[----:B------:R-:W-:Y:S01]  /*3e60*/  R2UR UR72, R46 ;  /* 0x000000002e4872ca */ /* 0x000fe200000e0000 */
[----:B------:R-:W-:Y:S01]  /*3e70*/  IMAD.U32 R148, RZ, RZ, UR62 ;  /* 0x0000003eff947e24 */ /* 0x000fe2000f8e00ff */
[----:B------:R-:W-:Y:S01]  /*3e80*/  R2UR UR73, R47 ;  /* 0x000000002f4972ca */ /* 0x000fe200000e0000 */
[----:B------:R-:W-:Y:S01]  /*3e90*/  IMAD.U32 R149, RZ, RZ, UR63 ;  /* 0x0000003fff957e24 */ /* 0x000fe2000f8e00ff */
[----:B------:R-:W-:Y:S01]  /*3ea0*/  R2UR UR62, R32 ;  /* 0x00000000203e72ca */ /* 0x000fe200000e0000 */
[----:B---3--:R-:W-:Y:S01]  /*3eb0*/  IMAD.U32 R28, RZ, RZ, UR68 ;  /* 0x00000044ff1c7e24 */ /* 0x008fe2000f8e00ff */
[----:B------:R-:W-:-:S02]  /*3ec0*/  R2UR UR63, R33 ;  /* 0x00000000213f72ca */ /* 0x000fc400000e0000 */
[----:B------:R-:W-:Y:S02]  /*3ed0*/  MOV R29, UR69 ;  /* 0x00000045001d7c02 */ /* 0x000fe40008000f00 */
[----:B------:R-:W-:Y:S02]  /*3ee0*/  R2UR UR68, R44 ;  /* 0x000000002c4472ca */ /* 0x000fe400000e0000 */
[----:B------:R-:W-:Y:S02]  /*3ef0*/  R2UR UR69, R45 ;  /* 0x000000002d4572ca */ /* 0x000fe400000e0000 */
[----:B------:R-:W-:Y:S02]  /*3f00*/  R2UR UR66, R42 ;  /* 0x000000002a4272ca */ /* 0x000fe400000e0000 */
[----:B------:R-:W-:Y:S01]  /*3f10*/  R2UR UR67, R43 ;  /* 0x000000002b4372ca */ /* 0x000fe200000e0000 */
[C-C-:B------:R-:W-:Y:S01]  /*3f20*/  DADD R216, R224.reuse, R16.reuse ;  /* 0x00000000e0d87229 */ /* 0x140fe20000000010 */
[----:B------:R-:W-:Y:S01]  /*3f30*/  R2UR UR60, R36 ;  /* 0x00000000243c72ca */ /* 0x000fe200000e0000 */
[----:B------:R-:W-:Y:S01]  /*3f40*/  DADD R224, R224, -R16 ;  /* 0x00000000e0e07229 */ /* 0x000fe20000000810 */
[----:B------:R-:W-:Y:S01]  /*3f50*/  R2UR UR61, R37 ;  /* 0x00000000253d72ca */ /* 0x000fe200000e0000 */
[----:B------:R-:W-:Y:S01]  /*3f60*/  DFMA R18, R146, R100, R18 ;  /* 0x000000649212722b */ /* 0x000fe20000000012 */
[----:B------:R-:W-:Y:S01]  /*3f70*/  IMAD.U32 R166, RZ, RZ, UR64 ;  /* 0x00000040ffa67e24 */ /* 0x000fe2000f8e00ff */
[----:B------:R-:W-:Y:S01]  /*3f80*/  DFMA R20, R182, R116, R20 ;  /* 0x00000074b614722b */ /* 0x000fe20000000014 */
[----:B------:R-:W-:Y:S01]  /*3f90*/  MOV R167, UR65 ;  /* 0x0000004100a77c02 */ /* 0x000fe20008000f00 */
[----:B------:R-:W-:Y:S01]  /*3fa0*/  IMAD.U32 R132, RZ, RZ, UR54 ;  /* 0x00000036ff847e24 */ /* 0x000fe2000f8e00ff */
[----:B------:R-:W-:-:S02]  /*3fb0*/  R2UR UR64, R24 ;  /* 0x00000000184072ca */ /* 0x000fc400000e0000 */
[----:B------:R-:W-:Y:S02]  /*3fc0*/  R2UR UR65, R25 ;  /* 0x00000000194172ca */ /* 0x000fe400000e0000 */
[----:B------:R-:W-:Y:S01]  /*3fd0*/  MOV R133, UR55 ;  /* 0x0000003700857c02 */ /* 0x000fe20008000f00 */
[C-C-:B-----5:R-:W-:Y:S01]  /*3fe0*/  DADD R206, R226.reuse, R10.reuse ;  /* 0x00000000e2ce7229 */ /* 0x160fe2000000000a */
[----:B------:R-:W-:Y:S01]  /*3ff0*/  MOV R42, UR72 ;  /* 0x00000048002a7c02 */ /* 0x000fe20008000f00 */
[----:B------:R-:W-:Y:S01]  /*4000*/  DADD R226, R226, -R10 ;  /* 0x00000000e2e27229 */ /* 0x000fe2000000080a */
[----:B------:R-:W-:Y:S01]  /*4010*/  IMAD.U32 R43, RZ, RZ, UR73 ;  /* 0x00000049ff2b7e24 */ /* 0x000fe2000f8e00ff */
[----:B------:R-:W-:Y:S01]  /*4020*/  DFMA R20, R224, R148, R20 ;  /* 0x00000094e014722b */ /* 0x000fe20000000014 */
[----:B------:R-:W-:Y:S01]  /*4030*/  IMAD.U32 R10, RZ, RZ, UR74 ;  /* 0x0000004aff0a7e24 */ /* 0x000fe2000f8e00ff */
[----:B------:R-:W-:Y:S01]  /*4040*/  DFMA R18, R216, R132, R18 ;  /* 0x00000084d812722b */ /* 0x000fe20000000012 */
[----:B------:R-:W-:-:S02]  /*4050*/  IMAD.U32 R11, RZ, RZ, UR75 ;  /* 0x0000004bff0b7e24 */ /* 0x000fc4000f8e00ff */
[----:B------:R-:W-:Y:S01]  /*4060*/  IMAD.U32 R44, RZ, RZ, UR62 ;  /* 0x0000003eff2c7e24 */ /* 0x000fe2000f8e00ff */
[----:B------:R-:W-:Y:S01]  /*4070*/  R2UR UR62, R48 ;  /* 0x00000000303e72ca */ /* 0x000fe200000e0000 */
[----:B------:R-:W-:Y:S01]  /*4080*/  IMAD.U32 R45, RZ, RZ, UR63 ;  /* 0x0000003fff2d7e24 */ /* 0x000fe2000f8e00ff */
[----:B------:R-:W-:Y:S01]  /*4090*/  R2UR UR63, R49 ;  /* 0x00000000313f72ca */ /* 0x000fe200000e0000 */
[----:B------:R-:W-:Y:S01]  /*40a0*/  IMAD.U32 R14, RZ, RZ, UR68 ;  /* 0x00000044ff0e7e24 */ /* 0x000fe2000f8e00ff */
[----:B------:R-:W-:Y:S01]  /*40b0*/  MOV R15, UR69 ;  /* 0x00000045000f7c02 */ /* 0x000fe20008000f00 */
[----:B------:R-:W-:Y:S01]  /*40c0*/  IMAD.U32 R46, RZ, RZ, UR66 ;  /* 0x00000042ff2e7e24 */ /* 0x000fe2000f8e00ff */
[----:B------:R-:W-:Y:S01]  /*40d0*/  MOV R49, UR59 ;  /* 0x0000003b00317c02 */ /* 0x000fe20008000f00 */
[----:B------:R-:W-:Y:S01]  /*40e0*/  IMAD.U32 R47, RZ, RZ, UR67 ;  /* 0x00000043ff2f7e24 */ /* 0x000fe2000f8e00ff */
[----:B------:R-:W-:Y:S01]  /*40f0*/  R2UR UR74, R78 ;  /* 0x000000004e4a72ca */ /* 0x000fe200000e0000 */
[----:B------:R-:W-:Y:S01]  /*4100*/  IMAD.U32 R48, RZ, RZ, UR58 ;  /* 0x0000003aff307e24 */ /* 0x000fe2000f8e00ff */
[----:B------:R-:W-:Y:S01]  /*4110*/  R2UR UR75, R79 ;  /* 0x000000004f4b72ca */ /* 0x000fe200000e0000 */
[----:B------:R-:W-:Y:S01]  /*4120*/  IMAD.U32 R17, RZ, RZ, UR61 ;  /* 0x0000003dff117e24 */ /* 0x000fe2000f8e00ff */
[----:B------:R-:W-:-:S02]  /*4130*/  R2UR UR72, R76 ;  /* 0x000000004c4872ca */ /* 0x000fc400000e0000 */
[----:B------:R-:W-:Y:S02]  /*4140*/  R2UR UR73, R77 ;  /* 0x000000004d4972ca */ /* 0x000fe400000e0000 */
[----:B------:R-:W-:Y:S01]  /*4150*/  MOV R16, UR60 ;  /* 0x0000003c00107c02 */ /* 0x000fe20008000f00 */
[----:B------:R-:W-:Y:S01]  /*4160*/  DFMA R204, R60, R10, RZ ;  /* 0x0000000a3ccc722b */ /* 0x000fe200000000ff */
[----:B------:R-:W-:Y:S01]  /*4170*/  R2UR UR68, R74 ;  /* 0x000000004a4472ca */ /* 0x000fe200000e0000 */
[----:B------:R-:W-:Y:S01]  /*4180*/  DFMA R32, R68, R42, RZ ;  /* 0x0000002a4420722b */ /* 0x000fe200000000ff */
[----:B------:R-:W-:Y:S01]  /*4190*/  R2UR UR69, R75 ;  /* 0x000000004b4572ca */ /* 0x000fe200000e0000 */
[----:B------:R-:W-:Y:S01]  /*41a0*/  IMAD.U32 R12, RZ, RZ, UR64 ;  /* 0x00000040ff0c7e24 */ /* 0x000fe2000f8e00ff */
[----:B------:R-:W-:Y:S02]  /*41b0*/  R2UR UR66, R72 ;  /* 0x00000000484272ca */ /* 0x000fe400000e0000 */
[----:B------:R-:W-:-:S02]  /*41c0*/  R2UR UR67, R73 ;  /* 0x00000000494372ca */ /* 0x000fc400000e0000 */
[----:B------:R-:W-:Y:S02]  /*41d0*/  R2UR UR60, R52 ;  /* 0x00000000343c72ca */ /* 0x000fe400000e0000 */
[----:B------:R-:W-:Y:S02]  /*41e0*/  R2UR UR61, R53 ;  /* 0x00000000353d72ca */ /* 0x000fe400000e0000 */
[----:B------:R-:W-:Y:S01]  /*41f0*/  MOV R13, UR65 ;  /* 0x00000041000d7c02 */ /* 0x000fe20008000f00 */
[----:B------:R-:W-:Y:S01]  /*4200*/  DFMA R18, R206, R164, R18 ;  /* 0x000000a4ce12722b */ /* 0x000fe20000000012 */
[----:B------:R-:W-:Y:S01]  /*4210*/  R2UR UR64, R62 ;  /* 0x000000003e4072ca */ /* 0x000fe200000e0000 */
[----:B------:R-:W-:Y:S01]  /*4220*/  DFMA R20, R226, R166, R20 ;  /* 0x000000a6e214722b */ /* 0x000fe20000000014 */
[----:B------:R-:W-:Y:S01]  /*4230*/  R2UR UR65, R63 ;  /* 0x000000003f4172ca */ /* 0x000fe200000e0000 */
[----:B------:R-:W-:Y:S02]  /*4240*/  DFMA R200, R60, R14, RZ ;  /* 0x0000000e3cc8722b */ /* 0x000fe400000000ff */
[----:B------:R-:W-:-:S02]  /*4250*/  DFMA R220, R68, R46, RZ ;  /* 0x0000002e44dc722b */ /* 0x000fc400000000ff */
[----:B------:R-:W-:Y:S02]  /*4260*/  DFMA R204, R210, R12, R204 ;  /* 0x0000000cd2cc722b */ /* 0x000fe400000000cc */
[----:B------:R-:W-:Y:S01]  /*4270*/  DFMA R32, R84, R44, R32 ;  /* 0x0000002c5420722b */ /* 0x000fe20000000020 */
[----:B------:R-:W-:Y:S01]  /*4280*/  R2UR.FILL UR55, R22 ;  /* 0x00000000163772ca */ /* 0x000fe200004e0000 */
[C-C-:B------:R-:W-:Y:S01]  /*4290*/  DADD R24, R18.reuse, R20.reuse ;  /* 0x0000000012187229 */ /* 0x140fe20000000014 */
[----:B------:R-:W-:Y:S01]  /*42a0*/  R2UR.FILL UR54, R23 ;  /* 0x00000000173672ca */ /* 0x000fe200004e0000 */
[----:B------:R-:W-:Y:S01]  /*42b0*/  DADD R36, R18, -R20 ;  /* 0x0000000012247229 */ /* 0x000fe20000000814 */
[----:B------:R-:W-:Y:S01]  /*42c0*/  MOV R72, UR74 ;  /* 0x0000004a00487c02 */ /* 0x000fe20008000f00 */
[----:B------:R-:W-:Y:S01]  /*42d0*/  DFMA R200, R210, R16, R200 ;  /* 0x00000010d2c8722b */ /* 0x000fe200000000c8 */
[----:B------:R-:W-:Y:S01]  /*42e0*/  IMAD.U32 R73, RZ, RZ, UR75 ;  /* 0x0000004bff497e24 */ /* 0x000fe2000f8e00ff */
[----:B------:R-:W-:Y:S01]  /*42f0*/  DFMA R220, R84, R48, R220 ;  /* 0x0000003054dc722b */ /* 0x000fe200000000dc */
        /* <DEDUP_REMOVED lines=11> */
[----:B------:R-:W-:Y:S01]  /*43b0*/  R2UR UR61, R135 ;  /* 0x00000000873d72ca */ /* 0x000fe200000e0000 */
[----:B------:R-:W-:-:S02]  /*43c0*/  IMAD.U32 R75, RZ, RZ, UR69 ;  /* 0x00000045ff4b7e24 */ /* 0x000fc4000f8e00ff */
[----:B------:R-:W-:Y:S02]  /*43d0*/  IMAD.U32 R91, RZ, RZ, UR67 ;  /* 0x00000043ff5b7e24 */ /* 0x000fe4000f8e00ff */
[----:B------:R-:W-:Y:S01]  /*43e0*/  IMAD.U32 R104, RZ, RZ, UR60 ;  /* 0x0000003cff687e24 */ /* 0x000fe2000f8e00ff */
[----:B------:R-:W-:Y:S01]  /*43f0*/  R2UR UR60, R134 ;  /* 0x00000000863c72ca */ /* 0x000fe200000e0000 */
[----:B------:R-:W-:Y:S01]  /*4400*/  IMAD.U32 R102, RZ, RZ, UR64 ;  /* 0x00000040ff667e24 */ /* 0x000fe2000f8e00ff */
[----:B------:R-:W-:Y:S01]  /*4410*/  MOV R118, UR62 ;  /* 0x0000003e00767c02 */ /* 0x000fe20008000f00 */
[----:B------:R-:W-:Y:S01]  /*4420*/  IMAD.U32 R103, RZ, RZ, UR65 ;  /* 0x00000041ff677e24 */ /* 0x000fe2000f8e00ff */
[----:B------:R-:W-:Y:S01]  /*4430*/  R2UR UR64, R124 ;  /* 0x000000007c4072ca */ /* 0x000fe200000e0000 */
[----:B------:R-:W-:Y:S01]  /*4440*/  IMAD.U32 R119, RZ, RZ, UR63 ;  /* 0x0000003fff777e24 */ /* 0x000fe2000f8e00ff */
[----:B------:R-:W-:Y:S01]  /*4450*/  R2UR UR65, R125 ;  /* 0x000000007d4172ca */ /* 0x000fe200000e0000 */
[----:B------:R-:W-:Y:S01]  /*4460*/  DFMA R204, R114, R72, R204 ;  /* 0x0000004872cc722b */ /* 0x000fe200000000cc */
[----:B------:R-:W-:Y:S01]  /*4470*/  R2UR UR62, R122 ;  /* 0x000000007a3e72ca */ /* 0x000fe200000e0000 */
[----:B------:R-:W-:Y:S01]  /*4480*/  DFMA R32, R218, R88, R32 ;  /* 0x00000058da20722b */ /* 0x000fe20000000020 */
[----:B------:R-:W-:-:S02]  /*4490*/  R2UR UR63, R123 ;  /* 0x000000007b3f72ca */ /* 0x000fc400000e0000 */
[----:B--2---:R-:W-:Y:S02]  /*44a0*/  R2UR UR58, R30 ;  /* 0x000000001e3a72ca */ /* 0x004fe400000e0000 */
[----:B------:R-:W-:Y:S01]  /*44b0*/  R2UR UR59, R31 ;  /* 0x000000001f3b72ca */ /* 0x000fe200000e0000 */
[----:B------:R-:W-:Y:S02]  /*44c0*/  DFMA R96, R60, R18, RZ ;  /* 0x000000123c60722b */ /* 0x000fe400000000ff */
[----:B------:R-:W-:-:S08]  /*44d0*/  DFMA R214, R68, R50, RZ ;  /* 0x0000003244d6722b */ /* 0x000fd000000000ff */
[----:B------:R-:W-:Y:S01]  /*44e0*/  IMAD.U32 R120, RZ, RZ, UR58 ;  /* 0x0000003aff787e24 */ /* 0x000fe2000f8e00ff */
[----:B------:R-:W-:Y:S01]  /*44f0*/  R2UR UR58, R152 ;  /* 0x00000000983a72ca */ /* 0x000fe200000e0000 */
[----:B------:R-:W-:Y:S01]  /*4500*/  IMAD.U32 R121, RZ, RZ, UR59 ;  /* 0x0000003bff797e24 */ /* 0x000fe2000f8e00ff */
[----:B------:R-:W-:Y:S01]  /*4510*/  R2UR UR59, R153 ;  /* 0x00000000993b72ca */ /* 0x000fe200000e0000 */
[----:B------:R-:W-:Y:S02]  /*4520*/  DFMA R80, R60, R22, RZ ;  /* 0x000000163c50722b */ /* 0x000fe400000000ff */
[----:B------:R-:W-:Y:S01]  /*4530*/  DFMA R212, R68, R54, RZ ;  /* 0x0000003644d4722b */ /* 0x000fe200000000ff */
[----:B------:R-:W-:Y:S01]  /*4540*/  IMAD.U32 R20, RZ, RZ, UR6 ;  /* 0x00000006ff147e24 */ /* 0x000fe2000f8e00ff */
[----:B------:R-:W-:Y:S01]  /*4550*/  DFMA R200, R114, R74, R200 ;  /* 0x0000004a72c8722b */ /* 0x000fe200000000c8 */
[----:B------:R-:W-:Y:S01]  /*4560*/  IMAD.U32 R21, RZ, RZ, UR7 ;  /* 0x00000007ff157e24 */ /* 0x000fe2000f8e00ff */
[----:B------:R-:W-:Y:S01]  /*4570*/  DFMA R220, R218, R90, R220 ;  /* 0x0000005adadc722b */ /* 0x000fe200000000dc */
[----:B------:R-:W-:Y:S01]  /*4580*/  MOV R52, UR10 ;  /* 0x0000000a00347c02 */ /* 0x000fe20008000f00 */
[----:B------:R-:W-:Y:S01]  /*4590*/  IMAD.U32 R53, RZ, RZ, UR11 ;  /* 0x0000000bff357e24 */ /* 0x000fe2000f8e00ff */
[----:B------:R-:W-:Y:S01]  /*45a0*/  MOV R31, UR31 ;  /* 0x0000001f001f7c02 */ /* 0x000fe20008000f00 */
[----:B------:R-:W-:Y:S01]  /*45b0*/  IMAD.U32 R30, RZ, RZ, UR30 ;  /* 0x0000001eff1e7e24 */ /* 0x000fe2000f8e00ff */
[----:B------:R-:W-:Y:S01]  /*45c0*/  R2UR UR66, R108 ;  /* 0x000000006c4272ca */ /* 0x000fe200000e0000 */
[----:B------:R-:W-:-:S02]  /*45d0*/  IMAD.U32 R62, RZ, RZ, UR34 ;  /* 0x00000022ff3e7e24 */ /* 0x000fc4000f8e00ff */
[----:B------:R-:W-:Y:S01]  /*45e0*/  IMAD.U32 R63, RZ, RZ, UR35 ;  /* 0x00000023ff3f7e24 */ /* 0x000fe2000f8e00ff */
[----:B------:R-:W-:Y:S02]  /*45f0*/  R2UR UR67, R109 ;  /* 0x000000006d4372ca */ /* 0x000fe400000e0000 */
[----:B------:R-:W-:Y:S02]  /*4600*/  R2UR UR74, R106 ;  /* 0x000000006a4a72ca */ /* 0x000fe400000e0000 */
[----:B------:R-:W-:Y:S01]  /*4610*/  R2UR UR75, R107 ;  /* 0x000000006b4b72ca */ /* 0x000fe200000e0000 */
[----:B------:R-:W-:Y:S01]  /*4620*/  DFMA R204, R146, R102, R204 ;  /* 0x0000006692cc722b */ /* 0x000fe200000000cc */
[----:B------:R-:W-:Y:S01]  /*4630*/  R2UR UR72, R250 ;  /* 0x00000000fa4872ca */ /* 0x000fe200000e0000 */
[----:B------:R-:W-:Y:S01]  /*4640*/  DFMA R32, R182, R118, R32 ;  /* 0x00000076b620722b */ /* 0x000fe20000000020 */
[----:B------:R-:W-:Y:S01]  /*4650*/  R2UR UR73, R251 ;  /* 0x00000000fb4972ca */ /* 0x000fe200000e0000 */
[----:B------:R-:W-:Y:S01]  /*4660*/  IMAD.U32 R135, RZ, RZ, UR59 ;  /* 0x0000003bff877e24 */ /* 0x000fe2000f8e00ff */
[----:B------:R-:W-:-:S02]  /*4670*/  R2UR UR68, R196 ;  /* 0x00000000c44472ca */ /* 0x000fc400000e0000 */
[----:B------:R-:W-:Y:S01]  /*4680*/  R2UR UR69, R197 ;  /* 0x00000000c54572ca */ /* 0x000fe200000e0000 */
[----:B------:R-:W-:Y:S01]  /*4690*/  DFMA R96, R210, R20, R96 ;  /* 0x00000014d260722b */ /* 0x000fe20000000060 */
[----:B------:R-:W-:Y:S01]  /*46a0*/  MOV R134, UR58 ;  /* 0x0000003a00867c02 */ /* 0x000fe20008000f00 */
[----:B------:R-:W-:Y:S01]  /*46b0*/  DFMA R214, R84, R52, R214 ;  /* 0x0000003454d6722b */ /* 0x000fe200000000d6 */
[----:B------:R-:W-:Y:S01]  /*46c0*/  R2UR.FILL UR59, R150 ;  /* 0x00000000963b72ca */ /* 0x000fe200004e0000 */
[----:B------:R-:W-:Y:S01]  /*46d0*/  DFMA R80, R210, R30, R80 ;  /* 0x0000001ed250722b */ /* 0x000fe20000000050 */
[----:B------:R-:W-:Y:S01]  /*46e0*/  R2UR.FILL UR58, R151 ;  /* 0x00000000973a72ca */ /* 0x000fe200004e0000 */
[----:B------:R-:W-:Y:S01]  /*46f0*/  DFMA R212, R84, R62, R212 ;  /* 0x0000003e54d4722b */ /* 0x000fe200000000d4 */
        /* <DEDUP_REMOVED lines=9> */
[----:B------:R-:W-:-:S02]  /*4790*/  R2UR.FILL UR61, R136 ;  /* 0x00000000883d72ca */ /* 0x000fc400004e0000 */
[----:B------:R-:W-:Y:S01]  /*47a0*/  R2UR.FILL UR60, R137 ;  /* 0x00000000893c72ca */ /* 0x000fe200004e0000 */
[----:B------:R-:W-:Y:S01]  /*47b0*/  IMAD.U32 R137, RZ, RZ, UR65 ;  /* 0x00000041ff897e24 */ /* 0x000fe2000f8e00ff */
[----:B------:R-:W-:Y:S02]  /*47c0*/  MOV R136, UR64 ;  /* 0x0000004000887c02 */ /* 0x000fe40008000f00 */
[----:B------:R-:W-:Y:S01]  /*47d0*/  MOV R152, UR62 ;  /* 0x0000003e00987c02 */ /* 0x000fe20008000f00 */
[----:B------:R-:W-:Y:S01]  /*47e0*/  DFMA R204, R216, R134, R204 ;  /* 0x00000086d8cc722b */ /* 0x000fe200000000cc */
[----:B------:R-:W-:Y:S01]  /*47f0*/  MOV R168, UR66 ;  /* 0x0000004200a87c02 */ /* 0x000fe20008000f00 */
[----:B------:R-:W-:Y:S01]  /*4800*/  DFMA R32, R224, R150, R32 ;  /* 0x00000096e020722b */ /* 0x000fe20000000020 */
[----:B------:R-:W-:Y:S01]  /*4810*/  R2UR.FILL UR66, R170 ;  /* 0x00000000aa4272ca */ /* 0x000fe200004e0000 */
[----:B------:R-:W-:Y:S01]  /*4820*/  DFMA R96, R114, R76, R96 ;  /* 0x0000004c7260722b */ /* 0x000fe20000000060 */
[----:B------:R-:W-:Y:S01]  /*4830*/  IMAD.U32 R169, RZ, RZ, UR67 ;  /* 0x00000043ffa97e24 */ /* 0x000fe2000f8e00ff */
[----:B------:R-:W-:Y:S01]  /*4840*/  DFMA R214, R218, R92, R214 ;  /* 0x0000005cdad6722b */ /* 0x000fe200000000d6 */
[----:B------:R-:W-:Y:S01]  /*4850*/  MOV R170, UR74 ;  /* 0x0000004a00aa7c02 */ /* 0x000fe20008000f00 */
        /* <DEDUP_REMOVED lines=17> */
[----:B------:R-:W-:Y:S01]  /*4970*/  DFMA R204, R206, R168, R204 ;  /* 0x000000a8cecc722b */ /* 0x000fe200000000cc */
[----:B------:R-:W-:Y:S01]  /*4980*/  R2UR.FILL UR65, R140 ;  /* 0x000000008c4172ca */ /* 0x000fe200004e0000 */
[----:B------:R-:W-:Y:S01]  /*4990*/  DFMA R32, R226, R170, R32 ;  /* 0x000000aae220722b */ /* 0x000fe20000000020 */
[----:B------:R-:W-:Y:S01]  /*49a0*/  R2UR.FILL UR64, R141 ;  /* 0x000000008d4072ca */ /* 0x000fe200004e0000 */
[----:B------:R-:W-:Y:S01]  /*49b0*/  DFMA R96, R146, R106, R96 ;  /* 0x0000006a9260722b */ /* 0x000fe20000000060 */
[----:B------:R-:W-:Y:S01]  /*49c0*/  R2UR.FILL UR63, R138 ;  /* 0x000000008a3f72ca */ /* 0x000fe200004e0000 */
[----:B------:R-:W-:Y:S01]  /*49d0*/  DFMA R214, R182, R122, R214 ;  /* 0x0000007ab6d6722b */ /* 0x000fe200000000d6 */
[----:B------:R-:W-:Y:S01]  /*49e0*/  R2UR.FILL UR62, R139 ;  /* 0x000000008b3e72ca */ /* 0x000fe200004e0000 */
[----:B------:R-:W-:-:S02]  /*49f0*/  DFMA R80, R146, R108, R80 ;  /* 0x0000006c9250722b */ /* 0x000fc40000000050 */
[----:B------:R-:W-:Y:S01]  /*4a00*/  DFMA R212, R182, R124, R212 ;  /* 0x0000007cb6d4722b */ /* 0x000fe200000000d4 */
[----:B------:R-:W-:Y:S01]  /*4a10*/  MOV R138, UR20 ;  /* 0x00000014008a7c02 */ /* 0x000fe20008000f00 */
[----:B------:R-:W-:Y:S01]  /*4a20*/  DFMA R200, R206, R172, R200 ;  /* 0x000000accec8722b */ /* 0x000fe200000000c8 */
[----:B------:R-:W-:Y:S01]  /*4a30*/  IMAD.U32 R139, RZ, RZ, UR21 ;  /* 0x00000015ff8b7e24 */ /* 0x000fe2000f8e00ff */
[----:B------:R-:W-:Y:S01]  /*4a40*/  DFMA R220, R226, R184, R220 ;  /* 0x000000b8e2dc722b */ /* 0x000fe200000000dc */
[----:B------:R-:W-:Y:S01]  /*4a50*/  MOV R140, UR44 ;  /* 0x0000002c008c7c02 */ /* 0x000fe20008000f00 */
[----:B------:R-:W-:Y:S01]  /*4a60*/  IMAD.U32 R141, RZ, RZ, UR45 ;  /* 0x0000002dff8d7e24 */ /* 0x000fe2000f8e00ff */
[----:B------:R-:W-:Y:S02]  /*4a70*/  DADD R202, R204, R32 ;  /* 0x00000000ccca7229 */ /* 0x000fe40000000020 */
[----:B------:R-:W-:Y:S01]  /*4a80*/  DMUL R56, R36, R56 ;  /* 0x0000003824387228 */ /* 0x000fe20000000000 */
[----:B------:R-:W-:Y:S01]  /*4a90*/  R2UR.FILL UR67, R5 ;  /* 0x00000000054372ca */ /* 0x000fe200004e0000 */
[----:B------:R-:W-:Y:S01]  /*4aa0*/  DFMA R96, R216, R138, R96 ;  /* 0x0000008ad860722b */ /* 0x000fe20000000060 */
[----:B------:R-:W0:Y:S01]  /*4ab0*/  LDCU.128 UR72, c[0x3][0x860] ;  /* 0x00c10c00ff4877ac */ /* 0x000e220008000c00 */
[----:B------:R-:W-:-:S02]  /*4ac0*/  DFMA R214, R224, R154, R214 ;  /* 0x0000009ae0d6722b */ /* 0x000fc400000000d6 */
[----:B------:R-:W-:Y:S02]  /*4ad0*/  DFMA R80, R216, R140, R80 ;  /* 0x0000008cd850722b */ /* 0x000fe40000000050 */
[----:B------:R-:W-:Y:S02]  /*4ae0*/  DFMA R212, R224, R156, R212 ;  /* 0x0000009ce0d4722b */ /* 0x000fe400000000d4 */
[----:B------:R-:W-:Y:S02]  /*4af0*/  DADD R204, R204, -R32 ;  /* 0x00000000cccc7229 */ /* 0x000fe40000000820 */
[C-C-:B------:R-:W-:Y:S02]  /*4b00*/  DADD R32, R200.reuse, R220.reuse ;  /* 0x00000000c8207229 */ /* 0x140fe400000000dc */
[----:B------:R-:W-:Y:S02]  /*4b10*/  DADD R200, R200, -R220 ;  /* 0x00000000c8c87229 */ /* 0x000fe400000008dc */
[----:B------:R-:W-:-:S02]  /*4b20*/  DFMA R96, R206, R174, R96 ;  /* 0x000000aece60722b */ /* 0x000fc40000000060 */
[----:B------:R-:W-:Y:S02]  /*4b30*/  DFMA R214, R226, R186, R214 ;  /* 0x000000bae2d6722b */ /* 0x000fe400000000d6 */
[----:B------:R-:W-:Y:S02]  /*4b40*/  DFMA R80, R206, R176, R80 ;  /* 0x000000b0ce50722b */ /* 0x000fe40000000050 */
[----:B------:R-:W-:Y:S02]  /*4b50*/  DFMA R212, R226, R188, R212 ;  /* 0x000000bce2d4722b */ /* 0x000fe400000000d4 */
[----:B------:R-:W-:Y:S02]  /*4b60*/  DMUL R198, R204, R198 ;  /* 0x000000c6ccc67228 */ /* 0x000fe40000000000 */
[----:B----4-:R-:W-:Y:S02]  /*4b70*/  DMUL R64, R200, R64 ;  /* 0x00000040c8407228 */ /* 0x010fe40000000000 */
[----:B------:R-:W-:-:S02]  /*4b80*/  DFMA R204, R24, R244, R56 ;  /* 0x000000f418cc722b */ /* 0x000fc40000000038 */
[----:B------:R-:W-:Y:S01]  /*4b90*/  DFMA R244, R24, R244, -R56 ;  /* 0x000000f418f4722b */ /* 0x000fe20000000838 */
[----:B------:R-:W-:Y:S01]  /*4ba0*/  MOV R24, UR52 ;  /* 0x0000003400187c02 */ /* 0x000fe20008000f00 */
[----:B------:R-:W-:Y:S01]  /*4bb0*/  IMAD.U32 R25, RZ, RZ, UR53 ;  /* 0x00000035ff197e24 */ /* 0x000fe2000f8e00ff */
[----:B------:R-:W-:Y:S01]  /*4bc0*/  MOV R56, UR56 ;  /* 0x0000003800387c02 */ /* 0x000fe20008000f00 */
[----:B------:R-:W-:Y:S01]  /*4bd0*/  IMAD.U32 R57, RZ, RZ, UR57 ;  /* 0x00000039ff397e24 */ /* 0x000fe2000f8e00ff */
[----:B------:R-:W-:Y:S02]  /*4be0*/  DADD R238, R96, R214 ;  /* 0x0000000060ee7229 */ /* 0x000fe400000000d6 */
[----:B------:R-:W-:Y:S02]  /*4bf0*/  DADD R36, R80, R212 ;  /* 0x0000000050247229 */ /* 0x000fe400000000d4 */
[----:B------:R-:W-:Y:S02]  /*4c00*/  DADD R96, R96, -R214 ;  /* 0x0000000060607229 */ /* 0x000fe400000008d6 */
[----:B------:R-:W-:-:S02]  /*4c10*/  DADD R80, R80, -R212 ;  /* 0x0000000050507229 */ /* 0x000fc400000008d4 */
[--C-:B------:R-:W-:Y:S02]  /*4c20*/  DFMA R200, R32, R130, R64.reuse ;  /* 0x0000008220c8722b */ /* 0x100fe40000000040 */
[----:B------:R-:W-:Y:S02]  /*4c30*/  DFMA R212, R60, R24, RZ ;  /* 0x000000183cd4722b */ /* 0x000fe400000000ff */
[----:B------:R-:W-:Y:S02]  /*4c40*/  DFMA R214, R68, R56, RZ ;  /* 0x0000003844d6722b */ /* 0x000fe400000000ff */
[----:B------:R-:W-:Y:S01]  /*4c50*/  DFMA R130, R32, R130, -R64 ;  /* 0x000000822082722b */ /* 0x000fe20000000840 */
[----:B------:R-:W-:Y:S01]  /*4c60*/  MOV R32, UR54 ;  /* 0x0000003600207c02 */ /* 0x000fe20008000f00 */
[----:B------:R-:W-:Y:S01]  /*4c70*/  IMAD.U32 R33, RZ, RZ, UR55 ;  /* 0x00000037ff217e24 */ /* 0x000fe2000f8e00ff */
[----:B------:R-:W-:Y:S01]  /*4c80*/  MOV R64, UR58 ;  /* 0x0000003a00407c02 */ /* 0x000fe20008000f00 */
[----:B------:R-:W-:Y:S01]  /*4c90*/  IMAD.U32 R65, RZ, RZ, UR59 ;  /* 0x0000003bff417e24 */ /* 0x000fe2000f8e00ff */
[----:B------:R-:W-:-:S02]  /*4ca0*/  DMUL R162, R96, R162 ;  /* 0x000000a260a27228 */ /* 0x000fc40000000000 */
[----:B------:R-:W-:Y:S02]  /*4cb0*/  DMUL R110, R80, R110 ;  /* 0x0000006e506e7228 */ /* 0x000fe40000000000 */
[----:B------:R-:W-:Y:S02]  /*4cc0*/  DFMA R212, R210, R32, R212 ;  /* 0x00000020d2d4722b */ /* 0x000fe400000000d4 */
[----:B------:R-:W-:Y:S01]  /*4cd0*/  DFMA R214, R84, R64, R214 ;  /* 0x0000004054d6722b */ /* 0x000fe200000000d6 */
[----:B------:R-:W-:Y:S01]  /*4ce0*/  MOV R80, UR60 ;  /* 0x0000003c00507c02 */ /* 0x000fe20008000f00 */
[----:B------:R-:W-:Y:S01]  /*4cf0*/  IMAD.U32 R81, RZ, RZ, UR61 ;  /* 0x0000003dff517e24 */ /* 0x000fe2000f8e00ff */
[----:B------:R-:W-:Y:S01]  /*4d00*/  MOV R96, UR64 ;  /* 0x0000004000607c02 */ /* 0x000fe20008000f00 */
[----:B------:R-:W-:Y:S01]  /*4d10*/  IMAD.U32 R97, RZ, RZ, UR65 ;  /* 0x00000041ff617e24 */ /* 0x000fe2000f8e00ff */
[CCC-:B------:R-:W-:Y:S02]  /*4d20*/  DFMA R242, R202.reuse, R194.reuse, R198.reuse ;  /* 0x000000c2caf2722b */ /* 0x1c0fe400000000c6 */
[----:B------:R-:W-:-:S02]  /*4d30*/  DFMA R202, R202, R194, -R198 ;  /* 0x000000c2caca722b */ /* 0x000fc400000008c6 */
[----:B------:R-:W-:Y:S02]  /*4d40*/  DFMA R194, R238, R126, R162 ;  /* 0x0000007eeec2722b */ /* 0x000fe400000000a2 */
[----:B------:R-:W-:Y:S02]  /*4d50*/  DFMA R236, R36, R234, R110 ;  /* 0x000000ea24ec722b */ /* 0x000fe4000000006e */
[----:B------:R-:W-:Y:S02]  /*4d60*/  DFMA R238, R238, R126, -R162 ;  /* 0x0000007eeeee722b */ /* 0x000fe400000008a2 */
[----:B------:R-:W-:Y:S02]  /*4d70*/  DFMA R234, R36, R234, -R110 ;  /* 0x000000ea24ea722b */ /* 0x000fe4000000086e */
[----:B------:R-:W-:Y:S02]  /*4d80*/  DFMA R212, R114, R80, R212 ;  /* 0x0000005072d4722b */ /* 0x000fe400000000d4 */
[----:B------:R-:W-:Y:S01]  /*4d90*/  DFMA R214, R218, R96, R214 ;  /* 0x00000060dad6722b */ /* 0x000fe200000000d6 */
[----:B------:R-:W-:Y:S01]  /*4da0*/  MOV R110, UR62 ;  /* 0x0000003e006e7c02 */ /* 0x000fe20008000f00 */
[----:B------:R-:W-:Y:S01]  /*4db0*/  DFMA R36, R60, R26, RZ ;  /* 0x0000001a3c24722b */ /* 0x000fe200000000ff */
[----:B------:R-:W-:Y:S01]  /*4dc0*/  IMAD.U32 R111, RZ, RZ, UR63 ;  /* 0x0000003fff6f7e24 */ /* 0x000fe2000f8e00ff */
[----:B------:R-:W-:Y:S01]  /*4dd0*/  DFMA R162, R68, R58, RZ ;  /* 0x0000003a44a2722b */ /* 0x000fe200000000ff */
[----:B------:R-:W-:Y:S01]  /*4de0*/  MOV R126, UR66 ;  /* 0x00000042007e7c02 */ /* 0x000fe20008000f00 */
[----:B------:R-:W-:-:S03]  /*4df0*/  IMAD.U32 R127, RZ, RZ, UR67 ;  /* 0x00000043ff7f7e24 */ /* 0x000fc6000f8e00ff */
[----:B------:R-:W-:Y:S02]  /*4e00*/  DFMA R212, R146, R110, R212 ;  /* 0x0000006e92d4722b */ /* 0x000fe400000000d4 */
[----:B------:R-:W-:Y:S02]  /*4e10*/  DFMA R36, R210, R34, R36 ;  /* 0x00000022d224722b */ /* 0x000fe40000000024 */
[----:B------:R-:W-:Y:S02]  /*4e20*/  DFMA R214, R182, R126, R214 ;  /* 0x0000007eb6d6722b */ /* 0x000fe400000000d6 */
[----:B------:R-:W-:Y:S02]  /*4e30*/  DFMA R162, R84, R66, R162 ;  /* 0x0000004254a2722b */ /* 0x000fe400000000a2 */
[----:B------:R-:W-:Y:S02]  /*4e40*/  DFMA R212, R216, R142, R212 ;  /* 0x0000008ed8d4722b */ /* 0x000fe400000000d4 */
[----:B------:R-:W-:-:S02]  /*4e50*/  DFMA R36, R114, R82, R36 ;  /* 0x000000527224722b */ /* 0x000fc40000000024 */
[----:B------:R-:W-:Y:S02]  /*4e60*/  DFMA R214, R224, R158, R214 ;  /* 0x0000009ee0d6722b */ /* 0x000fe400000000d6 */
[----:B------:R-:W-:Y:S02]  /*4e70*/  DFMA R162, R218, R98, R162 ;  /* 0x00000062daa2722b */ /* 0x000fe400000000a2 */
[----:B------:R-:W-:Y:S02]  /*4e80*/  DFMA R212, R206, R178, R212 ;  /* 0x000000b2ced4722b */ /* 0x000fe400000000d4 */
[----:B------:R-:W-:Y:S02]  /*4e90*/  DFMA R36, R146, R112, R36 ;  /* 0x000000709224722b */ /* 0x000fe40000000024 */
[----:B------:R-:W-:Y:S02]  /*4ea0*/  DFMA R214, R226, R190, R214 ;  /* 0x000000bee2d6722b */ /* 0x000fe400000000d6 */
[----:B------:R-:W-:-:S04]  /*4eb0*/  DFMA R162, R182, R128, R162 ;  /* 0x00000080b6a2722b */ /* 0x000fc800000000a2 */
[----:B------:R-:W-:Y:S02]  /*4ec0*/  DFMA R36, R216, R144, R36 ;  /* 0x00000090d824722b */ /* 0x000fe40000000024 */
[C-C-:B------:R-:W-:Y:S02]  /*4ed0*/  DADD R198, R212.reuse, R214.reuse ;  /* 0x00000000d4c67229 */ /* 0x140fe400000000d6 */
[----:B------:R-:W-:Y:S02]  /*4ee0*/  DADD R212, R212, -R214 ;  /* 0x00000000d4d47229 */ /* 0x000fe400000008d6 */
[----:B------:R-:W-:Y:S02]  /*4ef0*/  DFMA R162, R224, R160, R162 ;  /* 0x000000a0e0a2722b */ /* 0x000fe400000000a2 */
[----:B------:R-:W-:-:S04]  /*4f00*/  DFMA R36, R206, R180, R36 ;  /* 0x000000b4ce24722b */ /* 0x000fc80000000024 */
[----:B------:R-:W-:Y:S02]  /*4f10*/  DMUL R208, R212, R208 ;  /* 0x000000d0d4d07228 */ /* 0x000fe40000000000 */
[----:B------:R-:W-:Y:S02]  /*4f20*/  DFMA R162, R226, R192, R162 ;  /* 0x000000c0e2a2722b */ /* 0x000fe400000000a2 */
[C---:B------:R-:W-:Y:S02]  /*4f30*/  DFMA R214, R204.reuse, R8, RZ ;  /* 0x00000008ccd6722b */ /* 0x040fe400000000ff */
[----:B------:R-:W-:Y:S02]  /*4f40*/  DFMA R222, R204, R70, RZ ;  /* 0x00000046ccde722b */ /* 0x000fe400000000ff */
[----:B------:R-:W-:Y:S02]  /*4f50*/  DFMA R232, R198, R230, R208 ;  /* 0x000000e6c6e8722b */ /* 0x000fe400000000d0 */
[----:B------:R-:W-:-:S02]  /*4f60*/  DADD R240, R36, R162 ;  /* 0x0000000024f07229 */ /* 0x000fc400000000a2 */
[----:B------:R-:W-:Y:S02]  /*4f70*/  DFMA R230, R198, R230, -R208 ;  /* 0x000000e6c6e6722b */ /* 0x000fe400000008d0 */
[----:B------:R-:W-:Y:S02]  /*4f80*/  DADD R36, R36, -R162 ;  /* 0x0000000024247229 */ /* 0x000fe400000008a2 */
[C---:B------:R-:W-:Y:S02]  /*4f90*/  DFMA R162, R204.reuse, R6, RZ ;  /* 0x00000006cca2722b */ /* 0x040fe400000000ff */
[C---:B------:R-:W-:Y:S02]  /*4fa0*/  DFMA R198, R204.reuse, R100, RZ ;  /* 0x00000064ccc6722b */ /* 0x040fe400000000ff */
[C---:B------:R-:W-:Y:S02]  /*4fb0*/  DFMA R220, R204.reuse, R132, RZ ;  /* 0x00000084ccdc722b */ /* 0x040fe400000000ff */
[----:B------:R-:W-:-:S02]  /*4fc0*/  DFMA R204, R204, R164, RZ ;  /* 0x000000a4cccc722b */ /* 0x000fc400000000ff */
[C---:B------:R-:W-:Y:S02]  /*4fd0*/  DFMA R162, R242.reuse, R10, R162 ;  /* 0x0000000af2a2722b */ /* 0x040fe400000000a2 */
[C---:B------:R-:W-:Y:S02]  /*4fe0*/  DFMA R214, R242.reuse, R12, R214 ;  /* 0x0000000cf2d6722b */ /* 0x040fe400000000d6 */
[C---:B------:R-:W-:Y:S02]  /*4ff0*/  DFMA R222, R242.reuse, R72, R222 ;  /* 0x00000048f2de722b */ /* 0x040fe400000000de */
[C---:B------:R-:W-:Y:S02]  /*5000*/  DFMA R198, R242.reuse, R102, R198 ;  /* 0x00000066f2c6722b */ /* 0x040fe400000000c6 */
[C---:B------:R-:W-:Y:S02]  /*5010*/  DFMA R220, R242.reuse, R134, R220 ;  /* 0x00000086f2dc722b */ /* 0x040fe400000000dc */
[----:B------:R-:W-:-:S02]  /*5020*/  DFMA R242, R242, R168, R204 ;  /* 0x000000a8f2f2722b */ /* 0x000fc400000000cc */
[C---:B------:R-:W-:Y:S02]  /*5030*/  DFMA R248, R244.reuse, R38, RZ ;  /* 0x00000026f4f8722b */ /* 0x040fe400000000ff */
[C---:B------:R-:W-:Y:S02]  /*5040*/  DFMA R228, R244.reuse, R40, RZ ;  /* 0x00000028f4e4722b */ /* 0x040fe400000000ff */
        /* <DEDUP_REMOVED lines=9> */
[----:B------:R-:W-:Y:S01]  /*50e0*/  DFMA R202, R202, R170, R244 ;  /* 0x000000aacaca722b */ /* 0x000fe200000000f4 */
[----:B------:R-:W1:Y:S01]  /*50f0*/  S2R R245, SR_TID.X ;  /* 0x0000000000f57919 */ /* 0x000e620000002100 */
[----:B------:R-:W-:Y:S01]  /*5100*/  @!P0 LOP3.LUT R5, R4, 0xf0, RZ, 0xc0, !PT ;  /* 0x000000f004058812 */ /* 0x000fe200078ec0ff */
[----:B------:R-:W-:-:S02]  /*5110*/  DFMA R162, R200, R14, R162 ;  /* 0x0000000ec8a2722b */ /* 0x000fc400000000a2 */
[C---:B------:R-:W-:Y:S02]  /*5120*/  DFMA R214, R200.reuse, R16, R214 ;  /* 0x00000010c8d6722b */ /* 0x040fe400000000d6 */
[C---:B------:R-:W-:Y:S02]  /*5130*/  DFMA R222, R200.reuse, R74, R222 ;  /* 0x0000004ac8de722b */ /* 0x040fe400000000de */
[C---:B------:R-:W-:Y:S02]  /*5140*/  DFMA R198, R200.reuse, R104, R198 ;  /* 0x00000068c8c6722b */ /* 0x040fe400000000c6 */
[C---:B------:R-:W-:Y:S02]  /*5150*/  DFMA R220, R200.reuse, R136, R220 ;  /* 0x00000088c8dc722b */ /* 0x040fe400000000dc */
[----:B------:R-:W-:Y:S01]  /*5160*/  DFMA R200, R200, R172, R242 ;  /* 0x000000acc8c8722b */ /* 0x000fe200000000f2 */
[----:B------:R-:W-:Y:S02]  /*5170*/  CS2R R242, SRZ ;  /* 0x0000000000f27805 */ /* 0x000fe4000001ff00 */
[----:B-1----:R-:W-:-:S04]  /*5180*/  @!P0 LOP3.LUT R5, R5, 0xf, R245, 0xf8, !PT ;  /* 0x0000000f05058812 */ /* 0x002fc800078ef8f5 */
[----:B------:R-:W-:-:S05]  /*5190*/  @!P0 LEA R5, R5, R2, 0x4 ;  /* 0x0000000205058211 */ /* 0x000fca00078e20ff */
[----:B------:R-:W-:Y:S01]  /*51a0*/  @!P0 IMAD.WIDE R246, R5, 0x8, R246 ;  /* 0x0000000805f68825 */ /* 0x000fe200078e02f6 */
[----:B------:R-:W-:-:S04]  /*51b0*/  CS2R R244, SRZ ;  /* 0x0000000000f47805 */ /* 0x000fc8000001ff00 */
[----:B------:R-:W2:Y:S04]  /*51c0*/  @!P0 LDG.E.64.CONSTANT R242, desc[UR76][R246.64+0x48] ;  /* 0x0000484cf6f28981 */ /* 0x000ea8000c1e9b00 */
[----:B------:R1:W3:Y:S02]  /*51d0*/  @!P0 LDG.E.64.CONSTANT R244, desc[UR76][R246.64+0x30] ;  /* 0x0000304cf6f48981 */ /* 0x0002e4000c1e9b00 */
[----:B-1----:R-:W-:Y:S01]  /*51e0*/  IMAD.U32 R246, RZ, RZ, UR70 ;  /* 0x00000046fff67e24 */ /* 0x002fe2000f8e00ff */
[----:B------:R-:W-:Y:S01]  /*51f0*/  MOV R247, UR71 ;  /* 0x0000004700f77c02 */ /* 0x000fe20008000f00 */
[----:B------:R-:W1:Y:S01]  /*5200*/  LDCU.128 UR68, c[0x3][0x850] ;  /* 0x00c10a00ff4477ac */ /* 0x000e620008000c00 */
[----:B------:R-:W-:-:S08]  /*5210*/  DFMA R60, R60, R28, RZ ;  /* 0x0000001c3c3c722b */ /* 0x000fd000000000ff */
[----:B------:R-:W-:Y:S01]  /*5220*/  DFMA R210, R210, R246, R60 ;  /* 0x000000f6d2d2722b */ /* 0x000fe2000000003c */
[----:B-1----:R-:W-:Y:S01]  /*5230*/  IMAD.U32 R60, RZ, RZ, UR70 ;  /* 0x00000046ff3c7e24 */ /* 0x002fe2000f8e00ff */
[----:B------:R-:W-:Y:S01]  /*5240*/  MOV R61, UR71 ;  /* 0x00000047003d7c02 */ /* 0x000fe20008000f00 */
[C---:B------:R-:W-:Y:S02]  /*5250*/  DFMA R248, R130.reuse, R46, R248 ;  /* 0x0000002e82f8722b */ /* 0x040fe400000000f8 */
[C---:B------:R-:W-:Y:S02]  /*5260*/  DFMA R228, R130.reuse, R48, R228 ;  /* 0x0000003082e4722b */ /* 0x040fe400000000e4 */
[C---:B------:R-:W-:Y:S02]  /*5270*/  DFMA R212, R130.reuse, R90, R212 ;  /* 0x0000005a82d4722b */ /* 0x040fe400000000d4 */
[C---:B------:R-:W-:Y:S02]  /*5280*/  DFMA R208, R130.reuse, R120, R208 ;  /* 0x0000007882d0722b */ /* 0x040fe400000000d0 */
[----:B------:R-:W-:-:S02]  /*5290*/  DFMA R204, R130, R152, R204 ;  /* 0x0000009882cc722b */ /* 0x000fc400000000cc */
[----:B------:R-:W-:Y:S01]  /*52a0*/  DFMA R202, R130, R184, R202 ;  /* 0x000000b882ca722b */ /* 0x000fe200000000ca */
[----:B------:R-:W-:Y:S01]  /*52b0*/  @!P0 LOP3.LUT R5, R4, 0xf0, RZ, 0xc0, !PT ;  /* 0x000000f004058812 */ /* 0x000fe200078ec0ff */
[C---:B------:R-:W-:Y:S02]  /*52c0*/  DFMA R162, R194.reuse, R18, R162 ;  /* 0x00000012c2a2722b */ /* 0x040fe400000000a2 */
[C---:B------:R-:W-:Y:S02]  /*52d0*/  DFMA R214, R194.reuse, R20, R214 ;  /* 0x00000014c2d6722b */ /* 0x040fe400000000d6 */
[C---:B------:R-:W-:Y:S02]  /*52e0*/  DFMA R222, R194.reuse, R76, R222 ;  /* 0x0000004cc2de722b */ /* 0x040fe400000000de */
[C---:B------:R-:W-:Y:S02]  /*52f0*/  DFMA R198, R194.reuse, R106, R198 ;  /* 0x0000006ac2c6722b */ /* 0x040fe400000000c6 */
[----:B------:R-:W-:-:S02]  /*5300*/  DFMA R220, R194, R138, R220 ;  /* 0x0000008ac2dc722b */ /* 0x000fc400000000dc */
[----:B------:R-:W-:Y:S02]  /*5310*/  DFMA R200, R194, R174, R200 ;  /* 0x000000aec2c8722b */ /* 0x000fe400000000c8 */
[----:B--2---:R-:W-:-:S08]  /*5320*/  DMUL R36, R36, R242 ;  /* 0x000000f224247228 */ /* 0x004fd00000000000 */
[CCC-:B---3--:R-:W-:Y:S02]  /*5330*/  DFMA R242, R240.reuse, R244.reuse, R36.reuse ;  /* 0x000000f4f0f2722b */ /* 0x1c8fe40000000024 */
[----:B------:R-:W-:Y:S01]  /*5340*/  DFMA R240, R240, R244, -R36 ;  /* 0x000000f4f0f0722b */ /* 0x000fe20000000824 */
[----:B------:R-:W-:Y:S01]  /*5350*/  IMAD.U32 R36, RZ, RZ, UR68 ;  /* 0x00000044ff247e24 */ /* 0x000fe2000f8e00ff */
[----:B------:R-:W-:Y:S01]  /*5360*/  MOV R37, UR69 ;  /* 0x0000004500257c02 */ /* 0x000fe20008000f00 */
[----:B------:R-:W1:Y:S05]  /*5370*/  LDCU.128 UR68, c[0x3][0x160] ;  /* 0x00c02c00ff4477ac */ /* 0x000e6a0008000c00 */
[----:B------:R-:W-:-:S08]  /*5380*/  DFMA R68, R68, R36, RZ ;  /* 0x000000244444722b */ /* 0x000fd000000000ff */
[----:B------:R-:W-:Y:S01]  /*5390*/  DFMA R84, R84, R60, R68 ;  /* 0x0000003c5454722b */ /* 0x000fe20000000044 */
[----:B-1----:R-:W-:Y:S01]  /*53a0*/  IMAD.U32 R68, RZ, RZ, UR68 ;  /* 0x00000044ff447e24 */ /* 0x002fe2000f8e00ff */
[----:B------:R-:W-:-:S06]  /*53b0*/  MOV R69, UR69 ;  /* 0x0000004500457c02 */ /* 0x000fcc0008000f00 */
[----:B------:R-:W-:Y:S01]  /*53c0*/  DFMA R210, R114, R68, R210 ;  /* 0x0000004472d2722b */ /* 0x000fe200000000d2 */
[----:B0-----:R-:W-:Y:S01]  /*53d0*/  IMAD.U32 R114, RZ, RZ, UR72 ;  /* 0x00000048ff727e24 */ /* 0x001fe2000f8e00ff */
[----:B------:R-:W-:-:S06]  /*53e0*/  MOV R115, UR73 ;  /* 0x0000004900737c02 */ /* 0x000fcc0008000f00 */
[----:B------:R-:W-:Y:S01]  /*53f0*/  DFMA R218, R218, R114, R84 ;  /* 0x00000072dada722b */ /* 0x000fe20000000054 */
[----:B------:R-:W-:Y:S01]  /*5400*/  IMAD.U32 R84, RZ, RZ, UR74 ;  /* 0x0000004aff547e24 */ /* 0x000fe2000f8e00ff */
[----:B------:R-:W-:Y:S01]  /*5410*/  MOV R85, UR75 ;  /* 0x0000004b00557c02 */ /* 0x000fe20008000f00 */
[----:B------:R-:W0:Y:S01]  /*5420*/  LDCU.128 UR72, c[0x3][0x870] ;  /* 0x00c10e00ff4877ac */ /* 0x000e220008000c00 */
[----:B------:R-:W1:Y:S01]  /*5430*/  S2R R245, SR_TID.X ;  /* 0x0000000000f57919 */ /* 0x000e620000002100 */
[----:B------:R-:W-:Y:S01]  /*5440*/  IMAD.U32 R130, RZ, RZ, UR70 ;  /* 0x00000046ff827e24 */ /* 0x000fe2000f8e00ff */
[----:B------:R-:W-:Y:S01]  /*5450*/  MOV R131, UR71 ;  /* 0x0000004700837c02 */ /* 0x000fe20008000f00 */
[----:B------:R-:W2:Y:S01]  /*5460*/  LDCU.128 UR68, c[0x3][0x170] ;  /* 0x00c02e00ff4477ac */ /* 0x000ea20008000c00 */
[----:B------:R-:W-:Y:S01]  /*5470*/  DFMA R218, R182, R84, R218 ;  /* 0x00000054b6da722b */ /* 0x000fe200000000da */
[----:B0-----:R-:W-:Y:S01]  /*5480*/  IMAD.U32 R182, RZ, RZ, UR72 ;  /* 0x00000048ffb67e24 */ /* 0x001fe2000f8e00ff */
[----:B------:R-:W-:-:S06]  /*5490*/  MOV R183, UR73 ;  /* 0x0000004900b77c02 */ /* 0x000fcc0008000f00 */
[----:B------:R-:W-:Y:S01]  /*54a0*/  DFMA R218, R224, R182, R218 ;  /* 0x000000b6e0da722b */ /* 0x000fe200000000da */
[----:B------:R-:W0:Y:S01]  /*54b0*/  @!P0 LDC.64 R224, c[0x0][0x390] ;  /* 0x0000e400ffe08b82 */ /* 0x000e220000000a00 */
[----:B------:R-:W-:Y:S01]  /*54c0*/  DFMA R210, R146, R130, R210 ;  /* 0x0000008292d2722b */ /* 0x000fe200000000d2 */
[----:B--2---:R-:W-:Y:S01]  /*54d0*/  IMAD.U32 R146, RZ, RZ, UR68 ;  /* 0x00000044ff927e24 */ /* 0x004fe2000f8e00ff */
[----:B------:R-:W-:Y:S01]  /*54e0*/  MOV R147, UR69 ;  /* 0x0000004500937c02 */ /* 0x000fe20008000f00 */
[----:B------:R-:W-:Y:S01]  /*54f0*/  IMAD.U32 R194, RZ, RZ, UR70 ;  /* 0x00000046ffc27e24 */ /* 0x000fe2000f8e00ff */
[----:B-1----:R-:W-:Y:S02]  /*5500*/  @!P0 LOP3.LUT R5, R5, 0xf, R245, 0xf8, !PT ;  /* 0x0000000f05058812 */ /* 0x002fe400078ef8f5 */
[----:B------:R-:W-:Y:S02]  /*5510*/  MOV R195, UR71 ;  /* 0x0000004700c37c02 */ /* 0x000fe40008000f00 */
[----:B------:R-:W-:Y:S01]  /*5520*/  DFMA R216, R216, R146, R210 ;  /* 0x00000092d8d8722b */ /* 0x000fe200000000d2 */
[----:B------:R-:W-:Y:S01]  /*5530*/  @!P0 IMAD R5, R5, 0x10, R2 ;  /* 0x0000001005058824 */ /* 0x000fe200078e0202 */
[----:B------:R-:W-:Y:S01]  /*5540*/  MOV R211, UR75 ;  /* 0x0000004b00d37c02 */ /* 0x000fe20008000f00 */
[----:B------:R-:W-:-:S05]  /*5550*/  IMAD.U32 R210, RZ, RZ, UR74 ;  /* 0x0000004affd27e24 */ /* 0x000fca000f8e00ff */
[----:B------:R-:W-:Y:S01]  /*5560*/  DFMA R216, R206, R194, R216 ;  /* 0x000000c2ced8722b */ /* 0x000fe200000000d8 */
[----:B------:R-:W-:Y:S01]  /*5570*/  CS2R R206, SRZ ;  /* 0x0000000000ce7805 */ /* 0x000fe2000001ff00 */
[----:B0-----:R-:W-:Y:S01]  /*5580*/  @!P0 IMAD.WIDE R224, R5, 0x8, R224 ;  /* 0x0000000805e08825 */ /* 0x001fe200078e02e0 */
[----:B------:R-:W-:Y:S01]  /*5590*/  DFMA R226, R226, R210, R218 ;  /* 0x000000d2e2e2722b */ /* 0x000fe200000000da */
[----:B------:R-:W-:-:S03]  /*55a0*/  CS2R R218, SRZ ;  /* 0x0000000000da7805 */ /* 0x000fc6000001ff00 */
[----:B------:R-:W2:Y:S04]  /*55b0*/  @!P0 LDG.E.64.CONSTANT R206, desc[UR76][R224.64+0x40] ;  /* 0x0000404ce0ce8981 */ /* 0x000ea8000c1e9b00 */
[----:B------:R0:W3:Y:S01]  /*55c0*/  @!P0 LDG.E.64.CONSTANT R218, desc[UR76][R224.64+0x38] ;  /* 0x0000384ce0da8981 */ /* 0x0000e2000c1e9b00 */
[C---:B------:R-:W-:Y:S02]  /*55d0*/  DFMA R202, R238.reuse, R186, R202 ;  /* 0x000000baeeca722b */ /* 0x040fe400000000ca */
[C---:B------:R-:W-:Y:S02]  /*55e0*/  DFMA R248, R238.reuse, R50, R248 ;  /* 0x00000032eef8722b */ /* 0x040fe400000000f8 */
[C---:B------:R-:W-:Y:S02]  /*55f0*/  DFMA R228, R238.reuse, R52, R228 ;  /* 0x00000034eee4722b */ /* 0x040fe400000000e4 */
[----:B------:R-:W-:-:S02]  /*5600*/  DFMA R212, R238, R92, R212 ;  /* 0x0000005ceed4722b */ /* 0x000fc400000000d4 */
[----:B------:R-:W-:Y:S02]  /*5610*/  DFMA R208, R238, R122, R208 ;  /* 0x0000007aeed0722b */ /* 0x000fe400000000d0 */
[C-C-:B0-----:R-:W-:Y:S02]  /*5620*/  DADD R224, R216.reuse, R226.reuse ;  /* 0x00000000d8e07229 */ /* 0x141fe400000000e2 */
[----:B------:R-:W-:Y:S02]  /*5630*/  DADD R216, R216, -R226 ;  /* 0x00000000d8d87229 */ /* 0x000fe400000008e2 */
        /* <DEDUP_REMOVED lines=8> */
[----:B------:R-:W-:-:S02]  /*56c0*/  DFMA R212, R234, R94, R212 ;  /* 0x0000005eead4722b */ /* 0x000fc400000000d4 */
[C---:B------:R-:W-:Y:S02]  /*56d0*/  DFMA R208, R234.reuse, R124, R208 ;  /* 0x0000007cead0722b */ /* 0x040fe400000000d0 */
        /* <DEDUP_REMOVED lines=25> */
[C---:B------:R-:W-:Y:S02]  /*5870*/  DFMA R198, R242.reuse, R112, R198 ;  /* 0x00000070f2c6722b */ /* 0x040fe400000000c6 */
[----:B------:R-:W-:Y:S01]  /*5880*/  DFMA R220, R242, R144, R220 ;  /* 0x00000090f2dc722b */ /* 0x000fe200000000dc */
[C---:B------:R-:W-:Y:S02]  /*5890*/  ISETP.GE.U32.AND P1, PT, R4.reuse, 0x70, PT ;  /* 0x000000700400780c */ /* 0x040fe40003f26070 */
[----:B------:R-:W-:Y:S01]  /*58a0*/  IADD3 R4, PT, PT, R4, 0x90, RZ ;  /* 0x0000009004047810 */ /* 0x000fe20007ffe0ff */
[----:B--2---:R-:W-:-:S08]  /*58b0*/  DMUL R206, R216, R206 ;  /* 0x000000ced8ce7228 */ /* 0x004fd00000000000 */
[CCC-:B---3--:R-:W-:Y:S02]  /*58c0*/  DFMA R216, R224.reuse, R218.reuse, R206.reuse ;  /* 0x000000dae0d8722b */ /* 0x1c8fe400000000ce */
[----:B------:R-:W-:-:S06]  /*58d0*/  DFMA R206, R224, R218, -R206 ;  /* 0x000000dae0ce722b */ /* 0x000fcc00000008ce */
        /* <DEDUP_REMOVED lines=9> */
[----:B------:R-:W-:Y:S02]  /*5970*/  DFMA R204, R206, R182, R204 ;  /* 0x000000b6cecc722b */ /* 0x000fe400000000cc */
[----:B------:R-:W-:Y:S02]  /*5980*/  DFMA R198, R216, R130, R198 ;  /* 0x00000082d8c6722b */ /* 0x000fe400000000c6 */
[----:B------:R-:W-:-:S02]  /*5990*/  DADD R206, R200, R202 ;  /* 0x00000000c8ce7229 */ /* 0x000fc400000000ca */
[----:B------:R-:W-:Y:S02]  /*59a0*/  DADD R200, R200, -R202 ;  /* 0x00000000c8c87229 */ /* 0x000fe400000008ca */
[----:B------:R-:W-:Y:S02]  /*59b0*/  DFMA R220, R216, R146, R220 ;  /* 0x00000092d8dc722b */ /* 0x000fe400000000dc */
[C-C-:B------:R-:W-:Y:S02]  /*59c0*/  DADD R202, R162.reuse, R248.reuse ;  /* 0x00000000a2ca7229 */ /* 0x140fe400000000f8 */
[----:B------:R-:W-:Y:S02]  /*59d0*/  DADD R248, R162, -R248 ;  /* 0x00000000a2f87229 */ /* 0x000fe400000008f8 */
[C-C-:B------:R-:W-:Y:S02]  /*59e0*/  DADD R162, R214.reuse, R228.reuse ;  /* 0x00000000d6a27229 */ /* 0x140fe400000000e4 */
[----:B------:R-:W-:-:S02]  /*59f0*/  DADD R228, R214, -R228 ;  /* 0x00000000d6e47229 */ /* 0x000fc400000008e4 */
[C-C-:B------:R-:W-:Y:S02]  /*5a00*/  DADD R214, R222.reuse, R212.reuse ;  /* 0x00000000ded67229 */ /* 0x140fe400000000d4 */
[----:B------:R-:W-:Y:S02]  /*5a10*/  DADD R222, R222, -R212 ;  /* 0x00000000dede7229 */ /* 0x000fe400000008d4 */
[C-C-:B------:R-:W-:Y:S02]  /*5a20*/  DADD R212, R198.reuse, R208.reuse ;  /* 0x00000000c6d47229 */ /* 0x140fe400000000d0 */
[----:B------:R-:W-:Y:S02]  /*5a30*/  DADD R198, R198, -R208 ;  /* 0x00000000c6c67229 */ /* 0x000fe400000008d0 */
[C-C-:B------:R-:W-:Y:S02]  /*5a40*/  DADD R208, R220.reuse, R204.reuse ;  /* 0x00000000dcd07229 */ /* 0x140fe400000000cc */
[----:B------:R-:W-:Y:S01]  /*5a50*/  DADD R204, R220, -R204 ;  /* 0x00000000dccc7229 */ /* 0x000fe200000008cc */
[----:B------:R1:W-:Y:S04]  /*5a60*/  STS.64 [R3+0x28], R206 ;  /* 0x000028ce03007388 */ /* 0x0003e80000000a00 */
[----:B------:R1:W-:Y:S04]  /*5a70*/  STS.64 [R3], R202 ;  /* 0x000000ca03007388 */ /* 0x0003e80000000a00 */
        /* <DEDUP_REMOVED lines=11> */
.L_x_4:
[----:B0-----:R-:W-:Y:S05]  /*5b30*/  BSYNC.RECONVERGENT B0 ;  /* 0x0000000000007941 */ /* 0x001fea0003800200 */
.L_x_3:
[----:B-1----:R-:W0:Y:S01]  /*5b40*/  S2R R222, SR_TID.X ;  /* 0x0000000000de7919 */ /* 0x002e220000002100 */
[----:B------:R-:W-:Y:S01]  /*5b50*/  BSSY.RECONVERGENT B0, `(.L_x_6) ;  /* 0x00000ac000007945 */ /* 0x000fe20003800200 */
[----:B------:R-:W-:Y:S01]  /*5b60*/  BAR.SYNC.DEFER_BLOCKING 0x0 ;  /* 0x0000000000007b1d */ /* 0x000fe20000010000 */
[----:B0-----:R-:W-:-:S13]  /*5b70*/  ISETP.GT.U32.AND P0, PT, R222, 0xbf, PT ;  /* 0x000000bfde00780c */ /* 0x001fda0003f04070 */
[----:B------:R-:W-:Y:S05]  /*5b80*/  @P0 BRA `(.L_x_7) ;  /* 0x0000000800a00947 */ /* 0x000fea0003800000 */
.L_x_8:
[C---:B0-----:R-:W-:Y:S02]  /*5b90*/  PRMT R2, R222.reuse, 0x9910, RZ ;  /* 0x00009910de027816 */ /* 0x041fe400000000ff */
[----:B------:R-:W-:-:S03]  /*5ba0*/  ISETP.GE.U32.AND P0, PT, R222, 0x30, PT ;  /* 0x00000030de00780c */ /* 0x000fc60003f06070 */
[----:B------:R-:W-:-:S05]  /*5bb0*/  IMAD R2, R2, 0xab, RZ ;  /* 0x000000ab02027824 */ /* 0x000fca00078e02ff */
[----:B------:R-:W-:-:S04]  /*5bc0*/  LOP3.LUT R2, R2, 0xffff, RZ, 0xc0, !PT ;  /* 0x0000ffff02027812 */ /* 0x000fc800078ec0ff */
[----:B------:R-:W-:-:S04]  /*5bd0*/  SHF.R.U32.HI R2, RZ, 0xb, R2 ;  /* 0x0000000bff027819 */ /* 0x000fc80000011602 */
[C---:B--2---:R-:W-:Y:S02]  /*5be0*/  PRMT R3, R2.reuse, 0x9910, RZ ;  /* 0x0000991002037816 */ /* 0x044fe400000000ff */
[----:B------:R-:W-:-:S03]  /*5bf0*/  LOP3.LUT R223, R2, 0xffff, RZ, 0xc0, !PT ;  /* 0x0000ffff02df7812 */ /* 0x000fc600078ec0ff */
[----:B------:R-:W-:Y:S02]  /*5c00*/  IMAD R3, R3, 0xc, RZ ;  /* 0x0000000c03037824 */ /* 0x000fe400078e02ff */
[----:B------:R-:W-:Y:S02]  /*5c10*/  IMAD R223, R223, 0x880, R252 ;  /* 0x00000880dfdf7824 */ /* 0x000fe400078e02fc */
[----:B------:R-:W-:-:S05]  /*5c20*/  IMAD.MOV R3, RZ, RZ, -R3 ;  /* 0x000000ffff037224 */ /* 0x000fca00078e0a03 */
[----:B------:R-:W-:-:S04]  /*5c30*/  PRMT R3, R3, 0x7710, RZ ;  /* 0x0000771003037816 */ /* 0x000fc800000000ff */
[----:B------:R-:W-:Y:S02]  /*5c40*/  IADD3 R2, PT, PT, R3, R222, RZ ;  /* 0x000000de03027210 */ /* 0x000fe40007ffe0ff */
[----:B------:R-:W-:Y:S02]  /*5c50*/  IADD3 R222, PT, PT, R222, 0x90, RZ ;  /* 0x00000090dede7810 */ /* 0x000fe40007ffe0ff */
[----:B------:R-:W-:-:S05]  /*5c60*/  LOP3.LUT R2, R2, 0xff, RZ, 0xc0, !PT ;  /* 0x000000ff02027812 */ /* 0x000fca00078ec0ff */
[----:B------:R-:W-:-:S05]  /*5c70*/  IMAD R223, R2, 0x8, R223 ;  /* 0x0000000802df7824 */ /* 0x000fca00078e02df */
        /* <DEDUP_REMOVED lines=21> */
[----:B------:R-:W-:Y:S02]  /*5dd0*/  DFMA R224, R228, R134, R224 ;  /* 0x00000086e4e0722b */ /* 0x000fe400000000e0 */
[----:B------:R-:W-:-:S02]  /*5de0*/  DADD R202, R202, -R198 ;  /* 0x00000000caca7229 */ /* 0x000fc400000008c6 */
[----:B------:R-:W-:Y:S02]  /*5df0*/  DFMA R228, R228, R168, R162 ;  /* 0x000000a8e4e4722b */ /* 0x000fe400000000a2 */
        /* <DEDUP_REMOVED lines=11> */
[----:B------:R-:W-:Y:S01]  /*5eb0*/  DFMA R202, R202, R170, R214 ;  /* 0x000000aacaca722b */ /* 0x000fe200000000d6 */
[----:B------:R-:W-:Y:S01]  /*5ec0*/  LDS.64 R198, [R223+0x5d8] ;  /* 0x0005d800dfc67984 */ /* 0x000fe20000000a00 */
[C-C-:B--2---:R-:W-:Y:S02]  /*5ed0*/  DADD R226, R212.reuse, R196.reuse ;  /* 0x00000000d4e27229 */ /* 0x144fe400000000c4 */
[----:B------:R-:W-:Y:S01]  /*5ee0*/  DADD R212, R212, -R196 ;  /* 0x00000000d4d47229 */ /* 0x000fe200000008c4 */
[----:B------:R-:W0:Y:S05]  /*5ef0*/  LDS.64 R214, [R223+0x220] ;  /* 0x00022000dfd67984 */ /* 0x000e2a0000000a00 */
[----:B------:R-:W-:-:S02]  /*5f00*/  DFMA R206, R226, R14, R206 ;  /* 0x0000000ee2ce722b */ /* 0x000fc400000000ce */
[C---:B------:R-:W-:Y:S02]  /*5f10*/  DFMA R196, R226.reuse, R16, R230 ;  /* 0x00000010e2c4722b */ /* 0x040fe400000000e6 */
[C---:B------:R-:W-:Y:S01]  /*5f20*/  DFMA R204, R226.reuse, R74, R204 ;  /* 0x0000004ae2cc722b */ /* 0x040fe200000000cc */
[----:B------:R-:W-:Y:S01]  /*5f30*/  LDS.64 R230, [R223+0x3b8] ;  /* 0x0003b800dfe67984 */ /* 0x000fe20000000a00 */
[C---:B------:R-:W-:Y:S02]  /*5f40*/  DFMA R4, R226.reuse, R104, R4 ;  /* 0x00000068e204722b */ /* 0x040fe40000000004 */
[C---:B------:R-:W-:Y:S02]  /*5f50*/  DFMA R224, R226.reuse, R136, R224 ;  /* 0x00000088e2e0722b */ /* 0x040fe400000000e0 */
[----:B------:R-:W-:Y:S02]  /*5f60*/  DFMA R228, R226, R172, R228 ;  /* 0x000000ace2e4722b */ /* 0x000fe400000000e4 */
        /* <DEDUP_REMOVED lines=15> */
[----:B------:R-:W-:Y:S02]  /*6060*/  DFMA R228, R226, R174, R228 ;  /* 0x000000aee2e4722b */ /* 0x000fe400000000e4 */
[----:B0-----:R-:W-:Y:S02]  /*6070*/  DADD R226, R214, R198 ;  /* 0x00000000d6e27229 */ /* 0x001fe400000000c6 */
[C---:B------:R-:W-:Y:S02]  /*6080*/  DFMA R220, R208.reuse, R50, R220 ;  /* 0x00000032d0dc722b */ /* 0x040fe400000000dc */
[C---:B------:R-:W-:Y:S02]  /*6090*/  DFMA R218, R208.reuse, R52, R218 ;  /* 0x00000034d0da722b */ /* 0x040fe400000000da */
[C---:B------:R-:W-:Y:S02]  /*60a0*/  DFMA R216, R208.reuse, R92, R216 ;  /* 0x0000005cd0d8722b */ /* 0x040fe400000000d8 */
[----:B------:R-:W-:-:S02]  /*60b0*/  DFMA R162, R208, R122, R162 ;  /* 0x0000007ad0a2722b */ /* 0x000fc400000000a2 */
[C---:B------:R-:W-:Y:S02]  /*60c0*/  DFMA R2, R208.reuse, R154, R2 ;  /* 0x0000009ad002722b */ /* 0x040fe40000000002 */
[----:B------:R-:W-:Y:S02]  /*60d0*/  DFMA R202, R208, R186, R202 ;  /* 0x000000bad0ca722b */ /* 0x000fe400000000ca */
[----:B------:R-:W-:Y:S01]  /*60e0*/  DADD R214, R214, -R198 ;  /* 0x00000000d6d67229 */ /* 0x000fe200000008c6 */
[----:B------:R-:W-:Y:S01]  /*60f0*/  LDS.64 R208, [R223+0x330] ;  /* 0x00033000dfd07984 */ /* 0x000fe20000000a00 */
[C---:B------:R-:W-:Y:S02]  /*6100*/  DFMA R206, R226.reuse, R22, R206 ;  /* 0x00000016e2ce722b */ /* 0x040fe400000000ce */
[C---:B------:R-:W-:Y:S01]  /*6110*/  DFMA R196, R226.reuse, R30, R196 ;  /* 0x0000001ee2c4722b */ /* 0x040fe200000000c4 */
[----:B------:R-:W0:Y:S01]  /*6120*/  LDS.64 R198, [R223+0x4c8] ;  /* 0x0004c800dfc67984 */ /* 0x000e220000000a00 */
[----:B------:R-:W-:-:S02]  /*6130*/  DFMA R204, R226, R78, R204 ;  /* 0x0000004ee2cc722b */ /* 0x000fc400000000cc */
[C---:B------:R-:W-:Y:S02]  /*6140*/  DFMA R4, R226.reuse, R108, R4 ;  /* 0x0000006ce204722b */ /* 0x040fe40000000004 */
[C---:B------:R-:W-:Y:S02]  /*6150*/  DFMA R224, R226.reuse, R140, R224 ;  /* 0x0000008ce2e0722b */ /* 0x040fe400000000e0 */
[----:B------:R-:W-:Y:S01]  /*6160*/  DFMA R228, R226, R176, R228 ;  /* 0x000000b0e2e4722b */ /* 0x000fe200000000e4 */
[----:B------:R-:W2:Y:S01]  /*6170*/  LDS.64 R226, [R223+0x440] ;  /* 0x00044000dfe27984 */ /* 0x000ea20000000a00 */
[C---:B------:R-:W-:Y:S02]  /*6180*/  DFMA R220, R214.reuse, R54, R220 ;  /* 0x00000036d6dc722b */ /* 0x040fe400000000dc */
[C---:B------:R-:W-:Y:S02]  /*6190*/  DFMA R218, R214.reuse, R62, R218 ;  /* 0x0000003ed6da722b */ /* 0x040fe400000000da */
[----:B------:R-:W-:-:S02]  /*61a0*/  DFMA R216, R214, R94, R216 ;  /* 0x0000005ed6d8722b */ /* 0x000fc400000000d8 */
[C---:B------:R-:W-:Y:S02]  /*61b0*/  DFMA R162, R214.reuse, R124, R162 ;  /* 0x0000007cd6a2722b */ /* 0x040fe400000000a2 */
[C---:B------:R-:W-:Y:S02]  /*61c0*/  DFMA R2, R214.reuse, R156, R2 ;  /* 0x0000009cd602722b */ /* 0x040fe40000000002 */
[----:B------:R-:W-:Y:S02]  /*61d0*/  DFMA R202, R214, R188, R202 ;  /* 0x000000bcd6ca722b */ /* 0x000fe400000000ca */
[C-C-:B-1----:R-:W-:Y:S02]  /*61e0*/  DADD R214, R200.reuse, R212.reuse ;  /* 0x00000000c8d67229 */ /* 0x142fe400000000d4 */
[----:B------:R-:W-:-:S06]  /*61f0*/  DADD R200, R200, -R212 ;  /* 0x00000000c8c87229 */ /* 0x000fcc00000008d4 */
[C---:B------:R-:W-:Y:S02]  /*6200*/  DFMA R206, R214.reuse, R24, R206 ;  /* 0x00000018d6ce722b */ /* 0x040fe400000000ce */
[C---:B------:R-:W-:Y:S02]  /*6210*/  DFMA R196, R214.reuse, R32, R196 ;  /* 0x00000020d6c4722b */ /* 0x040fe400000000c4 */
[C---:B------:R-:W-:Y:S02]  /*6220*/  DFMA R204, R214.reuse, R80, R204 ;  /* 0x00000050d6cc722b */ /* 0x040fe400000000cc */
[C---:B------:R-:W-:Y:S02]  /*6230*/  DFMA R4, R214.reuse, R110, R4 ;  /* 0x0000006ed604722b */ /* 0x040fe40000000004 */
[C---:B------:R-:W-:Y:S02]  /*6240*/  DFMA R224, R214.reuse, R142, R224 ;  /* 0x0000008ed6e0722b */ /* 0x040fe400000000e0 */
[----:B------:R-:W-:-:S02]  /*6250*/  DFMA R228, R214, R178, R228 ;  /* 0x000000b2d6e4722b */ /* 0x000fc400000000e4 */
[----:B0-----:R-:W-:Y:S02]  /*6260*/  DADD R212, R208, R198 ;  /* 0x00000000d0d47229 */ /* 0x001fe400000000c6 */
[----:B------:R-:W-:Y:S02]  /*6270*/  DFMA R162, R200, R126, R162 ;  /* 0x0000007ec8a2722b */ /* 0x000fe400000000a2 */
[----:B------:R-:W-:Y:S02]  /*6280*/  DADD R198, R208, -R198 ;  /* 0x00000000d0c67229 */ /* 0x000fe400000008c6 */
[C---:B------:R-:W-:Y:S02]  /*6290*/  DFMA R220, R200.reuse, R56, R220 ;  /* 0x00000038c8dc722b */ /* 0x040fe400000000dc */
[C---:B------:R-:W-:Y:S02]  /*62a0*/  DFMA R218, R200.reuse, R64, R218 ;  /* 0x00000040c8da722b */ /* 0x040fe400000000da */
[----:B------:R-:W-:-:S02]  /*62b0*/  DFMA R216, R200, R96, R216 ;  /* 0x00000060c8d8722b */ /* 0x000fc400000000d8 */
[C---:B------:R-:W-:Y:S02]  /*62c0*/  DFMA R2, R200.reuse, R158, R2 ;  /* 0x0000009ec802722b */ /* 0x040fe40000000002 */
[----:B------:R-:W-:Y:S02]  /*62d0*/  DFMA R202, R200, R190, R202 ;  /* 0x000000bec8ca722b */ /* 0x000fe400000000ca */
[C---:B------:R-:W-:Y:S02]  /*62e0*/  DFMA R206, R212.reuse, R26, R206 ;  /* 0x0000001ad4ce722b */ /* 0x040fe400000000ce */
[C---:B------:R-:W-:Y:S02]  /*62f0*/  DFMA R196, R212.reuse, R34, R196 ;  /* 0x00000022d4c4722b */ /* 0x040fe400000000c4 */
[C---:B------:R-:W-:Y:S02]  /*6300*/  DFMA R204, R212.reuse, R82, R204 ;  /* 0x00000052d4cc722b */ /* 0x040fe400000000cc */
[----:B------:R-:W-:-:S02]  /*6310*/  DFMA R4, R212, R112, R4 ;  /* 0x00000070d404722b */ /* 0x000fc40000000004 */
[C---:B------:R-:W-:Y:S02]  /*6320*/  DFMA R224, R212.reuse, R144, R224 ;  /* 0x00000090d4e0722b */ /* 0x040fe400000000e0 */
[----:B------:R-:W-:Y:S02]  /*6330*/  DFMA R228, R212, R180, R228 ;  /* 0x000000b4d4e4722b */ /* 0x000fe400000000e4 */
[----:B--2---:R-:W-:Y:S02]  /*6340*/  DADD R200, R230, R226 ;  /* 0x00000000e6c87229 */ /* 0x004fe400000000e2 */
[----:B------:R-:W-:Y:S02]  /*6350*/  DFMA R162, R198, R128, R162 ;  /* 0x00000080c6a2722b */ /* 0x000fe400000000a2 */
[----:B------:R-:W-:Y:S02]  /*6360*/  DADD R226, R230, -R226 ;  /* 0x00000000e6e27229 */ /* 0x000fe400000008e2 */
[----:B------:R-:W-:-:S02]  /*6370*/  DFMA R220, R198, R58, R220 ;  /* 0x0000003ac6dc722b */ /* 0x000fc400000000dc */
[C---:B------:R-:W-:Y:S02]  /*6380*/  DFMA R218, R198.reuse, R66, R218 ;  /* 0x00000042c6da722b */ /* 0x040fe400000000da */
[C---:B------:R-:W-:Y:S02]  /*6390*/  DFMA R216, R198.reuse, R98, R216 ;  /* 0x00000062c6d8722b */ /* 0x040fe400000000d8 */
[C---:B------:R-:W-:Y:S02]  /*63a0*/  DFMA R2, R198.reuse, R160, R2 ;  /* 0x000000a0c602722b */ /* 0x040fe40000000002 */
[----:B------:R-:W-:Y:S02]  /*63b0*/  DFMA R202, R198, R192, R202 ;  /* 0x000000c0c6ca722b */ /* 0x000fe400000000ca */
[C---:B------:R-:W-:Y:S02]  /*63c0*/  DFMA R206, R200.reuse, R28, R206 ;  /* 0x0000001cc8ce722b */ /* 0x040fe400000000ce */
        /* <DEDUP_REMOVED lines=11> */
[C-C-:B------:R-:W-:Y:S02]  /*6480*/  DADD R202, R4.reuse, R200.reuse ;  /* 0x0000000004ca7229 */ /* 0x140fe400000000c8 */
[----:B------:R-:W-:-:S02]  /*6490*/  DADD R4, R4, -R200 ;  /* 0x0000000004047229 */ /* 0x000fc400000008c8 */
[----:B------:R-:W-:Y:S02]  /*64a0*/  DADD R2, R206, R220 ;  /* 0x00000000ce027229 */ /* 0x000fe400000000dc */
[----:B------:R-:W-:Y:S01]  /*64b0*/  DADD R162, R196, R218 ;  /* 0x00000000c4a27229 */ /* 0x000fe200000000da */
[----:B------:R0:W-:Y:S01]  /*64c0*/  STS.64 [R223+0x198], R202 ;  /* 0x000198cadf007388 */ /* 0x0001e20000000a00 */
[----:B------:R-:W-:Y:S02]  /*64d0*/  DADD R198, R204, R216 ;  /* 0x00000000ccc67229 */ /* 0x000fe400000000d8 */
[----:B------:R-:W-:Y:S01]  /*64e0*/  DADD R200, R224, R208 ;  /* 0x00000000e0c87229 */ /* 0x000fe200000000d0 */
[----:B------:R0:W-:Y:S01]  /*64f0*/  STS.64 [R223], R2 ;  /* 0x00000002df007388 */ /* 0x0001e20000000a00 */
[----:B------:R-:W-:Y:S02]  /*6500*/  DADD R212, R228, R226 ;  /* 0x00000000e4d47229 */ /* 0x000fe400000000e2 */
[----:B------:R-:W-:Y:S01]  /*6510*/  DADD R206, R206, -R220 ;  /* 0x00000000cece7229 */ /* 0x000fe200000008dc */
[----:B------:R0:W-:Y:S01]  /*6520*/  STS.64 [R223+0x88], R162 ;  /* 0x000088a2df007388 */ /* 0x0001e20000000a00 */
[----:B------:R-:W-:-:S02]  /*6530*/  DADD R196, R196, -R218 ;  /* 0x00000000c4c47229 */ /* 0x000fc400000008da */
[----:B------:R-:W-:Y:S01]  /*6540*/  DADD R204, R204, -R216 ;  /* 0x00000000cccc7229 */ /* 0x000fe200000008d8 */
[----:B------:R0:W-:Y:S01]  /*6550*/  STS.64 [R223+0x110], R198 ;  /* 0x000110c6df007388 */ /* 0x0001e20000000a00 */
[----:B------:R-:W-:Y:S02]  /*6560*/  DADD R208, R224, -R208 ;  /* 0x00000000e0d07229 */ /* 0x000fe400000008d0 */
        /* <DEDUP_REMOVED lines=10> */
.L_x_7:
[----:B------:R-:W-:Y:S05]  /*6610*/  BSYNC.RECONVERGENT B0 ;  /* 0x0000000000007941 */ /* 0x000fea0003800200 */
.L_x_6:
[----:B0-2---:R-:W2:Y:S01]  /*6620*/  LDL.LU R162, [R1+0x110] ;  /* 0x0001100001a27983 */ /* 0x005ea20000300800 */
[----:B------:R-:W0:Y:S01]  /*6630*/  LDCU.64 UR50, c[0x3][0x8] ;  /* 0x00c00100ff3277ac */ /* 0x000e220008000a00 */
[----:B------:R-:W-:Y:S06]  /*6640*/  BAR.SYNC.DEFER_BLOCKING 0x0 ;  /* 0x0000000000007b1d */ /* 0x000fec0000010000 */
[----:B------:R-:W1:Y:S01]  /*6650*/  LDCU.64 UR54, c[0x3][0x38] ;  /* 0x00c00700ff3677ac */ /* 0x000e620008000a00 */
[----:B------:R-:W3:Y:S01]  /*6660*/  LDCU.64 UR52, c[0x3][0x10] ;  /* 0x00c00200ff3477ac */ /* 0x000ee20008000a00 */
[----:B------:R-:W4:Y:S01]  /*6670*/  LDCU.64 UR58, c[0x3][0x18] ;  /* 0x00c00300ff3a77ac */ /* 0x000f220008000a00 */
[----:B------:R-:W5:Y:S01]  /*6680*/  LDCU.64 UR56, c[0x3][0x40] ;  /* 0x00c00800ff3877ac */ /* 0x000f620008000a00 */
        /* <DEDUP_REMOVED lines=31> */
[----:B--2---:R-:W-:Y:S04]  /*6880*/  LDS.64 R2, [R162] ;  /* 0x00000000a2027984 */ /* 0x004fe80000000a00 */
[----:B------:R-:W2:Y:S04]  /*6890*/  LDS.64 R4, [R162+0x7f80] ;  /* 0x007f8000a2047984 */ /* 0x000ea80000000a00 */
[----:B------:R-:W-:Y:S04]  /*68a0*/  LDS.64 R12, [R162+0x880] ;  /* 0x00088000a20c7984 */ /* 0x000fe80000000a00 */
[----:B------:R-:W1:Y:S01]  /*68b0*/  LDS.64 R16, [R162+0x7700] ;  /* 0x00770000a2107984 */ /* 0x000e620000000a00 */
[----:B--2---:R-:W-:-:S02]  /*68c0*/  DADD R8, R2, R4 ;  /* 0x0000000002087229 */ /* 0x004fc40000000004 */
[----:B------:R-:W-:Y:S01]  /*68d0*/  DADD R2, R2, -R4 ;  /* 0x0000000002027229 */ /* 0x000fe20000000804 */
[----:B------:R-:W-:Y:S05]  /*68e0*/  LDS.64 R4, [R162+0x1100] ;  /* 0x00110000a2047984 */ /* 0x000fea0000000a00 */
[----:B0-----:R-:W-:Y:S01]  /*68f0*/  DFMA R30, R8, UR50, RZ ;  /* 0x00000032081e7c2b */ /* 0x001fe200080000ff */
[----:B------:R-:W0:Y:S01]  /*6900*/  LDCU.64 UR50, c[0x3][0x7a0] ;  /* 0x00c0f400ff3277ac */ /* 0x000e220008000a00 */
[----:B-1----:R-:W-:Y:S02]  /*6910*/  DADD R20, R12, R16 ;  /* 0x000000000c147229 */ /* 0x002fe40000000010 */
[C---:B---3--:R-:W-:Y:S01]  /*6920*/  DFMA R32, R8.reuse, UR52, RZ ;  /* 0x0000003408207c2b */ /* 0x048fe200080000ff */
[----:B------:R-:W1:Y:S01]  /*6930*/  LDCU.64 UR52, c[0x3][0x7a8] ;  /* 0x00c0f500ff3477ac */ /* 0x000e620008000a00 */
[----:B----4-:R-:W-:-:S02]  /*6940*/  DFMA R36, R8, UR58, RZ ;  /* 0x0000003a08247c2b */ /* 0x010fc400080000ff */
[----:B------:R-:W-:Y:S01]  /*6950*/  DADD R12, R12, -R16 ;  /* 0x000000000c0c7229 */ /* 0x000fe20000000810 */
[----:B------:R-:W2:Y:S01]  /*6960*/  LDCU.64 UR58, c[0x3][0xc8] ;  /* 0x00c01900ff3a77ac */ /* 0x000ea20008000a00 */
[C---:B------:R-:W-:Y:S01]  /*6970*/  DFMA R34, R20.reuse, UR54, R30 ;  /* 0x0000003614227c2b */ /* 0x040fe2000800001e */
[----:B------:R-:W3:Y:S01]  /*6980*/  LDS.64 R30, [R162+0x6e80] ;  /* 0x006e8000a21e7984 */ /* 0x000ee20000000a00 */
[C---:B-----5:R-:W-:Y:S01]  /*6990*/  DFMA R44, R20.reuse, UR56, R32 ;  /* 0x00000038142c7c2b */ /* 0x060fe20008000020 */
[----:B------:R-:W4:Y:S01]  /*69a0*/  LDCU.64 UR54, c[0x3][0x7b0] ;  /* 0x00c0f600ff3677ac */ /* 0x000f220008000a00 */
[----:B------:R-:W-:Y:S02]  /*69b0*/  DFMA R48, R20, UR60, R36 ;  /* 0x0000003c14307c2b */ /* 0x000fe40008000024 */
[C---:B------:R-:W-:Y:S01]  /*69c0*/  DFMA R32, R8.reuse, UR62, RZ ;  /* 0x0000003e08207c2b */ /* 0x040fe200080000ff */
[----:B------:R-:W5:Y:S01]  /*69d0*/  LDCU.64 UR56, c[0x3][0x7b8] ;  /* 0x00c0f700ff3877ac */ /* 0x000f620008000a00 */
[----:B------:R-:W-:-:S02]  /*69e0*/  DFMA R36, R8, UR64, RZ ;  /* 0x0000004008247c2b */ /* 0x000fc400080000ff */
[----:B------:R-:W-:Y:S01]  /*69f0*/  DFMA R16, R2, UR70, RZ ;  /* 0x0000004602107c2b */ /* 0x000fe200080000ff */
[----:B------:R-:W2:Y:S01]  /*6a00*/  LDCU.64 UR60, c[0x3][0xd0] ;  /* 0x00c01a00ff3c77ac */ /* 0x000ea20008000a00 */
[----:B------:R-:W-:Y:S02]  /*6a10*/  DFMA R6, R8, R6, RZ ;  /* 0x000000060806722b */ /* 0x000fe400000000ff */
[C---:B------:R-:W-:Y:S01]  /*6a20*/  DFMA R60, R20.reuse, UR66, R32 ;  /* 0x00000042143c7c2b */ /* 0x040fe20008000020 */
[----:B------:R-:W2:Y:S01]  /*6a30*/  LDCU.64 UR62, c[0x3][0xd8] ;  /* 0x00c01b00ff3e77ac */ /* 0x000ea20008000a00 */
[----:B------:R-:W-:Y:S01]  /*6a40*/  DFMA R62, R20, UR68, R36 ;  /* 0x00000044143e7c2b */ /* 0x000fe20008000024 */
[----:B------:R-:W-:Y:S01]  /*6a50*/  LDS.64 R32, [R162+0x6600] ;  /* 0x00660000a2207984 */ /* 0x000fe20000000a00 */
[----:B------:R-:W-:Y:S01]  /*6a60*/  DFMA R36, R12, UR72, R16 ;  /* 0x000000480c247c2b */ /* 0x000fe20008000010 */
[----:B------:R-:W2:Y:S01]  /*6a70*/  LDCU.64 UR64, c[0x3][0xe0] ;  /* 0x00c01c00ff4077ac */ /* 0x000ea20008000a00 */
[----:B------:R-:W-:Y:S01]  /*6a80*/  DFMA R8, R2, UR6, RZ ;  /* 0x0000000602087c2b */ /* 0x000fe200080000ff */
[----:B------:R-:W0:Y:S01]  /*6a90*/  LDS.64 R16, [R162+0x1980] ;  /* 0x00198000a2107984 */ /* 0x000e220000000a00 */
[----:B------:R-:W-:Y:S01]  /*6aa0*/  DFMA R10, R20, R10, R6 ;  /* 0x0000000a140a722b */ /* 0x000fe20000000006 */
[----:B------:R-:W2:Y:S01]  /*6ab0*/  LDCU.64 UR66, c[0x3][0xe8] ;  /* 0x00c01d00ff4277ac */ /* 0x000ea20008000a00 */
[C---:B------:R-:W-:Y:S01]  /*6ac0*/  DFMA R38, R2.reuse, R38, RZ ;  /* 0x000000260226722b */ /* 0x040fe200000000ff */
[----:B------:R-:W-:Y:S01]  /*6ad0*/  LDS.64 R6, [R162+0x2200] ;  /* 0x00220000a2067984 */ /* 0x000fe20000000a00 */
[----:B------:R-:W-:Y:S01]  /*6ae0*/  DFMA R40, R2, UR74, RZ ;  /* 0x0000004a02287c2b */ /* 0x000fe200080000ff */
[----:B------:R-:W2:Y:S01]  /*6af0*/  LDCU.64 UR68, c[0x3][0x7c8] ;  /* 0x00c0f900ff4477ac */ /* 0x000ea20008000a00 */
[----:B------:R-:W-:-:S02]  /*6b00*/  DFMA R20, R12, UR8, R8 ;  /* 0x000000080c147c2b */ /* 0x000fc40008000008 */
[----:B------:R-:W1:Y:S01]  /*6b10*/  LDS.64 R8, [R162+0x5d80] ;  /* 0x005d8000a2087984 */ /* 0x000e620000000a00 */
[----:B------:R-:W-:Y:S01]  /*6b20*/  DFMA R52, R2, UR10, RZ ;  /* 0x0000000a02347c2b */ /* 0x000fe200080000ff */
[----:B------:R-:W2:Y:S01]  /*6b30*/  LDCU.64 UR70, c[0x3][0x7d0] ;  /* 0x00c0fa00ff4677ac */ /* 0x000ea20008000a00 */
[----:B------:R-:W-:Y:S02]  /*6b40*/  DFMA R38, R12, R42, R38 ;  /* 0x0000002a0c26722b */ /* 0x000fe40000000026 */
[----:B------:R-:W-:Y:S01]  /*6b50*/  DFMA R42, R2, UR14, RZ ;  /* 0x0000000e022a7c2b */ /* 0x000fe200080000ff */
[----:B------:R-:W2:Y:S01]  /*6b60*/  LDCU.64 UR72, c[0x3][0x7d8] ;  /* 0x00c0fb00ff4877ac */ /* 0x000ea20008000a00 */
[C---:B------:R-:W-:Y:S02]  /*6b70*/  DFMA R40, R12.reuse, UR4, R40 ;  /* 0x000000040c287c2b */ /* 0x040fe40008000028 */
[----:B------:R-:W-:Y:S01]  /*6b80*/  DFMA R52, R12, UR12, R52 ;  /* 0x0000000c0c347c2b */ /* 0x000fe20008000034 */
[----:B------:R-:W2:Y:S01]  /*6b90*/  LDCU.64 UR4, c[0x3][0xf8] ;  /* 0x00c01f00ff0477ac */ /* 0x000ea20008000a00 */
[----:B---3--:R-:W-:-:S02]  /*6ba0*/  DADD R2, R4, R30 ;  /* 0x0000000004027229 */ /* 0x008fc4000000001e */
[----:B------:R-:W-:Y:S01]  /*6bb0*/  DFMA R42, R12, UR16, R42 ;  /* 0x000000100c2a7c2b */ /* 0x000fe2000800002a */
[----:B------:R-:W3:Y:S01]  /*6bc0*/  LDCU.64 UR74, c[0x3][0x7e0] ;  /* 0x00c0fc00ff4a77ac */ /* 0x000ee20008000a00 */
[----:B------:R-:W-:Y:S01]  /*6bd0*/  LDS.64 R12, [R162+0x5500] ;  /* 0x00550000a20c7984 */ /* 0x000fe20000000a00 */
[----:B------:R-:W-:Y:S01]  /*6be0*/  DADD R4, R4, -R30 ;  /* 0x0000000004047229 */ /* 0x000fe2000000081e */
[----:B------:R-:W3:Y:S02]  /*6bf0*/  LDCU.64 UR6, c[0x3][0x7e8] ;  /* 0x00c0fd00ff0677ac */ /* 0x000ee40008000a00 */
[C---:B------:R-:W-:Y:S01]  /*6c00*/  DFMA R14, R2.reuse, R14, R10 ;  /* 0x0000000e020e722b */ /* 0x040fe2000000000a */
[----:B------:R-:W3:Y:S01]  /*6c10*/  LDS.64 R10, [R162+0x2a80] ;  /* 0x002a8000a20a7984 */ /* 0x000ee20000000a00 */
[C---:B------:R-:W-:Y:S01]  /*6c20*/  DFMA R34, R2.reuse, UR18, R34 ;  /* 0x0000001202227c2b */ /* 0x040fe20008000022 */
[----:B------:R-:W3:Y:S01]  /*6c30*/  LDCU.64 UR8, c[0x3][0x100] ;  /* 0x00c02000ff0877ac */ /* 0x000ee20008000a00 */
[----:B------:R-:W-:-:S02]  /*6c40*/  DFMA R44, R2, UR20, R44 ;  /* 0x00000014022c7c2b */ /* 0x000fc4000800002c */
[C---:B------:R-:W-:Y:S01]  /*6c50*/  DFMA R48, R2.reuse, UR22, R48 ;  /* 0x0000001602307c2b */ /* 0x040fe20008000030 */
[----:B------:R-:W3:Y:S01]  /*6c60*/  LDCU.64 UR10, c[0x3][0x108] ;  /* 0x00c02100ff0a77ac */ /* 0x000ee20008000a00 */
[C---:B------:R-:W-:Y:S02]  /*6c70*/  DFMA R60, R2.reuse, UR24, R60 ;  /* 0x00000018023c7c2b */ /* 0x040fe4000800003c */
[----:B------:R-:W-:Y:S01]  /*6c80*/  DFMA R62, R2, UR26, R62 ;  /* 0x0000001a023e7c2b */ /* 0x000fe2000800003e */
[----:B------:R-:W3:Y:S01]  /*6c90*/  LDCU.64 UR14, c[0x3][0x110] ;  /* 0x00c02200ff0e77ac */ /* 0x000ee20008000a00 */
[----:B0-----:R-:W-:Y:S02]  /*6ca0*/  DADD R2, R16, R32 ;  /* 0x0000000010027229 */ /* 0x001fe40000000020 */
[----:B------:R-:W-:Y:S01]  /*6cb0*/  DFMA R38, R4, R46, R38 ;  /* 0x0000002e0426722b */ /* 0x000fe20000000026 */
[----:B------:R-:W0:Y:S01]  /*6cc0*/  LDCU.64 UR12, c[0x3][0x118] ;  /* 0x00c02300ff0c77ac */ /* 0x000e220008000a00 */
[----:B------:R-:W-:-:S02]  /*6cd0*/  DADD R16, R16, -R32 ;  /* 0x0000000010107229 */ /* 0x000fc40000000820 */
[----:B------:R-:W-:Y:S01]  /*6ce0*/  DFMA R36, R4, UR28, R36 ;  /* 0x0000001c04247c2b */ /* 0x000fe20008000024 */
[----:B------:R-:W0:Y:S01]  /*6cf0*/  LDCU.64 UR16, c[0x3][0x7f8] ;  /* 0x00c0ff00ff1077ac */ /* 0x000e220008000a00 */
[C---:B------:R-:W-:Y:S02]  /*6d00*/  DFMA R14, R2.reuse, R18, R14 ;  /* 0x00000012020e722b */ /* 0x040fe4000000000e */
[C---:B------:R-:W-:Y:S01]  /*6d10*/  DFMA R34, R2.reuse, UR38, R34 ;  /* 0x0000002602227c2b */ /* 0x040fe20008000022 */
[----:B------:R-:W0:Y:S01]  /*6d20*/  LDCU.64 UR18, c[0x3][0x800] ;  /* 0x00c10000ff1277ac */ /* 0x000e220008000a00 */
[C---:B------:R-:W-:Y:S02]  /*6d30*/  DFMA R44, R2.reuse, UR40, R44 ;  /* 0x00000028022c7c2b */ /* 0x040fe4000800002c */
[C---:B------:R-:W-:Y:S01]  /*6d40*/  DFMA R48, R2.reuse, UR42, R48 ;  /* 0x0000002a02307c2b */ /* 0x040fe20008000030 */
[----:B------:R-:W0:Y:S01]  /*6d50*/  LDCU.64 UR20, c[0x3][0x808] ;  /* 0x00c10100ff1477ac */ /* 0x000e220008000a00 */
[----:B------:R-:W-:-:S02]  /*6d60*/  DFMA R60, R2, UR44, R60 ;  /* 0x0000002c023c7c2b */ /* 0x000fc4000800003c */
[----:B------:R-:W-:Y:S01]  /*6d70*/  DFMA R62, R2, UR46, R62 ;  /* 0x0000002e023e7c2b */ /* 0x000fe2000800003e */
[----:B------:R-:W0:Y:S01]  /*6d80*/  LDCU.64 UR24, c[0x3][0x810] ;  /* 0x00c10200ff1877ac */ /* 0x000e220008000a00 */
[----:B-1----:R-:W-:Y:S02]  /*6d90*/  DADD R2, R6, R8 ;  /* 0x0000000006027229 */ /* 0x002fe40000000008 */
[C---:B------:R-:W-:Y:S01]  /*6da0*/  DFMA R40, R4.reuse, UR30, R40 ;  /* 0x0000001e04287c2b */ /* 0x040fe20008000028 */
[----:B------:R-:W1:Y:S01]  /*6db0*/  LDCU.64 UR22, c[0x3][0x818] ;  /* 0x00c10300ff1677ac */ /* 0x000e620008000a00 */
[C---:B------:R-:W-:Y:S02]  /*6dc0*/  DFMA R20, R4.reuse, UR32, R20 ;  /* 0x0000002004147c2b */ /* 0x040fe40008000014 */
[C---:B------:R-:W-:Y:S01]  /*6dd0*/  DFMA R52, R4.reuse, UR34, R52 ;  /* 0x0000002204347c2b */ /* 0x040fe20008000034 */
[----:B------:R-:W1:Y:S01]  /*6de0*/  LDCU.64 UR40, c[0x3][0x830] ;  /* 0x00c10600ff2877ac */ /* 0x000e620008000a00 */
[----:B------:R-:W-:-:S02]  /*6df0*/  DFMA R42, R4, UR36, R42 ;  /* 0x00000024042a7c2b */ /* 0x000fc4000800002a */
[----:B------:R-:W-:Y:S01]  /*6e00*/  DADD R6, R6, -R8 ;  /* 0x0000000006067229 */ /* 0x000fe20000000808 */
[----:B------:R-:W-:Y:S01]  /*6e10*/  LDS.64 R4, [R162+0x3300] ;  /* 0x00330000a2047984 */ /* 0x000fe20000000a00 */
[C---:B------:R-:W-:Y:S01]  /*6e20*/  DFMA R38, R16.reuse, R50, R38 ;  /* 0x000000321026722b */ /* 0x040fe20000000026 */
[----:B------:R-:W1:Y:S01]  /*6e30*/  LDCU.64 UR36, c[0x3][0x828] ;  /* 0x00c10500ff2477ac */ /* 0x000e620008000a00 */
[C---:B------:R-:W-:Y:S01]  /*6e40*/  DFMA R36, R16.reuse, UR48, R36 ;  /* 0x0000003010247c2b */ /* 0x040fe20008000024 */
[----:B------:R-:W1:Y:S01]  /*6e50*/  LDS.64 R8, [R162+0x4c80] ;  /* 0x004c8000a2087984 */ /* 0x000e620000000a00 */
[C---:B------:R-:W-:Y:S01]  /*6e60*/  DFMA R40, R16.reuse, UR50, R40 ;  /* 0x0000003210287c2b */ /* 0x040fe20008000028 */
[----:B------:R-:W1:Y:S01]  /*6e70*/  LDCU.64 UR38, c[0x3][0x838] ;  /* 0x00c10700ff2677ac */ /* 0x000e620008000a00 */
[C---:B------:R-:W-:Y:S02]  /*6e80*/  DFMA R20, R16.reuse, UR52, R20 ;  /* 0x0000003410147c2b */ /* 0x040fe40008000014 */
[C---:B----4-:R-:W-:Y:S01]  /*6e90*/  DFMA R52, R16.reuse, UR54, R52 ;  /* 0x0000003610347c2b */ /* 0x050fe20008000034 */
[----:B------:R-:W4:Y:S01]  /*6ea0*/  LDCU.64 UR42, c[0x3][0x840] ;  /* 0x00c10800ff2a77ac */ /* 0x000f220008000a00 */
[----:B-----5:R-:W-:-:S02]  /*6eb0*/  DFMA R42, R16, UR56, R42 ;  /* 0x00000038102a7c2b */ /* 0x020fc4000800002a */
[C---:B------:R-:W-:Y:S01]  /*6ec0*/  DFMA R22, R2.reuse, R22, R14 ;  /* 0x000000160216722b */ /* 0x040fe2000000000e */
[----:B------:R-:W-:Y:S01]  /*6ed0*/  LDS.64 R16, [R162+0x4400] ;  /* 0x00440000a2107984 */ /* 0x000fe20000000a00 */
[C---:B--2---:R-:W-:Y:S01]  /*6ee0*/  DFMA R34, R2.reuse, UR58, R34 ;  /* 0x0000003a02227c2b */ /* 0x044fe20008000022 */
[----:B------:R-:W2:Y:S01]  /*6ef0*/  LDCU.64 UR50, c[0x3][0x848] ;  /* 0x00c10900ff3277ac */ /* 0x000ea20008000a00 */
[C---:B------:R-:W-:Y:S01]  /*6f00*/  DFMA R44, R2.reuse, UR60, R44 ;  /* 0x0000003c022c7c2b */ /* 0x040fe2000800002c */
[----:B------:R-:W5:Y:S01]  /*6f10*/  LDS.64 R14, [R162+0x3b80] ;  /* 0x003b8000a20e7984 */ /* 0x000f620000000a00 */
[C---:B------:R-:W-:Y:S01]  /*6f20*/  DFMA R48, R2.reuse, UR62, R48 ;  /* 0x0000003e02307c2b */ /* 0x040fe20008000030 */
[----:B------:R-:W5:Y:S01]  /*6f30*/  LDCU.64 UR26, c[0x3][0x128] ;  /* 0x00c02500ff1a77ac */ /* 0x000f620008000a00 */
[C---:B------:R-:W-:Y:S02]  /*6f40*/  DFMA R60, R2.reuse, UR64, R60 ;  /* 0x00000040023c7c2b */ /* 0x040fe4000800003c */
[----:B------:R-:W-:Y:S01]  /*6f50*/  DFMA R62, R2, UR66, R62 ;  /* 0x00000042023e7c2b */ /* 0x000fe2000800003e */
[----:B------:R-:W5:Y:S01]  /*6f60*/  LDCU.64 UR28, c[0x3][0x130] ;  /* 0x00c02600ff1c77ac */ /* 0x000f620008000a00 */
[----:B---3--:R-:W-:-:S02]  /*6f70*/  DADD R2, R10, R12 ;  /* 0x000000000a027229 */ /* 0x008fc4000000000c */
[----:B------:R-:W-:Y:S01]  /*6f80*/  DADD R10, R10, -R12 ;  /* 0x000000000a0a7229 */ /* 0x000fe2000000080c */
[----:B------:R-:W3:Y:S01]  /*6f90*/  LDCU.64 UR30, c[0x3][0x138] ;  /* 0x00c02700ff1e77ac */ /* 0x000ee20008000a00 */
[C---:B------:R-:W-:Y:S02]  /*6fa0*/  DFMA R36, R6.reuse, UR68, R36 ;  /* 0x0000004406247c2b */ /* 0x040fe40008000024 */
[----:B------:R-:W-:Y:S01]  /*6fb0*/  DFMA R40, R6, UR70, R40 ;  /* 0x0000004606287c2b */ /* 0x000fe20008000028 */
[----:B------:R-:W3:Y:S01]  /*6fc0*/  LDCU.64 UR34, c[0x3][0x140] ;  /* 0x00c02800ff2277ac */ /* 0x000ee20008000a00 */
[----:B------:R-:W-:Y:S02]  /*6fd0*/  DFMA R34, R2, UR4, R34 ;  /* 0x0000000402227c2b */ /* 0x000fe40008000022 */
[C---:B------:R-:W-:Y:S01]  /*6fe0*/  DFMA R20, R6.reuse, UR72, R20 ;  /* 0x0000004806147c2b */ /* 0x040fe20008000014 */
[----:B------:R-:W4:Y:S01]  /*6ff0*/  LDCU UR4, c[0x0][0x380] ;  /* 0x00007000ff0477ac */ /* 0x000f220008000800 */
[----:B------:R-:W-:-:S02]  /*7000*/  DFMA R38, R6, R54, R38 ;  /* 0x000000360626722b */ /* 0x000fc40000000026 */
[C---:B------:R-:W-:Y:S01]  /*7010*/  DFMA R52, R6.reuse, UR74, R52 ;  /* 0x0000004a06347c2b */ /* 0x040fe20008000034 */
[----:B------:R-:W3:Y:S01]  /*7020*/  LDCU.64 UR32, c[0x3][0x148] ;  /* 0x00c02900ff2077ac */ /* 0x000ee20008000a00 */
[----:B------:R-:W-:Y:S02]  /*7030*/  DFMA R42, R6, UR6, R42 ;  /* 0x00000006062a7c2b */ /* 0x000fe4000800002a */
[C---:B------:R-:W-:Y:S01]  /*7040*/  DFMA R22, R2.reuse, R24, R22 ;  /* 0x000000180216722b */ /* 0x040fe20000000016 */
[----:B------:R-:W3:Y:S01]  /*7050*/  LDCU.64 UR44, c[0x3][0x158] ;  /* 0x00c02b00ff2c77ac */ /* 0x000ee20008000a00 */
[C---:B------:R-:W-:Y:S02]  /*7060*/  DFMA R44, R2.reuse, UR8, R44 ;  /* 0x00000008022c7c2b */ /* 0x040fe4000800002c */
[C---:B------:R-:W-:Y:S01]  /*7070*/  DFMA R48, R2.reuse, UR10, R48 ;  /* 0x0000000a02307c2b */ /* 0x040fe20008000030 */
[----:B------:R-:W3:Y:S01]  /*7080*/  LDCU.64 UR46, c[0x3][0x160] ;  /* 0x00c02c00ff2e77ac */ /* 0x000ee20008000a00 */
[----:B------:R-:W-:-:S02]  /*7090*/  DFMA R60, R2, UR14, R60 ;  /* 0x0000000e023c7c2b */ /* 0x000fc4000800003c */
[----:B0-----:R-:W-:Y:S01]  /*70a0*/  DFMA R62, R2, UR12, R62 ;  /* 0x0000000c023e7c2b */ /* 0x001fe2000800003e */
[----:B------:R-:W0:Y:S01]  /*70b0*/  LDCU.64 UR48, c[0x3][0x168] ;  /* 0x00c02d00ff3077ac */ /* 0x000e220008000a00 */
[C---:B------:R-:W-:Y:S01]  /*70c0*/  DFMA R36, R10.reuse, UR16, R36 ;  /* 0x000000100a247c2b */ /* 0x040fe20008000024 */
[----:B----4-:R-:W-:Y:S01]  /*70d0*/  ISETP.GE.AND P0, PT, R0, UR4, PT ;  /* 0x0000000400007c0c */ /* 0x010fe2000bf06270 */
[C---:B------:R-:W-:Y:S01]  /*70e0*/  DFMA R40, R10.reuse, UR18, R40 ;  /* 0x000000120a287c2b */ /* 0x040fe20008000028 */
[----:B------:R-:W4:Y:S01]  /*70f0*/  LDCU.64 UR6, c[0x3][0x850] ;  /* 0x00c10a00ff0677ac */ /* 0x000f220008000a00 */
[C---:B------:R-:W-:Y:S02]  /*7100*/  DFMA R20, R10.reuse, UR20, R20 ;  /* 0x000000140a147c2b */ /* 0x040fe40008000014 */
[----:B------:R-:W-:Y:S01]  /*7110*/  DFMA R38, R10, R56, R38 ;  /* 0x000000380a26722b */ /* 0x000fe20000000026 */
[----:B------:R-:W0:Y:S01]  /*7120*/  LDCU.64 UR8, c[0x3][0x858] ;  /* 0x00c10b00ff0877ac */ /* 0x000e220008000a00 */
[----:B-1----:R-:W-:-:S02]  /*7130*/  DADD R2, R4, -R8 ;  /* 0x0000000004027229 */ /* 0x002fc40000000808 */
[C---:B------:R-:W-:Y:S01]  /*7140*/  DFMA R52, R10.reuse, UR24, R52 ;  /* 0x000000180a347c2b */ /* 0x040fe20008000034 */
[----:B------:R-:W1:Y:S01]  /*7150*/  LDCU.64 UR10, c[0x3][0x860] ;  /* 0x00c10c00ff0a77ac */ /* 0x000e620008000a00 */
[----:B------:R-:W-:Y:S02]  /*7160*/  DFMA R42, R10, UR22, R42 ;  /* 0x000000160a2a7c2b */ /* 0x000fe4000800002a */
[----:B------:R-:W-:Y:S01]  /*7170*/  DADD R4, R4, R8 ;  /* 0x0000000004047229 */ /* 0x000fe20000000008 */
[----:B------:R-:W1:Y:S01]  /*7180*/  LDCU.64 UR12, c[0x3][0x868] ;  /* 0x00c10d00ff0c77ac */ /* 0x000e620008000a00 */
[C---:B------:R-:W-:Y:S02]  /*7190*/  DFMA R38, R2.reuse, R58, R38 ;  /* 0x0000003a0226722b */ /* 0x040fe40000000026 */
[C---:B------:R-:W-:Y:S01]  /*71a0*/  DFMA R36, R2.reuse, UR36, R36 ;  /* 0x0000002402247c2b */ /* 0x040fe20008000024 */
[----:B------:R-:W1:Y:S01]  /*71b0*/  LDCU.64 UR16, c[0x3][0x870] ;  /* 0x00c10e00ff1077ac */ /* 0x000e620008000a00 */
[----:B------:R-:W-:-:S02]  /*71c0*/  DFMA R40, R2, UR40, R40 ;  /* 0x0000002802287c2b */ /* 0x000fc40008000028 */
[C---:B------:R-:W-:Y:S01]  /*71d0*/  DFMA R20, R2.reuse, UR38, R20 ;  /* 0x0000002602147c2b */ /* 0x040fe20008000014 */
[----:B------:R-:W1:Y:S01]  /*71e0*/  LDCU.64 UR20, c[0x3][0x878] ;  /* 0x00c10f00ff1477ac */ /* 0x000e620008000a00 */
[C---:B------:R-:W-:Y:S02]  /*71f0*/  DFMA R52, R2.reuse, UR42, R52 ;  /* 0x0000002a02347c2b */ /* 0x040fe40008000034 */
[----:B--2---:R-:W-:Y:S01]  /*7200*/  DFMA R42, R2, UR50, R42 ;  /* 0x00000032022a7c2b */ /* 0x004fe2000800002a */
[----:B------:R-:W2:Y:S01]  /*7210*/  LDCU.64 UR14, c[0x3][0x170] ;  /* 0x00c02e00ff0e77ac */ /* 0x000ea20008000a00 */
[C-C-:B-----5:R-:W-:Y:S02]  /*7220*/  DADD R2, R14.reuse, R16.reuse ;  /* 0x000000000e027229 */ /* 0x160fe40000000010 */
[----:B------:R-:W-:Y:S01]  /*7230*/  DADD R14, R14, -R16 ;  /* 0x000000000e0e7229 */ /* 0x000fe20000000810 */
[----:B------:R-:W5:Y:S01]  /*7240*/  LDCU.64 UR18, c[0x3][0x178] ;  /* 0x00c02f00ff1277ac */ /* 0x000f620008000a00 */
[----:B------:R-:W-:-:S02]  /*7250*/  DFMA R34, R4, UR26, R34 ;  /* 0x0000001a04227c2b */ /* 0x000fc40008000022 */
[C---:B------:R-:W-:Y:S02]  /*7260*/  DFMA R44, R4.reuse, UR28, R44 ;  /* 0x0000001c042c7c2b */ /* 0x040fe4000800002c */
[C---:B---3--:R-:W-:Y:S02]  /*7270*/  DFMA R48, R4.reuse, UR30, R48 ;  /* 0x0000001e04307c2b */ /* 0x048fe40008000030 */
[C---:B------:R-:W-:Y:S02]  /*7280*/  DFMA R60, R4.reuse, UR34, R60 ;  /* 0x00000022043c7c2b */ /* 0x040fe4000800003c */
[----:B------:R-:W-:Y:S02]  /*7290*/  DFMA R62, R4, UR32, R62 ;  /* 0x00000020043e7c2b */ /* 0x000fe4000800003e */
[C---:B----4-:R-:W-:Y:S02]  /*72a0*/  DFMA R38, R14.reuse, UR6, R38 ;  /* 0x000000060e267c2b */ /* 0x050fe40008000026 */
[----:B0-----:R-:W-:-:S02]  /*72b0*/  DFMA R36, R14, UR8, R36 ;  /* 0x000000080e247c2b */ /* 0x001fc40008000024 */
[C---:B-1----:R-:W-:Y:S02]  /*72c0*/  DFMA R40, R14.reuse, UR10, R40 ;  /* 0x0000000a0e287c2b */ /* 0x042fe40008000028 */
[C---:B------:R-:W-:Y:S02]  /*72d0*/  DFMA R20, R14.reuse, UR12, R20 ;  /* 0x0000000c0e147c2b */ /* 0x040fe40008000014 */
[C---:B------:R-:W-:Y:S02]  /*72e0*/  DFMA R52, R14.reuse, UR16, R52 ;  /* 0x000000100e347c2b */ /* 0x040fe40008000034 */
[----:B------:R-:W-:Y:S02]  /*72f0*/  DFMA R42, R14, UR20, R42 ;  /* 0x000000140e2a7c2b */ /* 0x000fe4000800002a */
[C---:B------:R-:W-:Y:S02]  /*7300*/  DFMA R34, R2.reuse, UR44, R34 ;  /* 0x0000002c02227c2b */ /* 0x040fe40008000022 */
[----:B------:R-:W-:-:S02]  /*7310*/  DFMA R44, R2, UR46, R44 ;  /* 0x0000002e022c7c2b */ /* 0x000fc4000800002c */
[C---:B------:R-:W-:Y:S02]  /*7320*/  DFMA R48, R2.reuse, UR48, R48 ;  /* 0x0000003002307c2b */ /* 0x040fe40008000030 */
[C---:B--2---:R-:W-:Y:S02]  /*7330*/  DFMA R60, R2.reuse, UR14, R60 ;  /* 0x0000000e023c7c2b */ /* 0x044fe4000800003c */
[----:B-----5:R-:W-:Y:S01]  /*7340*/  DFMA R62, R2, UR18, R62 ;  /* 0x00000012023e7c2b */ /* 0x020fe2000800003e */
[----:B------:R-:W-:Y:S10]  /*7350*/  @P0 EXIT ;  /* 0x000000000000094d */ /* 0x000ff40003800000 */
[----:B------:R-:W2:Y:S01]  /*7360*/  LDL.LU R30, [R1+0x114] ;  /* 0x00011400011e7983 */ /* 0x000ea20000300800 */
[----:B------:R-:W2:Y:S01]  /*7370*/  LDC.64 R6, c[0x0][0x3b0] ;  /* 0x0000ec00ff067b82 */ /* 0x000ea20000000a00 */
[----:B------:R-:W-:Y:S02]  /*7380*/  DFMA R22, R4, R26, R22 ;  /* 0x0000001a0416722b */ /* 0x000fe40000000016 */
[----:B------:R-:W-:Y:S02]  /*7390*/  DADD R10, R48, R20 ;  /* 0x00000000300a7229 */ /* 0x000fe40000000014 */
[C-C-:B------:R-:W-:Y:S02]  /*73a0*/  DADD R14, R62.reuse, R42.reuse ;  /* 0x000000003e0e7229 */ /* 0x140fe4000000002a */
[----:B------:R-:W-:Y:S02]  /*73b0*/  DADD R16, R62, -R42 ;  /* 0x000000003e107229 */ /* 0x000fe4000000082a */
[----:B------:R-:W-:-:S02]  /*73c0*/  DFMA R26, R2, R28, R22 ;  /* 0x0000001c021a722b */ /* 0x000fc40000000016 */
[C-C-:B------:R-:W-:Y:S02]  /*73d0*/  DADD R12, R60.reuse, R52.reuse ;  /* 0x000000003c0c7229 */ /* 0x140fe40000000034 */
[----:B------:R-:W-:Y:S02]  /*73e0*/  DADD R18, R60, -R52 ;  /* 0x000000003c127229 */ /* 0x000fe40000000834 */
[----:B------:R-:W-:Y:S02]  /*73f0*/  DADD R20, R48, -R20 ;  /* 0x0000000030147229 */ /* 0x000fe40000000814 */
[----:B------:R-:W-:Y:S02]  /*7400*/  DADD R4, R26, R38 ;  /* 0x000000001a047229 */ /* 0x000fe40000000026 */
[C-C-:B------:R-:W-:Y:S02]  /*7410*/  DADD R8, R44.reuse, R40.reuse ;  /* 0x000000002c087229 */ /* 0x140fe40000000028 */
[----:B------:R-:W-:-:S02]  /*7420*/  DADD R22, R44, -R40 ;  /* 0x000000002c167229 */ /* 0x000fc40000000828 */
[----:B------:R-:W-:Y:S02]  /*7430*/  DADD R24, R34, -R36 ;  /* 0x0000000022187229 */ /* 0x000fe40000000824 */
[----:B------:R-:W-:Y:S01]  /*7440*/  DADD R26, R26, -R38 ;  /* 0x000000001a1a7229 */ /* 0x000fe20000000826 */
[----:B--2---:R-:W-:Y:S01]  /*7450*/  IMAD.WIDE R2, R30, 0x8, R6 ;  /* 0x000000081e027825 */ /* 0x004fe200078e0206 */
[----:B------:R-:W-:-:S04]  /*7460*/  DADD R6, R34, R36 ;  /* 0x0000000022067229 */ /* 0x000fc80000000024 */
[----:B------:R-:W-:Y:S04]  /*7470*/  STG.E.64 desc[UR76][R2.64+0x1680], R14 ;  /* 0x0016800e02007986 */ /* 0x000fe8000c101b4c */
        /* <DEDUP_REMOVED lines=10> */
[----:B------:R-:W-:Y:S01]  /*7520*/  STG.E.64 desc[UR76][R2.64+0x3180], R26 ;  /* 0x0031801a02007986 */ /* 0x000fe2000c101b4c */
[----:B------:R-:W-:Y:S05]  /*7530*/  EXIT ;  /* 0x000000000000794d */ /* 0x000fea0003800000 */
.L_x_9:
[----:B------:R-:W-:-:S00]  /*7540*/  BRA `(.L_x_9) ;  /* 0xfffffffc00fc7947 */ /* 0x000fc0000383ffff */
[----:B------:R-:W-:-:S00]  /*7550*/  NOP ;  /* 0x0000000000007918 */ /* 0x000fc00000000000 */
        /* <DEDUP_REMOVED lines=10> */
.L_x_325:


//--------------------- .text._Z32massMatrixMultiplyRegisterKernelILi12ELi16ELi1EEviPKiPKdS3_S3_S3_Pd --------------------------
	.section	.text._Z32massMatrixMultiplyRegisterKernelILi12ELi16ELi1EEviPKiPKdS3_S3_S3_Pd,"ax",@progbits
	.align	128
        .global         _Z32massMatrixMultiplyRegisterKernelILi12ELi16ELi1EEviPKiPKdS3_S3_S3_Pd
        .type           _Z32massMatrixMultiplyRegisterKernelILi12ELi16ELi1EEviPKiPKdS3_S3_S3_Pd,@function
        .size           _Z32massMatrixMultiplyRegisterKernelILi12ELi16ELi1EEviPKiPKdS3_S3_S3_Pd,(.L_x_326 - _Z32massMatrixMultiplyRegisterKernelILi12ELi16ELi1EEviPKiPKdS3_S3_S3_Pd)
        .other          _Z32massMatrixMultiplyRegisterKernelILi12ELi16ELi1EEviPKiPKdS3_S3_S3_Pd,@"STO_CUDA_ENTRY STV_DEFAULT"
_Z32massMatrixMultiplyRegisterKernelILi12ELi16ELi1EEviPKiPKdS3_S3_S3_Pd:
.text._Z32massMatrixMultiplyRegisterKernelILi12ELi16ELi1EEviPKiPKdS3_S3_S3_Pd:
[----:B------:R-:W-:Y:S01]  /*0000*/  LDC R1, c[0x0][0x37c] ;  /* 0x0000df00ff017b82 */ /* 0x000fe20000000800 */
[----:B------:R-:W0:Y:S07]  /*0010*/  S2R R4, SR_TID.Y ;  /* 0x0000000000047919 */ /* 0x000e2e0000002200 */
[----:B------:R-:W0:Y:S01]  /*0020*/  S2UR UR4, SR_CTAID.X ;  /* 0x00000000000479c3 */ /* 0x000e220000002500 */
[----:B------:R-:W1:Y:S01]  /*0030*/  LDCU UR5, c[0x0][0x380] ;  /* 0x00007000ff0577ac */ /* 0x000e620008000800 */
[----:B------:R-:W-:Y:S01]  /*0040*/  IMAD.MOV.U32 R7, RZ, RZ, RZ ;  /* 0x000000ffff077224 */ /* 0x000fe200078e00ff */
[----:B------:R-:W2:Y:S05]  /*0050*/  LDCU.64 UR6, c[0x0][0x358] ;  /* 0x00006b00ff0677ac */ /* 0x000eaa0008000a00 */
[----:B------:R-:W3:Y:S01]  /*0060*/  LDC.64 R14, c[0x0][0x3a8] ;  /* 0x0000ea00ff0e7b82 */ /* 0x000ee20000000a00 */
[----:B0-----:R-:W-:-:S05]  /*0070*/  VIADD R3, R4, UR4 ;  /* 0x0000000404037c36 */ /* 0x001fca0008000000 */
[----:B-1----:R-:W-:-:S13]  /*0080*/  ISETP.GE.AND P0, PT, R3, UR5, PT ;  /* 0x0000000503007c0c */ /* 0x002fda000bf06270 */
[----:B------:R-:W0:Y:S02]  /*0090*/  @!P0 LDC.64 R8, c[0x0][0x388] ;  /* 0x0000e200ff088b82 */ /* 0x000e240000000a00 */
[----:B0-----:R-:W-:-:S05]  /*00a0*/  @!P0 IMAD.WIDE R8, R3, 0x4, R8 ;  /* 0x0000000403088825 */ /* 0x001fca00078e0208 */
[----:B--2---:R-:W2:Y:S01]  /*00b0*/  @!P0 LDG.E.CONSTANT R7, desc[UR6][R8.64] ;  /* 0x0000000608078981 */ /* 0x004ea2000c1e9900 */
[----:B------:R-:W0:Y:S02]  /*00c0*/  S2R R3, SR_TID.X ;  /* 0x0000000000037919 */ /* 0x000e240000002100 */
[----:B0-----:R-:W-:-:S05]  /*00d0*/  IMAD.MOV.U32 R6, RZ, RZ, R3 ;  /* 0x000000ffff067224 */ /* 0x001fca00078e0003 */
[----:B------:R-:W-:-:S13]  /*00e0*/  ISETP.GT.U32.AND P1, PT, R6, 0x2f, PT ;  /* 0x0000002f0600780c */ /* 0x000fda0003f24070 */
[----:B------:R-:W0:Y:S08]  /*00f0*/  @!P1 LDC.64 R10, c[0x0][0x398] ;  /* 0x0000e600ff0a9b82 */ /* 0x000e300000000a00 */
[----:B------:R-:W1:Y:S01]  /*0100*/  @!P1 LDC.64 R12, c[0x0][0x3a0] ;  /* 0x0000e800ff0c9b82 */ /* 0x000e620000000a00 */
[----:B0-----:R-:W-:-:S06]  /*0110*/  @!P1 IMAD.WIDE.U32 R10, R6, 0x8, R10 ;  /* 0x00000008060a9825 */ /* 0x001fcc00078e000a */
[----:B------:R-:W4:Y:S01]  /*0120*/  @!P1 LDG.E.64.CONSTANT R10, desc[UR6][R10.64] ;  /* 0x000000060a0a9981 */ /* 0x000f22000c1e9b00 */
[----:B-1----:R-:W-:-:S06]  /*0130*/  @!P1 IMAD.WIDE.U32 R12, R6, 0x8, R12 ;  /* 0x00000008060c9825 */ /* 0x002fcc00078e000c */
[----:B------:R-:W5:Y:S01]  /*0140*/  @!P1 LDG.E.64.CONSTANT R12, desc[UR6][R12.64] ;  /* 0x000000060c0c9981 */ /* 0x000f62000c1e9b00 */
[----:B--2---:R-:W-:-:S04]  /*0150*/  IMAD R0, R7, 0x6c0, R6 ;  /* 0x000006c007007824 */ /* 0x004fc800078e0206 */
[----:B---3--:R-:W-:-:S05]  /*0160*/  IMAD.WIDE R8, R0, 0x8, R14 ;  /* 0x0000000800087825 */ /* 0x008fca00078e020e */
[----:B------:R-:W2:Y:S04]  /*0170*/  LDG.E.64.CONSTANT R26, desc[UR6][R8.64] ;  /* 0x00000006081a7981 */ /* 0x000ea8000c1e9b00 */
[----:B------:R-:W2:Y:S04]  /*0180*/  LDG.E.64.CONSTANT R68, desc[UR6][R8.64+0x3180] ;  /* 0x0031800608447981 */ /* 0x000ea8000c1e9b00 */
[----:B------:R-:W3:Y:S04]  /*0190*/  LDG.E.64.CONSTANT R14, desc[UR6][R8.64+0x480] ;  /* 0x00048006080e7981 */ /* 0x000ee8000c1e9b00 */
        /* <DEDUP_REMOVED lines=8> */
[----:B------:R2:W3:Y:S01]  /*0220*/  LDG.E.64.CONSTANT R32, desc[UR6][R8.64+0x2400] ;  /* 0x0024000608207981 */ /* 0x0004e2000c1e9b00 */
[----:B------:R-:W0:Y:S01]  /*0230*/  S2R R41, SR_CgaCtaId ;  /* 0x0000000000297919 */ /* 0x000e220000008800 */
[----:B------:R-:W-:-:S05]  /*0240*/  MOV R5, 0x400 ;  /* 0x0000040000057802 */ /* 0x000fca0000000f00 */
[C---:B------:R-:W-:Y:S02]  /*0250*/  @!P1 VIADD R2, R5.reuse, 0x8800 ;  /* 0x0000880005029836 */ /* 0x040fe40000000000 */
[----:B------:R-:W-:-:S03]  /*0260*/  @!P1 VIADD R36, R5, 0x8980 ;  /* 0x0000898005249836 */ /* 0x000fc60000000000 */
[C---:B0-----:R-:W-:Y:S02]  /*0270*/  @!P1 LEA R37, R41.reuse, R2, 0x18 ;  /* 0x0000000229259211 */ /* 0x041fe400078ec0ff */
[----:B------:R-:W-:-:S03]  /*0280*/  @!P1 LEA R39, R41, R36, 0x18 ;  /* 0x0000002429279211 */ /* 0x000fc600078ec0ff */
[C---:B------:R-:W-:Y:S02]  /*0290*/  @!P1 IMAD R71, R6.reuse, 0x8, R37 ;  /* 0x0000000806479824 */ /* 0x040fe400078e0225 */
[----:B------:R-:W-:-:S03]  /*02a0*/  @!P1 IMAD R73, R6, 0x8, R39 ;  /* 0x0000000806499824 */ /* 0x000fc600078e0227 */
[----:B----4-:R-:W-:Y:S04]  /*02b0*/  @!P1 STS.64 [R71], R10 ;  /* 0x0000000a47009388 */ /* 0x010fe80000000a00 */
[----:B-----5:R-:W-:Y:S01]  /*02c0*/  @!P1 STS.64 [R73], R12 ;  /* 0x0000000c49009388 */ /* 0x020fe20000000a00 */
[----:B------:R-:W-:Y:S01]  /*02d0*/  LEA R5, R41, R5, 0x18 ;  /* 0x0000000529057211 */ /* 0x000fe200078ec0ff */
[----:B------:R-:W-:Y:S06]  /*02e0*/  BAR.SYNC.DEFER_BLOCKING 0x0 ;  /* 0x0000000000007b1d */ /* 0x000fec0000010000 */
[----:B------:R-:W-:Y:S04]  /*02f0*/  LDS.128 R48, [R5+0x8890] ;  /* 0x0088900005307984 */ /* 0x000fe80000000c00 */
[----:B------:R-:W-:Y:S04]  /*0300*/  LDS.128 R52, [R5+0x88c0] ;  /* 0x0088c00005347984 */ /* 0x000fe80000000c00 */
[----:B------:R-:W-:Y:S04]  /*0310*/  LDS.128 R56, [R5+0x88f0] ;  /* 0x0088f00005387984 */ /* 0x000fe80000000c00 */
[----:B------:R-:W-:Y:S04]  /*0320*/  LDS.128 R60, [R5+0x8920] ;  /* 0x00892000053c7984 */ /* 0x000fe80000000c00 */
[----:B------:R-:W-:Y:S04]  /*0330*/  LDS.128 R40, [R5+0x8830] ;  /* 0x0088300005287984 */ /* 0x000fe80000000c00 */
[----:B------:R-:W-:Y:S04]  /*0340*/  LDS.128 R44, [R5+0x8860] ;  /* 0x00886000052c7984 */ /* 0x000fe80000000c00 */
[----:B------:R-:W-:Y:S04]  /*0350*/  LDS.128 R36, [R5+0x8800] ;  /* 0x0088000005247984 */ /* 0x000fe80000000c00 */
[----:B------:R-:W-:Y:S04]  /*0360*/  LDS.128 R64, [R5+0x8950] ;  /* 0x0089500005407984 */ /* 0x000fe80000000c00 */
[----:B------:R-:W0:Y:S04]  /*0370*/  LDS.128 R104, [R5+0x8960] ;  /* 0x0089600005687984 */ /* 0x000e280000000c00 */
[----:B------:R-:W1:Y:S04]  /*0380*/  LDS.128 R72, [R5+0x8840] ;  /* 0x0088400005487984 */ /* 0x000e680000000c00 */
[----:B------:R-:W4:Y:S04]  /*0390*/  LDS.128 R76, [R5+0x8870] ;  /* 0x00887000054c7984 */ /* 0x000f280000000c00 */
[----:B------:R-:W5:Y:S04]  /*03a0*/  LDS.128 R80, [R5+0x88a0] ;  /* 0x0088a00005507984 */ /* 0x000f680000000c00 */
[----:B------:R-:W-:Y:S04]  /*03b0*/  LDS.128 R84, [R5+0x88d0] ;  /* 0x0088d00005547984 */ /* 0x000fe80000000c00 */
[----:B------:R-:W5:Y:S04]  /*03c0*/  LDS.128 R92, [R5+0x8930] ;  /* 0x00893000055c7984 */ /* 0x000f680000000c00 */
[----:B------:R-:W5:Y:S04]  /*03d0*/  LDS.128 R88, [R5+0x8900] ;  /* 0x0089000005587984 */ /* 0x000f680000000c00 */
[----:B------:R-:W5:Y:S04]  /*03e0*/  LDS.128 R120, [R5+0x8880] ;  /* 0x0088800005787984 */ /* 0x000f680000000c00 */
[----:B------:R-:W5:Y:S04]  /*03f0*/  LDS.128 R136, [R5+0x8820] ;  /* 0x0088200005887984 */ /* 0x000f680000000c00 */
[----:B------:R-:W-:Y:S01]  /*0400*/  LDS.128 R116, [R5+0x8910] ;  /* 0x0089100005747984 */ /* 0x000fe20000000c00 */
[----:B0-----:R-:W-:-:S03]  /*0410*/  R2UR UR70, R106 ;  /* 0x000000006a4672ca */ /* 0x001fc600000e0000 */
[----:B------:R-:W-:Y:S01]  /*0420*/  LDS.128 R132, [R5+0x88b0] ;  /* 0x0088b00005847984 */ /* 0x000fe20000000c00 */
[----:B------:R-:W-:Y:S02]  /*0430*/  R2UR UR71, R107 ;  /* 0x000000006b4772ca */ /* 0x000fe400000e0000 */
[----:B------:R-:W-:Y:S01]  /*0440*/  R2UR UR68, R104 ;  /* 0x00000000684472ca */ /* 0x000fe200000e0000 */
[----:B------:R-:W-:Y:S01]  /*0450*/  LDS.128 R152, [R5+0x8ae0] ;  /* 0x008ae00005987984 */ /* 0x000fe20000000c00 */
[----:B------:R-:W-:-:S03]  /*0460*/  R2UR UR69, R105 ;  /* 0x00000000694572ca */ /* 0x000fc600000e0000 */
[----:B------:R-:W-:Y:S01]  /*0470*/  LDS.128 R104, [R5+0x89b0] ;  /* 0x0089b00005687984 */ /* 0x000fe20000000c00 */
[----:B-1----:R-:W-:Y:S02]  /*0480*/  R2UR UR64, R74 ;  /* 0x000000004a4072ca */ /* 0x002fe400000e0000 */
[----:B------:R-:W-:Y:S01]  /*0490*/  R2UR UR65, R75 ;  /* 0x000000004b4172ca */ /* 0x000fe200000e0000 */
[----:B------:R-:W-:Y:S01]  /*04a0*/  LDS.128 R124, [R5+0x8850] ;  /* 0x00885000057c7984 */ /* 0x000fe20000000c00 */
[----:B----4-:R-:W-:Y:S02]  /*04b0*/  R2UR UR62, R78 ;  /* 0x000000004e3e72ca */ /* 0x010fe400000e0000 */
[----:B------:R-:W-:Y:S01]  /*04c0*/  R2UR UR63, R79 ;  /* 0x000000004f3f72ca */ /* 0x000fe200000e0000 */
[----:B------:R-:W-:Y:S01]  /*04d0*/  LDS.128 R140, [R5+0x88e0] ;  /* 0x0088e000058c7984 */ /* 0x000fe20000000c00 */
[----:B-----5:R-:W-:Y:S02]  /*04e0*/  R2UR UR60, R82 ;  /* 0x00000000523c72ca */ /* 0x020fe400000e0000 */
[----:B------:R-:W-:-:S02]  /*04f0*/  R2UR UR54, R94 ;  /* 0x000000005e3672ca */ /* 0x000fc400000e0000 */
[----:B------:R-:W-:Y:S02]  /*0500*/  R2UR UR55, R95 ;  /* 0x000000005f3772ca */ /* 0x000fe400000e0000 */
[----:B------:R-:W-:Y:S02]  /*0510*/  R2UR UR61, R83 ;  /* 0x00000000533d72ca */ /* 0x000fe400000e0000 */
[----:B------:R-:W-:Y:S02]  /*0520*/  R2UR UR58, R86 ;  /* 0x00000000563a72ca */ /* 0x000fe400000e0000 */
[----:B------:R-:W-:Y:S02]  /*0530*/  R2UR UR59, R87 ;  /* 0x00000000573b72ca */ /* 0x000fe400000e0000 */
[----:B------:R-:W-:Y:S02]  /*0540*/  R2UR UR56, R90 ;  /* 0x000000005a3872ca */ /* 0x000fe400000e0000 */
[----:B------:R-:W-:-:S02]  /*0550*/  R2UR UR57, R91 ;  /* 0x000000005b3972ca */ /* 0x000fc400000e0000 */
[----:B------:R-:W-:Y:S02]  /*0560*/  R2UR UR12, R120 ;  /* 0x00000000780c72ca */ /* 0x000fe400000e0000 */
[----:B------:R-:W-:Y:S02]  /*0570*/  R2UR UR13, R121 ;  /* 0x00000000790d72ca */ /* 0x000fe400000e0000 */
[----:B------:R-:W-:Y:S02]  /*0580*/  R2UR UR4, R136 ;  /* 0x00000000880472ca */ /* 0x000fe400000e0000 */
[----:B------:R-:W-:Y:S01]  /*0590*/  R2UR UR5, R137 ;  /* 0x00000000890572ca */ /* 0x000fe200000e0000 */
[C-C-:B--2---:R-:W-:Y:S02]  /*05a0*/  DADD R8, R26.reuse, R68.reuse ;  /* 0x000000001a087229 */ /* 0x144fe40000000044 */
[----:B------:R-:W-:Y:S01]  /*05b0*/  DADD R26, R26, -R68 ;  /* 0x000000001a1a7229 */ /* 0x000fe20000000844 */
[----:B------:R-:W0:Y:S05]  /*05c0*/  LDS.128 R68, [R5+0x8810] ;  /* 0x0088100005447984 */ /* 0x000e2a0000000c00 */
[----:B------:R-:W-:-:S02]  /*05d0*/  DFMA R96, R48, R8, RZ ;  /* 0x000000083060722b */ /* 0x000fc400000000ff */
[-C--:B------:R-:W-:Y:S02]  /*05e0*/  DFMA R98, R52, R8.reuse, RZ ;  /* 0x000000083462722b */ /* 0x080fe400000000ff */
[--C-:B---3--:R-:W-:Y:S02]  /*05f0*/  DADD R10, R14, R20.reuse ;  /* 0x000000000e0a7229 */ /* 0x108fe40000000014 */
[-C--:B------:R-:W-:Y:S02]  /*0600*/  DFMA R100, R56, R8.reuse, RZ ;  /* 0x000000083864722b */ /* 0x080fe400000000ff */
[----:B------:R-:W-:Y:S02]  /*0610*/  DFMA R102, R60, R8, RZ ;  /* 0x000000083c66722b */ /* 0x000fe400000000ff */
[----:B------:R-:W-:Y:S02]  /*0620*/  DADD R14, R14, -R20 ;  /* 0x000000000e0e7229 */ /* 0x000fe40000000814 */
[----:B------:R-:W-:-:S02]  /*0630*/  DADD R20, R16, R34 ;  /* 0x0000000010147229 */ /* 0x000fc40000000022 */
[----:B------:R-:W-:Y:S02]  /*0640*/  DADD R12, R16, -R34 ;  /* 0x00000000100c7229 */ /* 0x000fe40000000822 */
[C---:B------:R-:W-:Y:S02]  /*0650*/  DFMA R108, R10.reuse, R50, R96 ;  /* 0x000000320a6c722b */ /* 0x040fe40000000060 */
[----:B------:R-:W-:Y:S02]  /*0660*/  DFMA R110, R10, R54, R98 ;  /* 0x000000360a6e722b */ /* 0x000fe40000000062 */
[C-C-:B------:R-:W-:Y:S01]  /*0670*/  DADD R144, R22.reuse, R28.reuse ;  /* 0x0000000016907229 */ /* 0x140fe2000000001c */
[----:B------:R-:W1:Y:S01]  /*0680*/  LDS.128 R96, [R5+0x8980] ;  /* 0x0089800005607984 */ /* 0x000e620000000c00 */
[----:B------:R-:W-:Y:S02]  /*0690*/  DADD R16, R22, -R28 ;  /* 0x0000000016107229 */ /* 0x000fe4000000081c */
[----:B------:R-:W-:-:S02]  /*06a0*/  DFMA R28, R40, R8, RZ ;  /* 0x00000008281c722b */ /* 0x000fc400000000ff */
[C-C-:B------:R-:W-:Y:S02]  /*06b0*/  DADD R146, R18.reuse, R30.reuse ;  /* 0x0000000012927229 */ /* 0x140fe4000000001e */
[----:B------:R-:W-:Y:S02]  /*06c0*/  DADD R18, R18, -R30 ;  /* 0x0000000012127229 */ /* 0x000fe4000000081e */
[C---:B------:R-:W-:Y:S02]  /*06d0*/  DFMA R112, R10.reuse, R58, R100 ;  /* 0x0000003a0a70722b */ /* 0x040fe40000000064 */
[----:B------:R-:W-:Y:S02]  /*06e0*/  DFMA R114, R10, R62, R102 ;  /* 0x0000003e0a72722b */ /* 0x000fe40000000066 */
[-C--:B------:R-:W-:Y:S01]  /*06f0*/  DFMA R30, R44, R8.reuse, RZ ;  /* 0x000000082c1e722b */ /* 0x080fe200000000ff */
[----:B------:R-:W2:Y:S01]  /*0700*/  LDS.128 R100, [R5+0x8ad0] ;  /* 0x008ad00005647984 */ /* 0x000ea20000000c00 */
[----:B------:R-:W-:-:S02]  /*0710*/  DFMA R22, R36, R8, RZ ;  /* 0x000000082416722b */ /* 0x000fc400000000ff */
[----:B------:R-:W-:Y:S02]  /*0720*/  DFMA R8, R64, R8, RZ ;  /* 0x000000084008722b */ /* 0x000fe400000000ff */
[C-C-:B------:R-:W-:Y:S02]  /*0730*/  DADD R148, R24.reuse, R32.reuse ;  /* 0x0000000018947229 */ /* 0x140fe40000000020 */
[----:B------:R-:W-:Y:S02]  /*0740*/  DADD R24, R24, -R32 ;  /* 0x0000000018187229 */ /* 0x000fe40000000820 */
[C---:B------:R-:W-:Y:S02]  /*0750*/  DFMA R32, R10.reuse, R42, R28 ;  /* 0x0000002a0a20722b */ /* 0x040fe4000000001c */
[C---:B------:R-:W-:Y:S02]  /*0760*/  DFMA R34, R10.reuse, R46, R30 ;  /* 0x0000002e0a22722b */ /* 0x040fe4000000001e */
[C---:B------:R-:W-:Y:S01]  /*0770*/  DFMA R22, R10.reuse, R38, R22 ;  /* 0x000000260a16722b */ /* 0x040fe20000000016 */
[----:B------:R-:W3:Y:S01]  /*0780*/  LDS.128 R28, [R5+0x8970] ;  /* 0x00897000051c7984 */ /* 0x000ee20000000c00 */
[----:B------:R-:W-:-:S02]  /*0790*/  DFMA R128, R10, R66, R8 ;  /* 0x000000420a80722b */ /* 0x000fc40000000008 */
[-C--:B------:R-:W-:Y:S01]  /*07a0*/  DFMA R74, R80, R20.reuse, R108 ;  /* 0x00000014504a722b */ /* 0x080fe2000000006c */
[----:B------:R-:W4:Y:S01]  /*07b0*/  LDS.128 R8, [R5+0x8940] ;  /* 0x0089400005087984 */ /* 0x000f220000000c00 */
[-C--:B------:R-:W-:Y:S01]  /*07c0*/  DFMA R78, R84, R20.reuse, R110 ;  /* 0x00000014544e722b */ /* 0x080fe2000000006e */
[----:B0-----:R-:W-:Y:S01]  /*07d0*/  R2UR UR66, R70 ;  /* 0x00000000464272ca */ /* 0x001fe200000e0000 */
[-C--:B------:R-:W-:Y:S01]  /*07e0*/  DFMA R32, R72, R20.reuse, R32 ;  /* 0x000000144820722b */ /* 0x080fe20000000020 */
[----:B------:R-:W0:Y:S01]  /*07f0*/  LDS.128 R108, [R5+0x8990] ;  /* 0x00899000056c7984 */ /* 0x000e220000000c00 */
[----:B------:R-:W-:Y:S01]  /*0800*/  R2UR UR67, R71 ;  /* 0x00000000474372ca */ /* 0x000fe200000e0000 */
[-C--:B------:R-:W-:Y:S02]  /*0810*/  DFMA R22, R68, R20.reuse, R22 ;  /* 0x000000144416722b */ /* 0x080fe40000000016 */
[----:B------:R-:W-:Y:S02]  /*0820*/  DFMA R70, R76, R20, R34 ;  /* 0x000000144c46722b */ /* 0x000fe40000000022 */
[----:B------:R-:W-:-:S02]  /*0830*/  DFMA R158, R20, UR68, R128 ;  /* 0x00000044149e7c2b */ /* 0x000fc40008000080 */
[----:B------:R-:W-:Y:S01]  /*0840*/  DFMA R94, R148, UR64, R32 ;  /* 0x00000040945e7c2b */ /* 0x000fe20008000020 */
[----:B------:R-:W-:Y:S01]  /*0850*/  LDS.128 R128, [R5+0x8af0] ;  /* 0x008af00005807984 */ /* 0x000fe20000000c00 */
[-C--:B------:R-:W-:Y:S02]  /*0860*/  DFMA R82, R88, R20.reuse, R112 ;  /* 0x000000145852722b */ /* 0x080fe40000000070 */
[----:B------:R-:W-:Y:S01]  /*0870*/  DFMA R86, R92, R20, R114 ;  /* 0x000000145c56722b */ /* 0x000fe20000000072 */
[----:B------:R-:W5:Y:S01]  /*0880*/  LDS.128 R32, [R5+0x89a0] ;  /* 0x0089a00005207984 */ /* 0x000f620000000c00 */
[----:B------:R-:W-:-:S03]  /*0890*/  DFMA R90, R148, UR66, R22 ;  /* 0x00000042945a7c2b */ /* 0x000fc60008000016 */
[----:B------:R-:W5:Y:S04]  /*08a0*/  LDS.128 R112, [R5+0x89c0] ;  /* 0x0089c00005707984 */ /* 0x000f680000000c00 */
[----:B------:R-:W5:Y:S01]  /*08b0*/  LDS.128 R20, [R5+0x89d0] ;  /* 0x0089d00005147984 */ /* 0x000f620000000c00 */
[----:B-1----:R-:W-:Y:S01]  /*08c0*/  DFMA R120, R96, R26, RZ ;  /* 0x0000001a6078722b */ /* 0x002fe200000000ff */
[----:B--2---:R-:W-:Y:S02]  /*08d0*/  R2UR UR48, R102 ;  /* 0x00000000663072ca */ /* 0x004fe400000e0000 */
[----:B------:R-:W-:Y:S02]  /*08e0*/  R2UR UR49, R103 ;  /* 0x00000000673172ca */ /* 0x000fe400000e0000 */
[----:B------:R-:W-:-:S02]  /*08f0*/  R2UR UR6, R116 ;  /* 0x00000000740672ca */ /* 0x000fc400000e0000 */
[----:B------:R-:W-:Y:S01]  /*0900*/  R2UR UR7, R117 ;  /* 0x00000000750772ca */ /* 0x000fe200000e0000 */
[----:B------:R-:W-:Y:S01]  /*0910*/  DFMA R116, R104, R26, RZ ;  /* 0x0000001a6874722b */ /* 0x000fe200000000ff */
[----:B------:R-:W-:Y:S01]  /*0920*/  R2UR UR10, R132 ;  /* 0x00000000840a72ca */ /* 0x000fe200000e0000 */
[----:B------:R-:W-:Y:S01]  /*0930*/  DFMA R120, R14, R98, R120 ;  /* 0x000000620e78722b */ /* 0x000fe20000000078 */
[----:B------:R-:W-:Y:S01]  /*0940*/  R2UR UR11, R133 ;  /* 0x00000000850b72ca */ /* 0x000fe200000e0000 */
[----:B------:R-:W-:Y:S01]  /*0950*/  DFMA R132, R100, R26, RZ ;  /* 0x0000001a6484722b */ /* 0x000fe200000000ff */
[----:B------:R-:W-:Y:S02]  /*0960*/  R2UR UR40, R152 ;  /* 0x00000000982872ca */ /* 0x000fe400000e0000 */
[----:B------:R-:W-:Y:S01]  /*0970*/  R2UR UR41, R153 ;  /* 0x00000000992972ca */ /* 0x000fe200000e0000 */
[----:B------:R-:W-:Y:S01]  /*0980*/  DFMA R150, R148, UR62, R70 ;  /* 0x0000003e94967c2b */ /* 0x000fe20008000046 */
[----:B---3--:R-:W-:Y:S01]  /*0990*/  R2UR UR52, R28 ;  /* 0x000000001c3472ca */ /* 0x008fe200000e0000 */
[----:B------:R-:W-:Y:S01]  /*09a0*/  IMAD.U32 R70, RZ, RZ, UR4 ;  /* 0x00000004ff467e24 */ /* 0x000fe2000f8e00ff */
[----:B------:R-:W-:Y:S01]  /*09b0*/  R2UR UR53, R29 ;  /* 0x000000001d3572ca */ /* 0x000fe200000e0000 */
[----:B------:R-:W-:Y:S01]  /*09c0*/  IMAD.U32 R71, RZ, RZ, UR5 ;  /* 0x00000005ff477e24 */ /* 0x000fe2000f8e00ff */
[----:B------:R-:W-:Y:S01]  /*09d0*/  DFMA R28, R146, UR4, R90 ;  /* 0x00000004921c7c2b */ /* 0x000fe2000800005a */
[----:B----4-:R-:W-:Y:S01]  /*09e0*/  R2UR UR4, R8 ;  /* 0x00000000080472ca */ /* 0x010fe200000e0000 */
[----:B------:R-:W-:Y:S01]  /*09f0*/  DFMA R132, R14, UR48, R132 ;  /* 0x000000300e847c2b */ /* 0x000fe20008000084 */
[----:B------:R-:W-:Y:S01]  /*0a00*/  R2UR UR5, R9 ;  /* 0x00000000090572ca */ /* 0x000fe200000e0000 */
[----:B0-----:R-:W-:Y:S01]  /*0a10*/  DFMA R8, R108, R12, R120 ;  /* 0x0000000c6c08722b */ /* 0x001fe20000000078 */
[----:B------:R-:W-:-:S02]  /*0a20*/  R2UR UR34, R110 ;  /* 0x000000006e2272ca */ /* 0x000fc400000e0000 */
[----:B------:R-:W-:Y:S01]  /*0a30*/  R2UR UR35, R111 ;  /* 0x000000006f2372ca */ /* 0x000fe200000e0000 */
[----:B------:R-:W-:Y:S01]  /*0a40*/  DFMA R110, R14, R106, R116 ;  /* 0x0000006a0e6e722b */ /* 0x000fe20000000074 */
[----:B------:R-:W-:Y:S02]  /*0a50*/  R2UR UR14, R124 ;  /* 0x000000007c0e72ca */ /* 0x000fe400000e0000 */
[----:B------:R-:W-:Y:S01]  /*0a60*/  R2UR UR15, R125 ;  /* 0x000000007d0f72ca */ /* 0x000fe200000e0000 */
[----:B------:R-:W-:Y:S01]  /*0a70*/  DFMA R124, R148, UR56, R82 ;  /* 0x00000038947c7c2b */ /* 0x000fe20008000052 */
[----:B------:R-:W-:Y:S02]  /*0a80*/  R2UR UR44, R122 ;  /* 0x000000007a2c72ca */ /* 0x000fe400000e0000 */
[----:B------:R-:W-:Y:S02]  /*0a90*/  R2UR UR45, R123 ;  /* 0x000000007b2d72ca */ /* 0x000fe400000e0000 */
[----:B------:R-:W-:Y:S01]  /*0aa0*/  R2UR UR36, R118 ;  /* 0x00000000762472ca */ /* 0x000fe200000e0000 */
[----:B------:R-:W-:Y:S01]  /*0ab0*/  LDS.128 R120, [R5+0x8a10] ;  /* 0x008a100005787984 */ /* 0x000fe20000000c00 */
[----:B------:R-:W-:-:S03]  /*0ac0*/  R2UR UR37, R119 ;  /* 0x00000000772572ca */ /* 0x000fc600000e0000 */
[----:B------:R-:W0:Y:S01]  /*0ad0*/  LDS.128 R116, [R5+0x89e0] ;  /* 0x0089e00005747984 */ /* 0x000e220000000c00 */
[----:B------:R-:W-:Y:S02]  /*0ae0*/  R2UR UR32, R154 ;  /* 0x000000009a2072ca */ /* 0x000fe400000e0000 */
[----:B------:R-:W-:Y:S01]  /*0af0*/  R2UR UR33, R155 ;  /* 0x000000009b2172ca */ /* 0x000fe200000e0000 */
[----:B------:R-:W-:Y:S01]  /*0b00*/  DFMA R162, R148, UR54, R86 ;  /* 0x0000003694a27c2b */ /* 0x000fe20008000056 */
[----:B------:R-:W-:Y:S01]  /*0b10*/  IMAD.U32 R90, RZ, RZ, UR6 ;  /* 0x00000006ff5a7e24 */ /* 0x000fe2000f8e00ff */
[----:B------:R-:W-:Y:S01]  /*0b20*/  DFMA R132, R12, UR40, R132 ;  /* 0x000000280c847c2b */ /* 0x000fe20008000084 */
[----:B------:R-:W-:Y:S01]  /*0b30*/  IMAD.U32 R91, RZ, RZ, UR7 ;  /* 0x00000007ff5b7e24 */ /* 0x000fe2000f8e00ff */
[----:B------:R-:W-:Y:S01]  /*0b40*/  DFMA R160, R146, UR6, R124 ;  /* 0x0000000692a07c2b */ /* 0x000fe2000800007c */
[----:B------:R-:W-:Y:S02]  /*0b50*/  R2UR UR8, R140 ;  /* 0x000000008c0872ca */ /* 0x000fe400000e0000 */
[----:B------:R-:W-:Y:S01]  /*0b60*/  R2UR UR9, R141 ;  /* 0x000000008d0972ca */ /* 0x000fe200000e0000 */
[C---:B------:R-:W-:Y:S01]  /*0b70*/  DFMA R156, R148.reuse, UR60, R74 ;  /* 0x0000003c949c7c2b */ /* 0x040fe2000800004a */
[----:B-----5:R-:W-:Y:S01]  /*0b80*/  R2UR UR6, R32 ;  /* 0x00000000200672ca */ /* 0x020fe200000e0000 */
[C---:B------:R-:W-:Y:S01]  /*0b90*/  DFMA R136, R148.reuse, UR58, R78 ;  /* 0x0000003a94887c2b */ /* 0x040fe2000800004e */
[----:B------:R-:W-:Y:S01]  /*0ba0*/  R2UR UR7, R33 ;  /* 0x00000000210772ca */ /* 0x000fe200000e0000 */
[----:B------:R-:W-:Y:S01]  /*0bb0*/  DFMA R164, R148, UR70, R158 ;  /* 0x0000004694a47c2b */ /* 0x000fe2000800009e */
[----:B------:R-:W-:-:S02]  /*0bc0*/  R2UR UR28, R128 ;  /* 0x00000000801c72ca */ /* 0x000fc400000e0000 */
[----:B------:R-:W-:Y:S01]  /*0bd0*/  R2UR UR29, R129 ;  /* 0x00000000811d72ca */ /* 0x000fe200000e0000 */
[C---:B------:R-:W-:Y:S01]  /*0be0*/  DFMA R148, R146.reuse, UR14, R94 ;  /* 0x0000000e92947c2b */ /* 0x040fe2000800005e */
[----:B------:R-:W-:Y:S02]  /*0bf0*/  R2UR UR30, R114 ;  /* 0x00000000721e72ca */ /* 0x000fe400000e0000 */
[----:B------:R-:W-:Y:S01]  /*0c00*/  R2UR UR31, R115 ;  /* 0x00000000731f72ca */ /* 0x000fe200000e0000 */
[----:B------:R-:W-:Y:S01]  /*0c10*/  IMAD.U32 R94, RZ, RZ, UR4 ;  /* 0x00000004ff5e7e24 */ /* 0x000fe2000f8e00ff */
[----:B------:R-:W-:Y:S01]  /*0c20*/  DFMA R162, R146, UR4, R162 ;  /* 0x0000000492a27c2b */ /* 0x000fe200080000a2 */
[----:B------:R-:W-:Y:S01]  /*0c30*/  IMAD.U32 R95, RZ, RZ, UR5 ;  /* 0x00000005ff5f7e24 */ /* 0x000fe2000f8e00ff */
[----:B------:R-:W-:Y:S01]  /*0c40*/  R2UR UR4, R20 ;  /* 0x00000000140472ca */ /* 0x000fe200000e0000 */
[C---:B------:R-:W-:Y:S01]  /*0c50*/  DFMA R8, R24.reuse, UR34, R8 ;  /* 0x0000002218087c2b */ /* 0x040fe20008000008 */
[----:B------:R-:W-:Y:S01]  /*0c60*/  R2UR UR5, R21 ;  /* 0x00000000150572ca */ /* 0x000fe200000e0000 */
[----:B------:R-:W-:Y:S01]  /*0c70*/  DFMA R20, R24, UR32, R132 ;  /* 0x0000002018147c2b */ /* 0x000fe20008000084 */
[----:B------:R-:W-:Y:S01]  /*0c80*/  R2UR UR50, R138 ;  /* 0x000000008a3272ca */ /* 0x000fe200000e0000 */
[----:B------:R-:W-:Y:S01]  /*0c90*/  DFMA R32, R112, R12, R110 ;  /* 0x0000000c7020722b */ /* 0x000fe2000000006e */
[----:B------:R-:W-:-:S02]  /*0ca0*/  R2UR UR51, R139 ;  /* 0x000000008b3372ca */ /* 0x000fc400000e0000 */
[----:B------:R-:W-:Y:S02]  /*0cb0*/  R2UR UR24, R34 ;  /* 0x00000000221872ca */ /* 0x000fe400000e0000 */
[----:B------:R-:W-:Y:S02]  /*0cc0*/  R2UR UR25, R35 ;  /* 0x00000000231972ca */ /* 0x000fe400000e0000 */
[----:B------:R-:W-:Y:S02]  /*0cd0*/  R2UR UR26, R30 ;  /* 0x000000001e1a72ca */ /* 0x000fe400000e0000 */
[----:B------:R-:W-:Y:S02]  /*0ce0*/  R2UR UR27, R31 ;  /* 0x000000001f1b72ca */ /* 0x000fe400000e0000 */
[----:B------:R-:W-:Y:S02]  /*0cf0*/  R2UR UR22, R130 ;  /* 0x00000000821672ca */ /* 0x000fe400000e0000 */
[----:B------:R-:W-:Y:S01]  /*0d00*/  R2UR UR23, R131 ;  /* 0x00000000831772ca */ /* 0x000fe200000e0000 */
[----:B------:R-:W-:Y:S01]  /*0d10*/  DFMA R158, R146, UR8, R136 ;  /* 0x00000008929e7c2b */ /* 0x000fe20008000088 */
[----:B------:R-:W-:Y:S01]  /*0d20*/  R2UR UR46, R126 ;  /* 0x000000007e2e72ca */ /* 0x000fe200000e0000 */
[----:B------:R-:W-:Y:S01]  /*0d30*/  LDS.128 R128, [R5+0x8a70] ;  /* 0x008a700005807984 */ /* 0x000fe20000000c00 */
[----:B------:R-:W-:Y:S01]  /*0d40*/  R2UR UR47, R127 ;  /* 0x000000007f2f72ca */ /* 0x000fe200000e0000 */
[----:B------:R-:W-:Y:S01]  /*0d50*/  DFMA R8, R18, UR6, R8 ;  /* 0x0000000612087c2b */ /* 0x000fe20008000008 */
[----:B------:R-:W-:Y:S01]  /*0d60*/  R2UR UR42, R134 ;  /* 0x00000000862a72ca */ /* 0x000fe200000e0000 */
[----:B------:R-:W1:Y:S01]  /*0d70*/  LDS.128 R124, [R5+0x8a40] ;  /* 0x008a4000057c7984 */ /* 0x000e620000000c00 */
[----:B------:R-:W-:Y:S01]  /*0d80*/  R2UR UR43, R135 ;  /* 0x00000000872b72ca */ /* 0x000fe200000e0000 */
[----:B------:R-:W-:-:S02]  /*0d90*/  DFMA R164, R146, UR52, R164 ;  /* 0x0000003492a47c2b */ /* 0x000fc400080000a4 */
[----:B------:R-:W2:Y:S01]  /*0da0*/  LDS.128 R132, [R5+0x8aa0] ;  /* 0x008aa00005847984 */ /* 0x000ea20000000c00 */
[----:B------:R-:W-:Y:S01]  /*0db0*/  DFMA R30, R18, UR28, R20 ;  /* 0x0000001c121e7c2b */ /* 0x000fe20008000014 */
[----:B------:R-:W-:Y:S01]  /*0dc0*/  R2UR UR20, R10 ;  /* 0x000000000a1472ca */ /* 0x000fe200000e0000 */
[----:B------:R-:W-:Y:S01]  /*0dd0*/  DFMA R32, R24, UR30, R32 ;  /* 0x0000001e18207c2b */ /* 0x000fe20008000020 */
[----:B------:R-:W3:Y:S01]  /*0de0*/  LDS.128 R136, [R5+0x89f0] ;  /* 0x0089f00005887984 */ /* 0x000ee20000000c00 */
[----:B------:R-:W-:Y:S02]  /*0df0*/  R2UR UR21, R11 ;  /* 0x000000000b1572ca */ /* 0x000fe400000e0000 */
[----:B------:R-:W-:Y:S02]  /*0e00*/  R2UR UR18, R22 ;  /* 0x00000000161272ca */ /* 0x000fe400000e0000 */
[----:B------:R-:W-:Y:S01]  /*0e10*/  R2UR UR19, R23 ;  /* 0x00000000171372ca */ /* 0x000fe200000e0000 */
[----:B------:R-:W-:Y:S01]  /*0e20*/  DFMA R168, R146, UR10, R156 ;  /* 0x0000000a92a87c2b */ /* 0x000fe2000800009c */
[----:B------:R-:W4:Y:S01]  /*0e30*/  LDS.128 R152, [R5+0x8a00] ;  /* 0x008a000005987984 */ /* 0x000f220000000c00 */
[----:B------:R-:W-:-:S02]  /*0e40*/  DFMA R156, R144, UR50, R28 ;  /* 0x00000032909c7c2b */ /* 0x000fc4000800001c */
[----:B------:R-:W-:Y:S02]  /*0e50*/  DFMA R8, R16, UR24, R8 ;  /* 0x0000001810087c2b */ /* 0x000fe40008000008 */
[----:B------:R-:W-:Y:S02]  /*0e60*/  DFMA R164, R144, UR26, R164 ;  /* 0x0000001a90a47c2b */ /* 0x000fe400080000a4 */
[----:B------:R-:W-:Y:S02]  /*0e70*/  DFMA R10, R16, UR22, R30 ;  /* 0x00000016100a7c2b */ /* 0x000fe4000800001e */
[----:B------:R-:W-:Y:S01]  /*0e80*/  DFMA R20, R18, UR4, R32 ;  /* 0x0000000412147c2b */ /* 0x000fe20008000020 */
[----:B------:R-:W-:Y:S02]  /*0e90*/  R2UR UR38, R142 ;  /* 0x000000008e2672ca */ /* 0x000fe400000e0000 */
[----:B------:R-:W-:Y:S02]  /*0ea0*/  R2UR UR39, R143 ;  /* 0x000000008f2772ca */ /* 0x000fe400000e0000 */
[----:B------:R-:W5:Y:S01]  /*0eb0*/  LDS.128 R140, [R5+0x8a20] ;  /* 0x008a2000058c7984 */ /* 0x000f620000000c00 */
[----:B------:R-:W-:-:S02]  /*0ec0*/  DFMA R28, R144, UR36, R160 ;  /* 0x00000024901c7c2b */ /* 0x000fc400080000a0 */
[----:B------:R-:W-:Y:S02]  /*0ed0*/  DFMA R32, R144, UR20, R162 ;  /* 0x0000001490207c2b */ /* 0x000fe400080000a2 */
[C-C-:B------:R-:W-:Y:S02]  /*0ee0*/  DADD R30, R156.reuse, R8.reuse ;  /* 0x000000009c1e7229 */ /* 0x140fe40000000008 */
[----:B------:R-:W-:Y:S02]  /*0ef0*/  DADD R156, R156, -R8 ;  /* 0x000000009c9c7229 */ /* 0x000fe40000000808 */
[C-C-:B------:R-:W-:Y:S02]  /*0f00*/  DADD R162, R164.reuse, R10.reuse ;  /* 0x00000000a4a27229 */ /* 0x140fe4000000000a */
[----:B------:R-:W-:Y:S02]  /*0f10*/  DADD R160, R164, -R10 ;  /* 0x00000000a4a07229 */ /* 0x000fe4000000080a */
[----:B------:R-:W-:-:S02]  /*0f20*/  DFMA R148, R144, UR46, R148 ;  /* 0x0000002e90947c2b */ /* 0x000fc40008000094 */
[----:B------:R-:W-:Y:S02]  /*0f30*/  DFMA R20, R16, UR18, R20 ;  /* 0x0000001210147c2b */ /* 0x000fe40008000014 */
[-C--:B0-----:R-:W-:Y:S02]  /*0f40*/  DFMA R8, R116, R26.reuse, RZ ;  /* 0x0000001a7408722b */ /* 0x081fe400000000ff */
[----:B------:R-:W-:-:S04]  /*0f50*/  DFMA R10, R120, R26, RZ ;  /* 0x0000001a780a722b */ /* 0x000fc800000000ff */
[C-C-:B------:R-:W-:Y:S02]  /*0f60*/  DADD R164, R148.reuse, R20.reuse ;  /* 0x0000000094a47229 */ /* 0x140fe40000000014 */
[----:B------:R-:W-:Y:S02]  /*0f70*/  DADD R166, R148, -R20 ;  /* 0x0000000094a67229 */ /* 0x000fe40000000814 */
[C---:B------:R-:W-:Y:S02]  /*0f80*/  DFMA R20, R14.reuse, R118, R8 ;  /* 0x000000760e14722b */ /* 0x040fe40000000008 */
[----:B------:R-:W-:Y:S01]  /*0f90*/  DFMA R114, R14, R122, R10 ;  /* 0x0000007a0e72722b */ /* 0x000fe2000000000a */
[----:B------:R-:W0:Y:S01]  /*0fa0*/  LDS.128 R8, [R5+0x8a30] ;  /* 0x008a300005087984 */ /* 0x000e220000000c00 */
[----:B------:R-:W-:Y:S02]  /*0fb0*/  DFMA R150, R146, UR12, R150 ;  /* 0x0000000c92967c2b */ /* 0x000fe40008000096 */
[----:B------:R-:W-:-:S02]  /*0fc0*/  DFMA R168, R144, UR42, R168 ;  /* 0x0000002a90a87c2b */ /* 0x000fc400080000a8 */
[----:B------:R-:W-:Y:S02]  /*0fd0*/  DFMA R34, R144, UR38, R158 ;  /* 0x0000002690227c2b */ /* 0x000fe4000800009e */
[-C--:B-1----:R-:W-:Y:S02]  /*0fe0*/  DFMA R170, R124, R26.reuse, RZ ;  /* 0x0000001a7caa722b */ /* 0x082fe400000000ff */
[----:B------:R-:W-:Y:S02]  /*0ff0*/  DFMA R172, R144, UR44, R150 ;  /* 0x0000002c90ac7c2b */ /* 0x000fe40008000096 */
[-C--:B------:R-:W-:Y:S01]  /*1000*/  DFMA R174, R128, R26.reuse, RZ ;  /* 0x0000001a80ae722b */ /* 0x080fe200000000ff */
[----:B------:R-:W-:Y:S01]  /*1010*/  LDS.128 R144, [R5+0x8a50] ;  /* 0x008a500005907984 */ /* 0x000fe20000000c00 */
[----:B--2---:R-:W-:Y:S02]  /*1020*/  DFMA R176, R132, R26, RZ ;  /* 0x0000001a84b0722b */ /* 0x004fe400000000ff */
[-C--:B---3--:R-:W-:Y:S01]  /*1030*/  DFMA R26, R136, R12.reuse, R20 ;  /* 0x0000000c881a722b */ /* 0x088fe20000000014 */
[----:B------:R-:W-:Y:S01]  /*1040*/  R2UR UR16, R138 ;  /* 0x000000008a1072ca */ /* 0x000fe200000e0000 */
[----:B------:R-:W1:Y:S01]  /*1050*/  LDS.128 R20, [R5+0x8ab0] ;  /* 0x008ab00005147984 */ /* 0x000e620000000c00 */
[----:B------:R-:W-:Y:S01]  /*1060*/  R2UR UR17, R139 ;  /* 0x000000008b1172ca */ /* 0x000fe200000e0000 */
[----:B------:R-:W-:Y:S01]  /*1070*/  IMAD.U32 R110, RZ, RZ, UR4 ;  /* 0x00000004ff6e7e24 */ /* 0x000fe2000f8e00ff */
[----:B----4-:R-:W-:Y:S01]  /*1080*/  R2UR UR4, R152 ;  /* 0x00000000980472ca */ /* 0x010fe200000e0000 */
[----:B------:R-:W-:Y:S01]  /*1090*/  IMAD.U32 R111, RZ, RZ, UR5 ;  /* 0x00000005ff6f7e24 */ /* 0x000fe2000f8e00ff */
[----:B------:R-:W-:Y:S01]  /*10a0*/  R2UR UR5, R153 ;  /* 0x00000000990572ca */ /* 0x000fe200000e0000 */
[----:B------:R-:W-:Y:S01]  /*10b0*/  IMAD.U32 R74, RZ, RZ, UR14 ;  /* 0x0000000eff4a7e24 */ /* 0x000fe2000f8e00ff */
[----:B-----5:R-:W-:Y:S01]  /*10c0*/  R2UR UR14, R142 ;  /* 0x000000008e0e72ca */ /* 0x020fe200000e0000 */
[----:B------:R-:W-:Y:S01]  /*10d0*/  IMAD.U32 R75, RZ, RZ, UR15 ;  /* 0x0000000fff4b7e24 */ /* 0x000fe2000f8e00ff */
[----:B------:R-:W-:Y:S01]  /*10e0*/  R2UR UR15, R143 ;  /* 0x000000008f0f72ca */ /* 0x000fe200000e0000 */
[----:B------:R-:W2:Y:S01]  /*10f0*/  LDS.128 R148, [R5+0x8a80] ;  /* 0x008a800005947984 */ /* 0x000ea20000000c00 */
[----:B------:R-:W-:Y:S01]  /*1100*/  IMAD.U32 R78, RZ, RZ, UR12 ;  /* 0x0000000cff4e7e24 */ /* 0x000fe2000f8e00ff */
[----:B------:R-:W-:-:S02]  /*1110*/  DFMA R114, R140, R12, R114 ;  /* 0x0000000c8c72722b */ /* 0x000fc40000000072 */
[----:B------:R-:W-:Y:S01]  /*1120*/  DFMA R26, R24, UR16, R26 ;  /* 0x00000010181a7c2b */ /* 0x000fe2000800001a */
[----:B------:R-:W-:Y:S01]  /*1130*/  IMAD.U32 R79, RZ, RZ, UR13 ;  /* 0x0000000dff4f7e24 */ /* 0x000fe2000f8e00ff */
[----:B------:R-:W-:Y:S02]  /*1140*/  R2UR UR12, R154 ;  /* 0x000000009a0c72ca */ /* 0x000fe400000e0000 */
[----:B------:R-:W-:Y:S02]  /*1150*/  R2UR UR13, R155 ;  /* 0x000000009b0d72ca */ /* 0x000fe400000e0000 */
[----:B------:R-:W3:Y:S02]  /*1160*/  LDS.128 R152, [R5+0x8a60] ;  /* 0x008a600005987984 */ /* 0x000ee40000000c00 */
[----:B------:R-:W-:Y:S02]  /*1170*/  DFMA R26, R18, UR4, R26 ;  /* 0x00000004121a7c2b */ /* 0x000fe4000800001a */
[----:B------:R-:W-:Y:S01]  /*1180*/  DFMA R142, R24, UR14, R114 ;  /* 0x0000000e188e7c2b */ /* 0x000fe20008000072 */
[----:B------:R-:W-:Y:S01]  /*1190*/  IMAD.U32 R114, RZ, RZ, UR4 ;  /* 0x00000004ff727e24 */ /* 0x000fe2000f8e00ff */
[----:B0-----:R-:W-:Y:S01]  /*11a0*/  R2UR UR4, R8 ;  /* 0x00000000080472ca */ /* 0x001fe200000e0000 */
[----:B------:R-:W-:Y:S01]  /*11b0*/  IMAD.U32 R115, RZ, RZ, UR5 ;  /* 0x00000005ff737e24 */ /* 0x000fe2000f8e00ff */
[----:B------:R-:W-:Y:S01]  /*11c0*/  R2UR UR5, R9 ;  /* 0x00000000090572ca */ /* 0x000fe200000e0000 */
[----:B------:R-:W-:Y:S01]  /*11d0*/  IMAD.U32 R82, RZ, RZ, UR10 ;  /* 0x0000000aff527e24 */ /* 0x000fe2000f8e00ff */
[----:B------:R-:W-:Y:S01]  /*11e0*/  R2UR UR10, R10 ;  /* 0x000000000a0a72ca */ /* 0x000fe200000e0000 */
[----:B------:R-:W-:Y:S01]  /*11f0*/  IMAD.U32 R83, RZ, RZ, UR11 ;  /* 0x0000000bff537e24 */ /* 0x000fe2000f8e00ff */
[----:B------:R-:W-:Y:S01]  /*1200*/  R2UR UR11, R11 ;  /* 0x000000000b0b72ca */ /* 0x000fe200000e0000 */
[----:B------:R-:W-:-:S02]  /*1210*/  DFMA R8, R16, UR12, R26 ;  /* 0x0000000c10087c2b */ /* 0x000fc4000800001a */
[C---:B------:R-:W-:Y:S01]  /*1220*/  DFMA R10, R14.reuse, R126, R170 ;  /* 0x0000007e0e0a722b */ /* 0x040fe200000000aa */
[----:B------:R-:W-:Y:S01]  /*1230*/  IMAD.U32 R86, RZ, RZ, UR8 ;  /* 0x00000008ff567e24 */ /* 0x000fe2000f8e00ff */
[C---:B------:R-:W-:Y:S01]  /*1240*/  DFMA R174, R14.reuse, R130, R174 ;  /* 0x000000820eae722b */ /* 0x040fe200000000ae */
[----:B------:R-:W-:Y:S01]  /*1250*/  IMAD.U32 R87, RZ, RZ, UR9 ;  /* 0x00000009ff577e24 */ /* 0x000fe2000f8e00ff */
[----:B------:R-:W-:Y:S01]  /*1260*/  DFMA R176, R14, R134, R176 ;  /* 0x000000860eb0722b */ /* 0x000fe200000000b0 */
[----:B------:R-:W-:Y:S01]  /*1270*/  IMAD.U32 R138, RZ, RZ, UR4 ;  /* 0x00000004ff8a7e24 */ /* 0x000fe2000f8e00ff */
[----:B------:R-:W-:Y:S01]  /*1280*/  DADD R26, R172, R8 ;  /* 0x00000000ac1a7229 */ /* 0x000fe20000000008 */
[----:B------:R-:W-:Y:S01]  /*1290*/  IMAD.U32 R139, RZ, RZ, UR5 ;  /* 0x00000005ff8b7e24 */ /* 0x000fe2000f8e00ff */
[----:B------:R-:W-:Y:S01]  /*12a0*/  DFMA R142, R18, UR4, R142 ;  /* 0x00000004128e7c2b */ /* 0x000fe2000800008e */
[----:B-1----:R-:W-:Y:S01]  /*12b0*/  R2UR UR4, R20 ;  /* 0x00000000140472ca */ /* 0x002fe200000e0000 */
[----:B------:R-:W-:Y:S01]  /*12c0*/  DADD R172, R172, -R8 ;  /* 0x00000000acac7229 */ /* 0x000fe20000000808 */
[----:B------:R-:W-:Y:S01]  /*12d0*/  R2UR UR5, R21 ;  /* 0x00000000150572ca */ /* 0x000fe200000e0000 */
[-C--:B------:R-:W-:Y:S01]  /*12e0*/  DFMA R14, R144, R12.reuse, R10 ;  /* 0x0000000c900e722b */ /* 0x080fe2000000000a */
[----:B------:R-:W-:Y:S01]  /*12f0*/  R2UR UR8, R146 ;  /* 0x00000000920872ca */ /* 0x000fe200000e0000 */
[----:B------:R-:W0:Y:S01]  /*1300*/  LDS.128 R8, [R5+0x8a90] ;  /* 0x008a900005087984 */ /* 0x000e220000000c00 */
[----:B------:R-:W-:Y:S01]  /*1310*/  R2UR UR9, R147 ;  /* 0x00000000930972ca */ /* 0x000fe200000e0000 */
[----:B--2---:R-:W-:-:S08]  /*1320*/  DFMA R174, R148, R12, R174 ;  /* 0x0000000c94ae722b */ /* 0x004fd000000000ae */
[----:B------:R-:W-:-:S04]  /*1330*/  DFMA R176, R12, UR4, R176 ;  /* 0x000000040cb07c2b */ /* 0x000fc800080000b0 */
[----:B------:R-:W-:Y:S01]  /*1340*/  DFMA R20, R24, UR8, R14 ;  /* 0x0000000818147c2b */ /* 0x000fe2000800000e */
[----:B------:R-:W1:Y:S01]  /*1350*/  LDS.128 R12, [R5+0x8ac0] ;  /* 0x008ac000050c7984 */ /* 0x000e620000000c00 */
[----:B---3--:R-:W-:Y:S02]  /*1360*/  R2UR UR72, R152 ;  /* 0x00000000984872ca */ /* 0x008fe400000e0000 */
[----:B------:R-:W-:Y:S01]  /*1370*/  R2UR UR73, R153 ;  /* 0x00000000994972ca */ /* 0x000fe200000e0000 */
[----:B------:R-:W-:Y:S01]  /*1380*/  IMAD.U32 R102, RZ, RZ, UR6 ;  /* 0x00000006ff667e24 */ /* 0x000fe2000f8e00ff */
[----:B------:R-:W-:Y:S01]  /*1390*/  R2UR UR6, R150 ;  /* 0x00000000960672ca */ /* 0x000fe200000e0000 */
[----:B------:R-:W-:Y:S01]  /*13a0*/  IMAD.U32 R103, RZ, RZ, UR7 ;  /* 0x00000007ff677e24 */ /* 0x000fe2000f8e00ff */
[----:B------:R-:W-:Y:S01]  /*13b0*/  R2UR UR7, R151 ;  /* 0x00000000970772ca */ /* 0x000fe200000e0000 */
[----:B------:R-:W-:Y:S01]  /*13c0*/  DFMA R142, R16, UR10, R142 ;  /* 0x0000000a108e7c2b */ /* 0x000fe2000800008e */
[----:B------:R-:W-:-:S05]  /*13d0*/  LOP3.LUT R2, R6, 0xffff, RZ, 0xc0, !PT ;  /* 0x0000ffff06027812 */ /* 0x000fca00078ec0ff */
[----:B------:R-:W-:Y:S02]  /*13e0*/  IMAD.U32 R146, RZ, RZ, UR72 ;  /* 0x00000048ff927e24 */ /* 0x000fe4000f8e00ff */
[----:B------:R-:W-:Y:S01]  /*13f0*/  IMAD.U32 R147, RZ, RZ, UR73 ;  /* 0x00000049ff937e24 */ /* 0x000fe2000f8e00ff */
[----:B------:R-:W-:Y:S02]  /*1400*/  DFMA R20, R18, UR72, R20 ;  /* 0x0000004812147c2b */ /* 0x000fe40008000014 */
[C-C-:B------:R-:W-:Y:S01]  /*1410*/  DADD R170, R168.reuse, R142.reuse ;  /* 0x00000000a8aa7229 */ /* 0x140fe2000000008e */
[----:B0-----:R-:W-:Y:S02]  /*1420*/  R2UR UR72, R8 ;  /* 0x00000000084872ca */ /* 0x001fe400000e0000 */
[----:B------:R-:W-:Y:S01]  /*1430*/  R2UR UR73, R9 ;  /* 0x00000000094972ca */ /* 0x000fe200000e0000 */
[----:B------:R-:W-:Y:S01]  /*1440*/  DADD R168, R168, -R142 ;  /* 0x00000000a8a87229 */ /* 0x000fe2000000088e */
[----:B------:R-:W-:Y:S01]  /*1450*/  IMAD R2, R2, 0x1556, RZ ;  /* 0x0000155602027824 */ /* 0x000fe200078e02ff */
[----:B------:R-:W-:Y:S01]  /*1460*/  DFMA R174, R24, UR6, R174 ;  /* 0x0000000618ae7c2b */ /* 0x000fe200080000ae */
[----:B------:R-:W-:Y:S01]  /*1470*/  IMAD.U32 R142, RZ, RZ, UR4 ;  /* 0x00000004ff8e7e24 */ /* 0x000fe2000f8e00ff */
[----:B------:R-:W-:Y:S01]  /*1480*/  R2UR UR4, R22 ;  /* 0x00000000160472ca */ /* 0x000fe200000e0000 */
[----:B------:R-:W-:Y:S01]  /*1490*/  IMAD.U32 R143, RZ, RZ, UR5 ;  /* 0x00000005ff8f7e24 */ /* 0x000fe2000f8e00ff */
[----:B------:R-:W-:-:S02]  /*14a0*/  R2UR UR5, R23 ;  /* 0x00000000170572ca */ /* 0x000fc400000e0000 */
[----:B------:R-:W-:Y:S02]  /*14b0*/  SHF.R.U32.HI R158, RZ, 0x10, R2 ;  /* 0x00000010ff9e7819 */ /* 0x000fe40000011602 */
[----:B------:R-:W-:Y:S02]  /*14c0*/  IMAD.U32 R150, RZ, RZ, UR72 ;  /* 0x00000048ff967e24 */ /* 0x000fe4000f8e00ff */
[----:B------:R-:W-:Y:S01]  /*14d0*/  IMAD.U32 R151, RZ, RZ, UR73 ;  /* 0x00000049ff977e24 */ /* 0x000fe2000f8e00ff */
[----:B------:R-:W-:Y:S01]  /*14e0*/  DFMA R174, R18, UR72, R174 ;  /* 0x0000004812ae7c2b */ /* 0x000fe200080000ae */
[----:B------:R-:W-:Y:S02]  /*14f0*/  PRMT R2, R158, 0x9910, RZ ;  /* 0x000099109e027816 */ /* 0x000fe400000000ff */
[----:B-1----:R-:W-:Y:S02]  /*1500*/  R2UR UR72, R12 ;  /* 0x000000000c4872ca */ /* 0x002fe400000e0000 */
[----:B------:R-:W-:Y:S01]  /*1510*/  R2UR UR73, R13 ;  /* 0x000000000d4972ca */ /* 0x000fe200000e0000 */
[----:B------:R-:W-:Y:S01]  /*1520*/  IMAD R2, R2, 0xc, RZ ;  /* 0x0000000c02027824 */ /* 0x000fe200078e02ff */
[----:B------:R-:W-:-:S03]  /*1530*/  DFMA R176, R24, UR4, R176 ;  /* 0x0000000418b07c2b */ /* 0x000fc600080000b0 */
[----:B------:R-:W-:Y:S01]  /*1540*/  IMAD.MOV R2, RZ, RZ, -R2 ;  /* 0x000000ffff027224 */ /* 0x000fe200078e0a02 */
[----:B------:R-:W-:Y:S02]  /*1550*/  R2UR UR74, R10 ;  /* 0x000000000a4a72ca */ /* 0x000fe400000e0000 */
[----:B------:R-:W-:Y:S02]  /*1560*/  R2UR UR75, R11 ;  /* 0x000000000b4b72ca */ /* 0x000fe400000e0000 */
[----:B------:R-:W-:Y:S01]  /*1570*/  PRMT R23, R2, 0x7710, RZ ;  /* 0x0000771002177816 */ /* 0x000fe200000000ff */
[----:B------:R-:W-:Y:S01]  /*1580*/  IMAD.U32 R152, RZ, RZ, UR72 ;  /* 0x00000048ff987e24 */ /* 0x000fe2000f8e00ff */
[----:B------:R-:W-:Y:S01]  /*1590*/  R2UR UR76, R14 ;  /* 0x000000000e4c72ca */ /* 0x000fe200000e0000 */
[----:B------:R-:W-:Y:S01]  /*15a0*/  IMAD.U32 R153, RZ, RZ, UR73 ;  /* 0x00000049ff997e24 */ /* 0x000fe2000f8e00ff */
[----:B------:R-:W-:Y:S01]  /*15b0*/  DFMA R176, R18, UR72, R176 ;  /* 0x0000004812b07c2b */ /* 0x000fe200080000b0 */
[----:B------:R-:W-:Y:S01]  /*15c0*/  R2UR UR72, R154 ;  /* 0x000000009a4872ca */ /* 0x000fe200000e0000 */
[----:B------:R-:W0:Y:S01]  /*15d0*/  S2R R2, SR_TID.X ;  /* 0x0000000000027919 */ /* 0x000e220000002100 */
[----:B------:R-:W-:-:S02]  /*15e0*/  R2UR UR73, R155 ;  /* 0x000000009b4972ca */ /* 0x000fc400000e0000 */
[----:B------:R-:W-:Y:S01]  /*15f0*/  R2UR UR77, R15 ;  /* 0x000000000f4d72ca */ /* 0x000fe200000e0000 */
[----:B------:R-:W-:Y:S02]  /*1600*/  IMAD R159, R4, 0x8800, R5 ;  /* 0x00008800049f7824 */ /* 0x000fe400078e0205 */
[----:B------:R-:W-:Y:S01]  /*1610*/  IMAD.IADD R4, R6, 0x1, R23 ;  /* 0x0000000106047824 */ /* 0x000fe200078e0217 */
[----:B------:R-:W-:Y:S01]  /*1620*/  DFMA R174, R16, UR74, R174 ;  /* 0x0000004a10ae7c2b */ /* 0x000fe200080000ae */
[----:B------:R-:W-:-:S03]  /*1630*/  IMAD R158, R158, 0x88, R159 ;  /* 0x000000889e9e7824 */ /* 0x000fc600078e029f */
[----:B------:R-:W-:-:S03]  /*1640*/  LOP3.LUT R11, R4, 0xffff, RZ, 0xc0, !PT ;  /* 0x0000ffff040b7812 */ /* 0x000fc600078ec0ff */
[C---:B------:R-:W-:Y:S02]  /*1650*/  DFMA R20, R16.reuse, UR72, R20 ;  /* 0x0000004810147c2b */ /* 0x040fe40008000014 */
[----:B------:R-:W-:Y:S01]  /*1660*/  DFMA R176, R16, UR76, R176 ;  /* 0x0000004c10b07c2b */ /* 0x000fe200080000b0 */
[----:B------:R-:W-:Y:S01]  /*1670*/  ISETP.GT.U32.AND P3, PT, R6, 0xbf, PT ;  /* 0x000000bf0600780c */ /* 0x000fe20003f64070 */
[----:B------:R-:W-:Y:S01]  /*1680*/  IMAD R4, R11, 0x8, R158 ;  /* 0x000000080b047824 */ /* 0x000fe200078e029e */
[C-C-:B------:R-:W-:Y:S02]  /*1690*/  DADD R10, R28.reuse, R174.reuse ;  /* 0x000000001c0a7229 */ /* 0x140fe400000000ae */
[----:B------:R-:W-:Y:S02]  /*16a0*/  DADD R28, R28, -R174 ;  /* 0x000000001c1c7229 */ /* 0x000fe400000008ae */
[----:B------:R-:W-:Y:S02]  /*16b0*/  DADD R8, R34, R20 ;  /* 0x0000000022087229 */ /* 0x000fe40000000014 */
[----:B------:R-:W-:-:S02]  /*16c0*/  DADD R12, R32, R176 ;  /* 0x00000000200c7229 */ /* 0x000fc400000000b0 */
[----:B------:R-:W-:Y:S02]  /*16d0*/  DADD R20, R34, -R20 ;  /* 0x0000000022147229 */ /* 0x000fe40000000814 */
[----:B------:R-:W-:Y:S01]  /*16e0*/  DADD R32, R32, -R176 ;  /* 0x0000000020207229 */ /* 0x000fe200000008b0 */
[----:B------:R1:W-:Y:S01]  /*16f0*/  STS.64 [R4], R30 ;  /* 0x0000001e04007388 */ /* 0x0003e20000000a00 */
[----:B------:R-:W-:Y:S03]  /*1700*/  BSSY.RECONVERGENT B0, `(.L_x_10) ;  /* 0x0000112000007945 */ /* 0x000fe60003800200 */
        /* <DEDUP_REMOVED lines=15> */
[----:B------:R-:W-:Y:S01]  /*1800*/  BAR.SYNC.DEFER_BLOCKING 0x0 ;  /* 0x0000000000007b1d */ /* 0x000fe20000010000 */
[----:B------:R-:W-:-:S02]  /*1810*/  ISETP.GT.U32.AND P1, PT, R3, 0xff, PT ;  /* 0x000000ff0300780c */ /* 0x000fc40003f24070 */
[----:B0-----:R-:W-:-:S03]  /*1820*/  ISETP.GT.U32.AND P2, PT, R2, 0xbf, PT ;  /* 0x000000bf0200780c */ /* 0x001fc60003f44070 */
[----:B------:R-:W-:Y:S10]  /*1830*/  @P3 BRA `(.L_x_11) ;  /* 0x0000000c00f83947 */ /* 0x000ff40003800000 */
.L_x_12:
[----:B01----:R-:W-:Y:S02]  /*1840*/  PRMT R8, R6, 0x9910, RZ ;  /* 0x0000991006087816 */ /* 0x003fe400000000ff */
[----:B------:R-:W-:Y:S02]  /*1850*/  MOV.SPILL R190, UR45 ;  /* 0x0000002d00be7c02 */ /* 0x000fe40009000f00 */
[----:B------:R-:W-:Y:S01]  /*1860*/  MOV.SPILL R191, UR44 ;  /* 0x0000002c00bf7c02 */ /* 0x000fe20009000f00 */
[----:B------:R-:W-:Y:S01]  /*1870*/  IMAD R8, R8, 0xab, RZ ;  /* 0x000000ab08087824 */ /* 0x000fe200078e02ff */
[----:B------:R-:W-:Y:S02]  /*1880*/  R2UR UR44, R142 ;  /* 0x000000008e2c72ca */ /* 0x000fe400000e0000 */
[----:B------:R-:W-:Y:S02]  /*1890*/  R2UR UR45, R143 ;  /* 0x000000008f2d72ca */ /* 0x000fe400000e0000 */
[----:B------:R-:W-:-:S02]  /*18a0*/  LOP3.LUT R8, R8, 0xffff, RZ, 0xc0, !PT ;  /* 0x0000ffff08087812 */ /* 0x000fc400078ec0ff */
[----:B------:R-:W-:Y:S02]  /*18b0*/  MOV.SPILL R178, UR19 ;  /* 0x0000001300b27c02 */ /* 0x000fe40009000f00 */
[----:B------:R-:W-:Y:S02]  /*18c0*/  SHF.R.U32.HI R8, RZ, 0xb, R8 ;  /* 0x0000000bff087819 */ /* 0x000fe40000011608 */
[----:B------:R-:W-:Y:S02]  /*18d0*/  MOV.SPILL R179, UR18 ;  /* 0x0000001200b37c02 */ /* 0x000fe40009000f00 */
[C---:B------:R-:W-:Y:S02]  /*18e0*/  PRMT R9, R8.reuse, 0x9910, RZ ;  /* 0x0000991008097816 */ /* 0x040fe400000000ff */
[----:B------:R-:W-:Y:S02]  /*18f0*/  LOP3.LUT R158, R8, 0xffff, RZ, 0xc0, !PT ;  /* 0x0000ffff089e7812 */ /* 0x000fe400078ec0ff */
[----:B------:R-:W-:Y:S01]  /*1900*/  R2UR UR18, R102 ;  /* 0x00000000661272ca */ /* 0x000fe200000e0000 */
[----:B------:R-:W-:Y:S01]  /*1910*/  IMAD R9, R9, 0xc, RZ ;  /* 0x0000000c09097824 */ /* 0x000fe200078e02ff */
[----:B------:R-:W-:Y:S01]  /*1920*/  R2UR UR19, R103 ;  /* 0x00000000671372ca */ /* 0x000fe200000e0000 */
[----:B------:R-:W-:Y:S01]  /*1930*/  IMAD R158, R158, 0x880, R159 ;  /* 0x000008809e9e7824 */ /* 0x000fe200078e029f */
[----:B------:R-:W-:Y:S01]  /*1940*/  MOV.SPILL R177, UR43 ;  /* 0x0000002b00b17c02 */ /* 0x000fe20009000f00 */
[----:B------:R-:W-:Y:S01]  /*1950*/  IMAD.MOV R9, RZ, RZ, -R9 ;  /* 0x000000ffff097224 */ /* 0x000fe200078e0a09 */
[----:B------:R-:W-:-:S02]  /*1960*/  MOV.SPILL R198, UR42 ;  /* 0x0000002a00c67c02 */ /* 0x000fc40009000f00 */
[----:B------:R-:W-:Y:S02]  /*1970*/  MOV.SPILL R189, UR39 ;  /* 0x0000002700bd7c02 */ /* 0x000fe40009000f00 */
[----:B------:R-:W-:Y:S02]  /*1980*/  PRMT R9, R9, 0x7710, RZ ;  /* 0x0000771009097816 */ /* 0x000fe400000000ff */
[----:B------:R-:W-:Y:S02]  /*1990*/  MOV.SPILL R201, UR38 ;  /* 0x0000002600c97c02 */ /* 0x000fe40009000f00 */
[----:B------:R-:W-:Y:S01]  /*19a0*/  MOV.SPILL R187, UR37 ;  /* 0x0000002500bb7c02 */ /* 0x000fe20009000f00 */
[----:B------:R-:W-:Y:S01]  /*19b0*/  IMAD.IADD R8, R9, 0x1, R6 ;  /* 0x0000000109087824 */ /* 0x000fe200078e0206 */
[----:B------:R-:W-:Y:S02]  /*19c0*/  MOV.SPILL R203, UR36 ;  /* 0x0000002400cb7c02 */ /* 0x000fe40009000f00 */
[----:B------:R-:W-:-:S02]  /*19d0*/  MOV.SPILL R185, UR21 ;  /* 0x0000001500b97c02 */ /* 0x000fc40009000f00 */
[----:B------:R-:W-:Y:S02]  /*19e0*/  LOP3.LUT R9, R8, 0xff, RZ, 0xc0, !PT ;  /* 0x000000ff08097812 */ /* 0x000fe400078ec0ff */
[----:B------:R-:W-:Y:S02]  /*19f0*/  MOV.SPILL R202, UR20 ;  /* 0x0000001400ca7c02 */ /* 0x000fe40009000f00 */
[----:B------:R-:W-:Y:S01]  /*1a00*/  MOV.SPILL R183, UR27 ;  /* 0x0000001b00b77c02 */ /* 0x000fe20009000f00 */
[----:B------:R-:W-:Y:S01]  /*1a10*/  IMAD R158, R9, 0x8, R158 ;  /* 0x00000008099e7824 */ /* 0x000fe200078e029e */
[----:B------:R-:W-:Y:S02]  /*1a20*/  MOV.SPILL R200, UR26 ;  /* 0x0000001a00c87c02 */ /* 0x000fe40009000f00 */
[----:B------:R-:W-:Y:S02]  /*1a30*/  MOV.SPILL R181, UR25 ;  /* 0x0000001900b57c02 */ /* 0x000fe40009000f00 */
[----:B------:R-:W-:Y:S01]  /*1a40*/  LDS.64 R14, [R158] ;  /* 0x000000009e0e7984 */ /* 0x000fe20000000a00 */
[----:B------:R-:W-:-:S02]  /*1a50*/  MOV.SPILL R199, UR24 ;  /* 0x0000001800c77c02 */ /* 0x000fc40009000f00 */
[----:B------:R-:W-:Y:S01]  /*1a60*/  MOV.SPILL R176, UR13 ;  /* 0x0000000d00b07c02 */ /* 0x000fe20009000f00 */
[----:B------:R-:W0:Y:S01]  /*1a70*/  LDS.64 R8, [R158+0x5d8] ;  /* 0x0005d8009e087984 */ /* 0x000e220000000a00 */
[----:B------:R-:W-:Y:S02]  /*1a80*/  MOV.SPILL R197, UR12 ;  /* 0x0000000c00c57c02 */ /* 0x000fe40009000f00 */
[----:B------:R-:W-:Y:S01]  /*1a90*/  MOV.SPILL R188, UR11 ;  /* 0x0000000b00bc7c02 */ /* 0x000fe20009000f00 */
[----:B------:R-:W-:Y:S01]  /*1aa0*/  LDS.64 R166, [R158+0x88] ;  /* 0x000088009ea67984 */ /* 0x000fe20000000a00 */
[----:B------:R-:W-:Y:S02]  /*1ab0*/  MOV.SPILL R196, UR10 ;  /* 0x0000000a00c47c02 */ /* 0x000fe40009000f00 */
[----:B------:R-:W-:Y:S01]  /*1ac0*/  MOV.SPILL R186, UR73 ;  /* 0x0000004900ba7c02 */ /* 0x000fe20009000f00 */
[----:B------:R-:W1:Y:S01]  /*1ad0*/  LDS.64 R16, [R158+0x550] ;  /* 0x000550009e107984 */ /* 0x000e620000000a00 */
[----:B------:R-:W-:-:S02]  /*1ae0*/  MOV.SPILL R195, UR72 ;  /* 0x0000004800c37c02 */ /* 0x000fc40009000f00 */
[----:B------:R-:W-:Y:S01]  /*1af0*/  MOV.SPILL R184, UR75 ;  /* 0x0000004b00b87c02 */ /* 0x000fe20009000f00 */
[----:B------:R-:W-:Y:S01]  /*1b00*/  LDS.64 R168, [R158+0x110] ;  /* 0x000110009ea87984 */ /* 0x000fe20000000a00 */
[----:B------:R-:W-:Y:S02]  /*1b10*/  MOV.SPILL R194, UR74 ;  /* 0x0000004a00c27c02 */ /* 0x000fe40009000f00 */
[----:B------:R-:W-:Y:S01]  /*1b20*/  MOV.SPILL R182, UR77 ;  /* 0x0000004d00b67c02 */ /* 0x000fe20009000f00 */
[----:B------:R-:W2:Y:S01]  /*1b30*/  LDS.64 R12, [R158+0x4c8] ;  /* 0x0004c8009e0c7984 */ /* 0x000ea20000000a00 */
[----:B------:R-:W-:Y:S02]  /*1b40*/  MOV.SPILL R193, UR76 ;  /* 0x0000004c00c17c02 */ /* 0x000fe40009000f00 */
[----:B------:R-:W-:Y:S01]  /*1b50*/  MOV.SPILL R180, UR23 ;  /* 0x0000001700b47c02 */ /* 0x000fe20009000f00 */
[----:B------:R-:W-:Y:S01]  /*1b60*/  LDS.64 R160, [R158+0x198] ;  /* 0x000198009ea07984 */ /* 0x000fe20000000a00 */
[----:B------:R-:W-:-:S02]  /*1b70*/  MOV.SPILL R192, UR22 ;  /* 0x0000001600c07c02 */ /* 0x000fc40009000f00 */
[----:B------:R-:W-:Y:S01]  /*1b80*/  R2UR UR42, R74 ;  /* 0x000000004a2a72ca */ /* 0x000fe200000e0000 */
[----:B------:R-:W3:Y:S01]  /*1b90*/  LDS.64 R162, [R158+0x440] ;  /* 0x000440009ea27984 */ /* 0x000ee20000000a00 */
[----:B------:R-:W-:Y:S02]  /*1ba0*/  R2UR UR43, R75 ;  /* 0x000000004b2b72ca */ /* 0x000fe400000e0000 */
[----:B------:R-:W-:Y:S02]  /*1bb0*/  R2UR UR38, R78 ;  /* 0x000000004e2672ca */ /* 0x000fe400000e0000 */
[----:B------:R-:W-:Y:S02]  /*1bc0*/  R2UR UR39, R79 ;  /* 0x000000004f2772ca */ /* 0x000fe400000e0000 */
[----:B------:R-:W-:Y:S02]  /*1bd0*/  R2UR UR36, R82 ;  /* 0x00000000522472ca */ /* 0x000fe400000e0000 */
[----:B------:R-:W-:-:S02]  /*1be0*/  R2UR UR37, R83 ;  /* 0x00000000532572ca */ /* 0x000fc400000e0000 */
[----:B------:R-:W-:Y:S02]  /*1bf0*/  R2UR UR20, R86 ;  /* 0x00000000561472ca */ /* 0x000fe400000e0000 */
[----:B------:R-:W-:Y:S02]  /*1c00*/  R2UR UR21, R87 ;  /* 0x00000000571572ca */ /* 0x000fe400000e0000 */
[----:B------:R-:W-:Y:S01]  /*1c10*/  R2UR UR26, R90 ;  /* 0x000000005a1a72ca */ /* 0x000fe200000e0000 */
[C-C-:B0-----:R-:W-:Y:S01]  /*1c20*/  DADD R10, R14.reuse, R8.reuse ;  /* 0x000000000e0a7229 */ /* 0x141fe20000000008 */
[----:B------:R-:W-:Y:S01]  /*1c30*/  R2UR UR27, R91 ;  /* 0x000000005b1b72ca */ /* 0x000fe200000e0000 */
[----:B------:R-:W-:Y:S01]  /*1c40*/  DADD R14, R14, -R8 ;  /* 0x000000000e0e7229 */ /* 0x000fe20000000808 */
[----:B------:R-:W-:Y:S01]  /*1c50*/  R2UR UR24, R94 ;  /* 0x000000005e1872ca */ /* 0x000fe200000e0000 */
[----:B------:R-:W-:Y:S01]  /*1c60*/  LDS.64 R8, [R158+0x220] ;  /* 0x000220009e087984 */ /* 0x000fe20000000a00 */
[----:B------:R-:W-:-:S02]  /*1c70*/  R2UR UR25, R95 ;  /* 0x000000005f1972ca */ /* 0x000fc400000e0000 */
[----:B------:R-:W-:Y:S01]  /*1c80*/  R2UR UR12, R110 ;  /* 0x000000006e0c72ca */ /* 0x000fe200000e0000 */
[C-C-:B-1----:R-:W-:Y:S01]  /*1c90*/  DADD R30, R166.reuse, R16.reuse ;  /* 0x00000000a61e7229 */ /* 0x142fe20000000010 */
[----:B------:R-:W-:Y:S01]  /*1ca0*/  R2UR UR13, R111 ;  /* 0x000000006f0d72ca */ /* 0x000fe200000e0000 */
[----:B------:R-:W-:Y:S01]  /*1cb0*/  DADD R166, R166, -R16 ;  /* 0x00000000a6a67229 */ /* 0x000fe20000000810 */
[----:B------:R-:W-:Y:S01]  /*1cc0*/  R2UR UR10, R114 ;  /* 0x00000000720a72ca */ /* 0x000fe200000e0000 */
[-C--:B------:R-:W-:Y:S01]  /*1cd0*/  DFMA R154, R36, R10.reuse, RZ ;  /* 0x0000000a249a722b */ /* 0x080fe200000000ff */
        /* <DEDUP_REMOVED lines=13> */
[----:B------:R-:W-:Y:S01]  /*1db0*/  DFMA R10, R64, R10, RZ ;  /* 0x0000000a400a722b */ /* 0x000fe200000000ff */
[----:B------:R-:W-:Y:S01]  /*1dc0*/  R2UR UR22, R152 ;  /* 0x00000000981672ca */ /* 0x000fe200000e0000 */
[C---:B------:R-:W-:Y:S01]  /*1dd0*/  DFMA R154, R30.reuse, R38, R154 ;  /* 0x000000261e9a722b */ /* 0x040fe2000000009a */
[----:B------:R-:W-:Y:S01]  /*1de0*/  R2UR UR23, R153 ;  /* 0x00000000991772ca */ /* 0x000fe200000e0000 */
[C---:B------:R-:W-:Y:S01]  /*1df0*/  DFMA R28, R30.reuse, R42, R28 ;  /* 0x0000002a1e1c722b */ /* 0x040fe2000000001c */
[C---:B------:R-:W-:Y:S01]  /*1e00*/  ISETP.GE.U32.AND P3, PT, R6.reuse, 0x30, PT ;  /* 0x000000300600780c */ /* 0x040fe20003f66070 */
[C---:B------:R-:W-:Y:S01]  /*1e10*/  DFMA R16, R30.reuse, R46, R16 ;  /* 0x0000002e1e10722b */ /* 0x040fe20000000010 */
[----:B------:R-:W-:Y:S01]  /*1e20*/  VIADD R6, R6, 0x90 ;  /* 0x0000009006067836 */ /* 0x000fe20000000000 */
[----:B------:R-:W-:-:S02]  /*1e30*/  DFMA R18, R30, R50, R18 ;  /* 0x000000321e12722b */ /* 0x000fc40000000012 */
[C---:B------:R-:W-:Y:S02]  /*1e40*/  DFMA R20, R30.reuse, R54, R20 ;  /* 0x000000361e14722b */ /* 0x040fe40000000014 */
[C---:B------:R-:W-:Y:S02]  /*1e50*/  DFMA R22, R30.reuse, R58, R22 ;  /* 0x0000003a1e16722b */ /* 0x040fe40000000016 */
[C---:B------:R-:W-:Y:S02]  /*1e60*/  DFMA R24, R30.reuse, R62, R24 ;  /* 0x0000003e1e18722b */ /* 0x040fe40000000018 */
[----:B------:R-:W-:Y:S01]  /*1e70*/  DFMA R30, R30, R66, R10 ;  /* 0x000000421e1e722b */ /* 0x000fe2000000000a */
[----:B------:R-:W0:Y:S01]  /*1e80*/  LDS.64 R10, [R158+0x3b8] ;  /* 0x0003b8009e0a7984 */ /* 0x000e220000000a00 */
[-C--:B------:R-:W-:Y:S02]  /*1e90*/  DFMA R26, R96, R14.reuse, RZ ;  /* 0x0000000e601a722b */ /* 0x080fe400000000ff */
[----:B------:R-:W-:-:S02]  /*1ea0*/  DFMA R34, R104, R14, RZ ;  /* 0x0000000e6822722b */ /* 0x000fc400000000ff */
[-C--:B------:R-:W-:Y:S02]  /*1eb0*/  DFMA R156, R116, R14.reuse, RZ ;  /* 0x0000000e749c722b */ /* 0x080fe400000000ff */
[-C--:B------:R-:W-:Y:S02]  /*1ec0*/  DFMA R164, R120, R14.reuse, RZ ;  /* 0x0000000e78a4722b */ /* 0x080fe400000000ff */
[-C--:B------:R-:W-:Y:S02]  /*1ed0*/  DFMA R170, R124, R14.reuse, RZ ;  /* 0x0000000e7caa722b */ /* 0x080fe400000000ff */
[-C--:B------:R-:W-:Y:S02]  /*1ee0*/  DFMA R174, R128, R14.reuse, RZ ;  /* 0x0000000e80ae722b */ /* 0x080fe400000000ff */
[-C--:B------:R-:W-:Y:S02]  /*1ef0*/  DFMA R172, R132, R14.reuse, RZ ;  /* 0x0000000e84ac722b */ /* 0x080fe400000000ff */
[----:B------:R-:W-:-:S02]  /*1f00*/  DFMA R14, R100, R14, RZ ;  /* 0x0000000e640e722b */ /* 0x000fc400000000ff */
[----:B--2---:R-:W-:Y:S02]  /*1f10*/  DADD R32, R168, R12 ;  /* 0x00000000a8207229 */ /* 0x004fe4000000000c */
[C---:B------:R-:W-:Y:S02]  /*1f20*/  DFMA R26, R166.reuse, R98, R26 ;  /* 0x00000062a61a722b */ /* 0x040fe4000000001a */
[C---:B------:R-:W-:Y:S02]  /*1f30*/  DFMA R34, R166.reuse, R106, R34 ;  /* 0x0000006aa622722b */ /* 0x040fe40000000022 */
[C---:B------:R-:W-:Y:S02]  /*1f40*/  DFMA R156, R166.reuse, R118, R156 ;  /* 0x00000076a69c722b */ /* 0x040fe4000000009c */
[C---:B------:R-:W-:Y:S02]  /*1f50*/  DFMA R164, R166.reuse, R122, R164 ;  /* 0x0000007aa6a4722b */ /* 0x040fe400000000a4 */
[----:B------:R-:W-:-:S02]  /*1f60*/  DFMA R170, R166, R126, R170 ;  /* 0x0000007ea6aa722b */ /* 0x000fc400000000aa */
[C---:B------:R-:W-:Y:S02]  /*1f70*/  DFMA R174, R166.reuse, R130, R174 ;  /* 0x00000082a6ae722b */ /* 0x040fe400000000ae */
[C---:B------:R-:W-:Y:S02]  /*1f80*/  DFMA R172, R166.reuse, R134, R172 ;  /* 0x00000086a6ac722b */ /* 0x040fe400000000ac */
[----:B------:R-:W-:Y:S02]  /*1f90*/  DFMA R166, R166, UR48, R14 ;  /* 0x00000030a6a67c2b */ /* 0x000fe4000800000e */
[----:B------:R-:W-:Y:S01]  /*1fa0*/  DADD R168, R168, -R12 ;  /* 0x00000000a8a87229 */ /* 0x000fe2000000080c */
[----:B------:R-:W-:Y:S01]  /*1fb0*/  LDS.64 R14, [R158+0x330] ;  /* 0x000330009e0e7984 */ /* 0x000fe20000000a00 */
[-C--:B------:R-:W-:Y:S02]  /*1fc0*/  DFMA R154, R68, R32.reuse, R154 ;  /* 0x00000020449a722b */ /* 0x080fe4000000009a */
[-C--:B------:R-:W-:Y:S01]  /*1fd0*/  DFMA R28, R72, R32.reuse, R28 ;  /* 0x00000020481c722b */ /* 0x080fe2000000001c */
[----:B------:R-:W1:Y:S01]  /*1fe0*/  LDS.64 R12, [R158+0x2a8] ;  /* 0x0002a8009e0c7984 */ /* 0x000e620000000a00 */
[----:B------:R-:W-:-:S02]  /*1ff0*/  DFMA R16, R76, R32, R16 ;  /* 0x000000204c10722b */ /* 0x000fc40000000010 */
[-C--:B------:R-:W-:Y:S02]  /*2000*/  DFMA R18, R80, R32.reuse, R18 ;  /* 0x000000205012722b */ /* 0x080fe40000000012 */
[-C--:B------:R-:W-:Y:S02]  /*2010*/  DFMA R20, R84, R32.reuse, R20 ;  /* 0x000000205414722b */ /* 0x080fe40000000014 */
[-C--:B------:R-:W-:Y:S02]  /*2020*/  DFMA R22, R88, R32.reuse, R22 ;  /* 0x000000205816722b */ /* 0x080fe40000000016 */
[----:B------:R-:W-:Y:S02]  /*2030*/  DFMA R24, R92, R32, R24 ;  /* 0x000000205c18722b */ /* 0x000fe40000000018 */
[----:B------:R-:W-:Y:S02]  /*2040*/  DFMA R30, R32, UR68, R30 ;  /* 0x00000044201e7c2b */ /* 0x000fe4000800001e */
[----:B---3--:R-:W-:-:S02]  /*2050*/  DADD R32, R160, R162 ;  /* 0x00000000a0207229 */ /* 0x008fc400000000a2 */
[-C--:B------:R-:W-:Y:S02]  /*2060*/  DFMA R26, R108, R168.reuse, R26 ;  /* 0x000000a86c1a722b */ /* 0x080fe4000000001a */
[----:B------:R-:W-:Y:S02]  /*2070*/  DADD R160, R160, -R162 ;  /* 0x00000000a0a07229 */ /* 0x000fe400000008a2 */
[-C--:B------:R-:W-:Y:S02]  /*2080*/  DFMA R34, R112, R168.reuse, R34 ;  /* 0x000000a87022722b */ /* 0x080fe40000000022 */
[-C--:B------:R-:W-:Y:S02]  /*2090*/  DFMA R156, R136, R168.reuse, R156 ;  /* 0x000000a8889c722b */ /* 0x080fe4000000009c */
[-C--:B------:R-:W-:Y:S02]  /*20a0*/  DFMA R164, R140, R168.reuse, R164 ;  /* 0x000000a88ca4722b */ /* 0x080fe400000000a4 */
[----:B------:R-:W-:-:S02]  /*20b0*/  DFMA R170, R144, R168, R170 ;  /* 0x000000a890aa722b */ /* 0x000fc400000000aa */
[----:B------:R-:W-:Y:S02]  /*20c0*/  DFMA R174, R148, R168, R174 ;  /* 0x000000a894ae722b */ /* 0x000fe400000000ae */
[----:B------:R-:W-:Y:S01]  /*20d0*/  DFMA R172, R168, UR44, R172 ;  /* 0x0000002ca8ac7c2b */ /* 0x000fe200080000ac */
[----:B------:R-:W-:Y:S01]  /*20e0*/  R2UR UR44, R70 ;  /* 0x00000000462c72ca */ /* 0x000fe200000e0000 */
[C---:B------:R-:W-:Y:S01]  /*20f0*/  DFMA R154, R32.reuse, UR66, R154 ;  /* 0x00000042209a7c2b */ /* 0x040fe2000800009a */
[----:B------:R-:W-:Y:S01]  /*2100*/  R2UR UR45, R71 ;  /* 0x00000000472d72ca */ /* 0x000fe200000e0000 */
[C---:B------:R-:W-:Y:S02]  /*2110*/  DFMA R28, R32.reuse, UR64, R28 ;  /* 0x00000040201c7c2b */ /* 0x040fe4000800001c */
[C---:B------:R-:W-:Y:S02]  /*2120*/  DFMA R16, R32.reuse, UR62, R16 ;  /* 0x0000003e20107c2b */ /* 0x040fe40008000010 */
[----:B------:R-:W-:-:S02]  /*2130*/  DFMA R18, R32, UR60, R18 ;  /* 0x0000003c20127c2b */ /* 0x000fc40008000012 */
[C---:B------:R-:W-:Y:S02]  /*2140*/  DFMA R20, R32.reuse, UR58, R20 ;  /* 0x0000003a20147c2b */ /* 0x040fe40008000014 */
[C---:B------:R-:W-:Y:S02]  /*2150*/  DFMA R22, R32.reuse, UR56, R22 ;  /* 0x0000003820167c2b */ /* 0x040fe40008000016 */
[C---:B------:R-:W-:Y:S02]  /*2160*/  DFMA R24, R32.reuse, UR54, R24 ;  /* 0x0000003620187c2b */ /* 0x040fe40008000018 */
[----:B------:R-:W-:Y:S02]  /*2170*/  DFMA R32, R32, UR70, R30 ;  /* 0x0000004620207c2b */ /* 0x000fe4000800001e */
[----:B0-----:R-:W-:Y:S02]  /*2180*/  DADD R30, R8, R10 ;  /* 0x00000000081e7229 */ /* 0x001fe4000000000a */
[----:B------:R-:W-:-:S02]  /*2190*/  DFMA R166, R168, UR40, R166 ;  /* 0x00000028a8a67c2b */ /* 0x000fc400080000a6 */
[----:B------:R-:W-:Y:S02]  /*21a0*/  DFMA R26, R160, UR34, R26 ;  /* 0x00000022a01a7c2b */ /* 0x000fe4000800001a */
[----:B------:R-:W-:Y:S02]  /*21b0*/  DADD R8, R8, -R10 ;  /* 0x0000000008087229 */ /* 0x000fe4000000080a */
[C---:B------:R-:W-:Y:S02]  /*21c0*/  DFMA R34, R160.reuse, UR30, R34 ;  /* 0x0000001ea0227c2b */ /* 0x040fe40008000022 */
[C---:B------:R-:W-:Y:S02]  /*21d0*/  DFMA R156, R160.reuse, UR16, R156 ;  /* 0x00000010a09c7c2b */ /* 0x040fe4000800009c */
[C---:B------:R-:W-:Y:S02]  /*21e0*/  DFMA R164, R160.reuse, UR14, R164 ;  /* 0x0000000ea0a47c2b */ /* 0x040fe400080000a4 */
[----:B------:R-:W-:-:S02]  /*21f0*/  DFMA R170, R160, UR8, R170 ;  /* 0x00000008a0aa7c2b */ /* 0x000fc400080000aa */
[C---:B------:R-:W-:Y:S02]  /*2200*/  DFMA R174, R160.reuse, UR6, R174 ;  /* 0x00000006a0ae7c2b */ /* 0x040fe400080000ae */
[C---:B------:R-:W-:Y:S02]  /*2210*/  DFMA R172, R160.reuse, UR4, R172 ;  /* 0x00000004a0ac7c2b */ /* 0x040fe400080000ac */
[----:B------:R-:W-:Y:S02]  /*2220*/  DFMA R166, R160, UR32, R166 ;  /* 0x00000020a0a67c2b */ /* 0x000fe400080000a6 */
[----:B------:R-:W-:Y:S01]  /*2230*/  DFMA R26, R8, UR18, R26 ;  /* 0x00000012081a7c2b */ /* 0x000fe2000800001a */
[----:B------:R-:W-:Y:S01]  /*2240*/  R2UR.FILL UR19, R178 ;  /* 0x00000000b21372ca */ /* 0x000fe200004e0000 */
[C---:B------:R-:W-:Y:S01]  /*2250*/  DFMA R154, R30.reuse, UR44, R154 ;  /* 0x0000002c1e9a7c2b */ /* 0x040fe2000800009a */
        /* <DEDUP_REMOVED lines=25> */
[C-C-:B-1----:R-:W-:Y:S01]  /*23f0*/  DADD R10, R12.reuse, R14.reuse ;  /* 0x000000000c0a7229 */ /* 0x142fe2000000000e */
[----:B------:R-:W-:Y:S01]  /*2400*/  R2UR.FILL UR25, R181 ;  /* 0x00000000b51972ca */ /* 0x000fe200004e0000 */
[----:B------:R-:W-:Y:S01]  /*2410*/  DADD R12, R12, -R14 ;  /* 0x000000000c0c7229 */ /* 0x000fe2000000080e */
[----:B------:R-:W-:Y:S01]  /*2420*/  R2UR.FILL UR24, R199 ;  /* 0x00000000c71872ca */ /* 0x000fe200004e0000 */
[----:B------:R-:W-:Y:S01]  /*2430*/  DFMA R32, R30, UR52, R32 ;  /* 0x000000341e207c2b */ /* 0x000fe20008000020 */
[----:B------:R-:W-:Y:S01]  /*2440*/  R2UR.FILL UR13, R176 ;  /* 0x00000000b00d72ca */ /* 0x000fe200004e0000 */
[----:B------:R-:W-:Y:S01]  /*2450*/  DFMA R166, R8, UR28, R166 ;  /* 0x0000001c08a67c2b */ /* 0x000fe200080000a6 */
[----:B------:R-:W-:Y:S01]  /*2460*/  R2UR.FILL UR12, R197 ;  /* 0x00000000c50c72ca */ /* 0x000fe200004e0000 */
[----:B------:R-:W-:Y:S01]  /*2470*/  DFMA R28, R10, UR46, R28 ;  /* 0x0000002e0a1c7c2b */ /* 0x000fe2000800001c */
        /* <DEDUP_REMOVED lines=19> */
[----:B------:R-:W-:-:S02]  /*25b0*/  DFMA R156, R12, UR12, R156 ;  /* 0x0000000c0c9c7c2b */ /* 0x000fc4000800009c */
[C---:B------:R-:W-:Y:S02]  /*25c0*/  DFMA R164, R12.reuse, UR10, R164 ;  /* 0x0000000a0ca47c2b */ /* 0x040fe400080000a4 */
[C---:B------:R-:W-:Y:S02]  /*25d0*/  DFMA R170, R12.reuse, UR72, R170 ;  /* 0x000000480caa7c2b */ /* 0x040fe400080000aa */
[C---:B------:R-:W-:Y:S02]  /*25e0*/  DFMA R174, R12.reuse, UR74, R174 ;  /* 0x0000004a0cae7c2b */ /* 0x040fe400080000ae */
[----:B------:R-:W-:Y:S02]  /*25f0*/  DFMA R172, R12, UR76, R172 ;  /* 0x0000004c0cac7c2b */ /* 0x000fe400080000ac */
[----:B------:R-:W-:Y:S02]  /*2600*/  DADD R10, R28, R34 ;  /* 0x000000001c0a7229 */ /* 0x000fe40000000022 */
[----:B------:R-:W-:-:S02]  /*2610*/  DFMA R166, R12, UR22, R166 ;  /* 0x000000160ca67c2b */ /* 0x000fc400080000a6 */
[----:B------:R-:W-:Y:S02]  /*2620*/  DADD R28, R28, -R34 ;  /* 0x000000001c1c7229 */ /* 0x000fe40000000822 */
[----:B------:R-:W-:Y:S01]  /*2630*/  DADD R8, R154, R26 ;  /* 0x000000009a087229 */ /* 0x000fe2000000001a */
[----:B------:R0:W-:Y:S01]  /*2640*/  STS.64 [R158+0x88], R10 ;  /* 0x0000880a9e007388 */ /* 0x0001e20000000a00 */
[----:B------:R-:W-:Y:S02]  /*2650*/  DADD R12, R16, R156 ;  /* 0x00000000100c7229 */ /* 0x000fe4000000009c */
[----:B------:R-:W-:Y:S01]  /*2660*/  DADD R14, R18, R164 ;  /* 0x00000000120e7229 */ /* 0x000fe200000000a4 */
[----:B------:R0:W-:Y:S01]  /*2670*/  STS.64 [R158+0x770], R28 ;  /* 0x0007701c9e007388 */ /* 0x0001e20000000a00 */
[----:B------:R-:W-:Y:S02]  /*2680*/  DADD R22, R20, R170 ;  /* 0x0000000014167229 */ /* 0x000fe400000000aa */
[----:B------:R-:W-:Y:S01]  /*2690*/  DADD R30, R24, R174 ;  /* 0x00000000181e7229 */ /* 0x000fe200000000ae */
[----:B------:R0:W-:Y:S01]  /*26a0*/  STS.64 [R158], R8 ;  /* 0x000000089e007388 */ /* 0x0001e20000000a00 */
[----:B------:R-:W-:-:S02]  /*26b0*/  DADD R32, R160, R172 ;  /* 0x00000000a0207229 */ /* 0x000fc400000000ac */
[----:B------:R-:W-:Y:S01]  /*26c0*/  DADD R34, R162, R166 ;  /* 0x00000000a2227229 */ /* 0x000fe200000000a6 */
[----:B------:R0:W-:Y:S01]  /*26d0*/  STS.64 [R158+0x110], R12 ;  /* 0x0001100c9e007388 */ /* 0x0001e20000000a00 */
[----:B------:R-:W-:Y:S02]  /*26e0*/  DADD R26, R154, -R26 ;  /* 0x000000009a1a7229 */ /* 0x000fe4000000081a */
[----:B------:R-:W-:Y:S01]  /*26f0*/  DADD R16, R16, -R156 ;  /* 0x0000000010107229 */ /* 0x000fe2000000089c */
[----:B------:R0:W-:Y:S01]  /*2700*/  STS.64 [R158+0x198], R14 ;  /* 0x0001980e9e007388 */ /* 0x0001e20000000a00 */
[----:B------:R-:W-:Y:S02]  /*2710*/  DADD R18, R18, -R164 ;  /* 0x0000000012127229 */ /* 0x000fe400000008a4 */
[----:B------:R-:W-:Y:S01]  /*2720*/  DADD R20, R20, -R170 ;  /* 0x0000000014147229 */ /* 0x000fe200000008aa */
[----:B------:R0:W-:Y:S01]  /*2730*/  STS.64 [R158+0x7f8], R26 ;  /* 0x0007f81a9e007388 */ /* 0x0001e20000000a00 */
[----:B------:R-:W-:-:S02]  /*2740*/  DADD R24, R24, -R174 ;  /* 0x0000000018187229 */ /* 0x000fc400000008ae */
[----:B------:R-:W-:Y:S01]  /*2750*/  DADD R160, R160, -R172 ;  /* 0x00000000a0a07229 */ /* 0x000fe200000008ac */
[----:B------:R0:W-:Y:S01]  /*2760*/  STS.64 [R158+0x6e8], R16 ;  /* 0x0006e8109e007388 */ /* 0x0001e20000000a00 */
[----:B------:R-:W-:-:S03]  /*2770*/  DADD R162, R162, -R166 ;  /* 0x00000000a2a27229 */ /* 0x000fc600000008a6 */
        /* <DEDUP_REMOVED lines=10> */
.L_x_11:
[----:B------:R-:W-:Y:S05]  /*2820*/  BSYNC.RECONVERGENT B0 ;  /* 0x0000000000007941 */ /* 0x000fea0003800200 */
.L_x_10:
[----:B------:R-:W-:Y:S06]  /*2830*/  BAR.SYNC.DEFER_BLOCKING 0x0 ;  /* 0x0000000000007b1d */ /* 0x000fec0000010000 */
[----:B------:R-:W-:Y:S04]  /*2840*/  BSSY.RECONVERGENT B0, `(.L_x_13) ;  /* 0x00001de000007945 */ /* 0x000fe80003800200 */
[----:B------:R-:W-:Y:S05]  /*2850*/  @P1 BRA `(.L_x_14) ;  /* 0x0000001c00701947 */ /* 0x000fea0003800000 */
[----:B01----:R-:W0:Y:S01]  /*2860*/  S2R R8, SR_TID.Y ;  /* 0x0000000000087919 */ /* 0x003e220000002200 */
[----:B------:R-:W-:Y:S01]  /*2870*/  MOV.SPILL R6, UR4 ;  /* 0x0000000400067c02 */ /* 0x000fe20009000f00 */
[----:B------:R-:W0:Y:S01]  /*2880*/  S2UR UR4, SR_CTAID.X ;  /* 0x00000000000479c3 */ /* 0x000e220000002500 */
[----:B------:R-:W-:Y:S02]  /*2890*/  IMAD.SHL.U32 R7, R7, 0x1000, RZ ;  /* 0x0000100007077824 */ /* 0x000fe400078e00ff */
[C---:B0-----:R-:W-:Y:S01]  /*28a0*/  VIADD R9, R8.reuse, UR4 ;  /* 0x0000000408097c36 */ /* 0x041fe20008000000 */
[----:B------:R-:W0:Y:S01]  /*28b0*/  LDCU UR4, c[0x0][0x380] ;  /* 0x00007000ff0477ac */ /* 0x000e220008000800 */
[----:B------:R-:W-:-:S03]  /*28c0*/  IMAD R5, R8, 0x8800, R5 ;  /* 0x0000880008057824 */ /* 0x000fc600078e0205 */
[----:B0-----:R-:W-:Y:S02]  /*28d0*/  ISETP.GE.AND P1, PT, R9, UR4, PT ;  /* 0x0000000409007c0c */ /* 0x001fe4000bf26270 */
[----:B------:R-:W-:Y:S02]  /*28e0*/  R2UR.FILL UR4, R6 ;  /* 0x00000000060472ca */ /* 0x000fe400004e0000 */
[----:B------:R-:W-:-:S05]  /*28f0*/  LOP3.LUT R6, R3, 0xf, RZ, 0xc0, !PT ;  /* 0x0000000f03067812 */ /* 0x000fca00078ec0ff */
[----:B------:R-:W-:-:S08]  /*2900*/  IMAD R12, R6, 0x88, R159 ;  /* 0x00000088060c7824 */ /* 0x000fd000078e029f */
.L_x_15:
[----:B------:R-:W0:Y:S01]  /*2910*/  @!P0 S2R R10, SR_TID.X ;  /* 0x00000000000a8919 */ /* 0x000e220000002100 */
[----:B------:R-:W1:Y:S01]  /*2920*/  @!P0 LDC.64 R8, c[0x0][0x390] ;  /* 0x0000e400ff088b82 */ /* 0x000e620000000a00 */
[----:B------:R-:W-:Y:S02]  /*2930*/  MOV.SPILL R166, UR23 ;  /* 0x0000001700a67c02 */ /* 0x000fe40009000f00 */
[----:B------:R-:W-:Y:S02]  /*2940*/  CS2R R170, SRZ ;  /* 0x0000000000aa7805 */ /* 0x000fe4000001ff00 */
[----:B------:R-:W-:Y:S01]  /*2950*/  MOV.SPILL R167, UR22 ;  /* 0x0000001600a77c02 */ /* 0x000fe20009000f00 */
[----:B------:R-:W2:Y:S01]  /*2960*/  LDCU.64 UR22, c[0x0][0x358] ;  /* 0x00006b00ff1677ac */ /* 0x000ea20008000a00 */
[----:B------:R-:W-:Y:S02]  /*2970*/  CS2R R16, SRZ ;  /* 0x0000000000107805 */ /* 0x000fe4000001ff00 */
[----:B0-----:R-:W-:-:S04]  /*2980*/  @!P0 LOP3.LUT R6, R10, 0xf, RZ, 0xc0, !PT ;  /* 0x0000000f0a068812 */ /* 0x001fc800078ec0ff */
[----:B------:R-:W-:-:S05]  /*2990*/  @!P0 LOP3.LUT R10, R6, 0xf0, R3, 0xf8, !PT ;  /* 0x000000f0060a8812 */ /* 0x000fca00078ef803 */
[----:B------:R-:W-:-:S04]  /*29a0*/  @!P0 IMAD R11, R10, 0x10, R7 ;  /* 0x000000100a0b8824 */ /* 0x000fc800078e0207 */
[----:B-1----:R-:W-:-:S05]  /*29b0*/  @!P0 IMAD.WIDE R8, R11, 0x8, R8 ;  /* 0x000000080b088825 */ /* 0x002fca00078e0208 */
[----:B--2---:R-:W2:Y:S04]  /*29c0*/  @!P0 LDG.E.64.CONSTANT R170, desc[UR22][R8.64] ;  /* 0x0000001608aa8981 */ /* 0x004ea8000c1e9b00 */
[----:B------:R0:W3:Y:S01]  /*29d0*/  @!P0 LDG.E.64.CONSTANT R16, desc[UR22][R8.64+0x78] ;  /* 0x0000781608108981 */ /* 0x0000e2000c1e9b00 */
[----:B------:R-:W-:Y:S02]  /*29e0*/  PLOP3.LUT P0, PT, P1, PT, PT, 0x80, 0x8 ;  /* 0x000000000008781c */ /* 0x000fe40000f0f070 */
[----:B------:R-:W-:-:S11]  /*29f0*/  CS2R R18, SRZ ;  /* 0x0000000000127805 */ /* 0x000fd6000001ff00 */
[----:B------:R-:W1:Y:S01]  /*2a00*/  @!P0 S2R R13, SR_TID.X ;  /* 0x00000000000d8919 */ /* 0x000e620000002100 */
[----:B------:R-:W4:Y:S01]  /*2a10*/  @!P0 LDC.64 R10, c[0x0][0x390] ;  /* 0x0000e400ff0a8b82 */ /* 0x000f220000000a00 */
[----:B------:R-:W-:Y:S02]  /*2a20*/  CS2R R182, SRZ ;  /* 0x0000000000b67805 */ /* 0x000fe4000001ff00 */
[----:B0-----:R-:W-:Y:S02]  /*2a30*/  SHF.R.U32.HI R9, RZ, 0x4, R3 ;  /* 0x00000004ff097819 */ /* 0x001fe40000011603 */
[----:B------:R-:W-:Y:S02]  /*2a40*/  MOV.SPILL R220, UR34 ;  /* 0x0000002200dc7c02 */ /* 0x000fe40009000f00 */
[----:B------:R-:W-:Y:S02]  /*2a50*/  CS2R R180, SRZ ;  /* 0x0000000000b47805 */ /* 0x000fe4000001ff00 */
[----:B------:R-:W-:-:S02]  /*2a60*/  CS2R R178, SRZ ;  /* 0x0000000000b27805 */ /* 0x000fc4000001ff00 */
[----:B------:R-:W-:Y:S01]  /*2a70*/  MOV.SPILL R222, UR16 ;  /* 0x0000001000de7c02 */ /* 0x000fe20009000f00 */
[----:B------:R-:W0:Y:S08]  /*2a80*/  @!P0 LDC.64 R214, c[0x0][0x390] ;  /* 0x0000e400ffd68b82 */ /* 0x000e300000000a00 */
[----:B------:R-:W5:Y:S08]  /*2a90*/  @!P0 LDC.64 R218, c[0x0][0x390] ;  /* 0x0000e400ffda8b82 */ /* 0x000f700000000a00 */
[----:B------:R-:W5:Y:S01]  /*2aa0*/  @!P0 LDC.64 R212, c[0x0][0x390] ;  /* 0x0000e400ffd48b82 */ /* 0x000f620000000a00 */
[----:B-1----:R-:W-:-:S04]  /*2ab0*/  @!P0 LOP3.LUT R6, R13, 0xf, RZ, 0xc0, !PT ;  /* 0x0000000f0d068812 */ /* 0x002fc800078ec0ff */
[----:B------:R-:W-:-:S05]  /*2ac0*/  @!P0 LOP3.LUT R14, R6, 0xf0, R3, 0xf8, !PT ;  /* 0x000000f0060e8812 */ /* 0x000fca00078ef803 */
[----:B------:R-:W-:-:S04]  /*2ad0*/  @!P0 IMAD R21, R14, 0x10, R7 ;  /* 0x000000100e158824 */ /* 0x000fc800078e0207 */
[----:B----4-:R-:W-:-:S05]  /*2ae0*/  @!P0 IMAD.WIDE R20, R21, 0x8, R10 ;  /* 0x0000000815148825 */ /* 0x010fca00078e020a */
[----:B------:R-:W4:Y:S04]  /*2af0*/  @!P0 LDG.E.64.CONSTANT R18, desc[UR22][R20.64+0x70] ;  /* 0x0000701614128981 */ /* 0x000f28000c1e9b00 */
[----:B------:R1:W5:Y:S01]  /*2b00*/  @!P0 LDG.E.64.CONSTANT R182, desc[UR22][R20.64+0x8] ;  /* 0x0000081614b68981 */ /* 0x000362000c1e9b00 */
[----:B------:R-:W-:Y:S01]  /*2b10*/  IMAD R9, R9, 0x880, R12 ;  /* 0x0000088009097824 */ /* 0x000fe200078e020c */
[----:B------:R-:W-:Y:S02]  /*2b20*/  R2UR UR22, R110 ;  /* 0x000000006e1672ca */ /* 0x000fe400000e0000 */
[----:B------:R-:W-:Y:S01]  /*2b30*/  R2UR UR23, R111 ;  /* 0x000000006f1772ca */ /* 0x000fe200000e0000 */
[----:B------:R-:W0:Y:S01]  /*2b40*/  @!P0 S2R R8, SR_TID.X ;  /* 0x0000000000088919 */ /* 0x000e220000002100 */
[----:B------:R-:W-:Y:S04]  /*2b50*/  LDS.64 R10, [R9] ;  /* 0x00000000090a7984 */ /* 0x000fe80000000a00 */
[----:B------:R-:W1:Y:S04]  /*2b60*/  LDS.64 R12, [R9+0x58] ;  /* 0x00005800090c7984 */ /* 0x000e680000000a00 */
[----:B------:R-:W-:Y:S04]  /*2b70*/  LDS.64 R14, [R9+0x8] ;  /* 0x00000800090e7984 */ /* 0x000fe80000000a00 */
[----:B------:R-:W1:Y:S04]  /*2b80*/  LDS.64 R22, [R9+0x50] ;  /* 0x0000500009167984 */ /* 0x000e680000000a00 */
[----:B------:R-:W-:Y:S04]  /*2b90*/  LDS.64 R206, [R9+0x10] ;  /* 0x0000100009ce7984 */ /* 0x000fe80000000a00 */
[----:B------:R-:W1:Y:S04]  /*2ba0*/  LDS.64 R26, [R9+0x48] ;  /* 0x00004800091a7984 */ /* 0x000e680000000a00 */
[----:B------:R-:W-:Y:S04]  /*2bb0*/  LDS.64 R190, [R9+0x18] ;  /* 0x0000180009be7984 */ /* 0x000fe80000000a00 */
[----:B------:R-:W1:Y:S01]  /*2bc0*/  LDS.64 R28, [R9+0x40] ;  /* 0x00004000091c7984 */ /* 0x000e620000000a00 */
[----:B0-----:R-:W-:-:S02]  /*2bd0*/  @!P0 LOP3.LUT R6, R8, 0xf, RZ, 0xc0, !PT ;  /* 0x0000000f08068812 */ /* 0x001fc400078ec0ff */
[----:B------:R-:W-:Y:S01]  /*2be0*/  MOV.SPILL R8, UR68 ;  /* 0x0000004400087c02 */ /* 0x000fe20009000f00 */
[----:B------:R-:W-:Y:S04]  /*2bf0*/  LDS.64 R154, [R9+0x20] ;  /* 0x00002000099a7984 */ /* 0x000fe80000000a00 */
[----:B------:R-:W0:Y:S04]  /*2c00*/  LDS.64 R30, [R9+0x38] ;  /* 0x00003800091e7984 */ /* 0x000e280000000a00 */
[----:B------:R-:W-:Y:S01]  /*2c10*/  LDS.64 R164, [R9+0x28] ;  /* 0x0000280009a47984 */ /* 0x000fe20000000a00 */
[----:B-1----:R-:W-:-:S03]  /*2c20*/  DADD R20, R10, R12 ;  /* 0x000000000a147229 */ /* 0x002fc6000000000c */
[----:B------:R-:W1:Y:S01]  /*2c30*/  LDS.64 R32, [R9+0x30] ;  /* 0x0000300009207984 */ /* 0x000e620000000a00 */
[----:B------:R-:W-:Y:S02]  /*2c40*/  DADD R10, R10, -R12 ;  /* 0x000000000a0a7229 */ /* 0x000fe4000000080c */
[C-C-:B------:R-:W-:Y:S02]  /*2c50*/  DADD R24, R14.reuse, R22.reuse ;  /* 0x000000000e187229 */ /* 0x140fe40000000016 */
[----:B------:R-:W-:Y:S02]  /*2c60*/  DADD R14, R14, -R22 ;  /* 0x000000000e0e7229 */ /* 0x000fe40000000816 */
[----:B------:R-:W-:Y:S02]  /*2c70*/  DFMA R12, R36, R20, RZ ;  /* 0x00000014240c722b */ /* 0x000fe400000000ff */
[----:B------:R-:W-:Y:S02]  /*2c80*/  DFMA R22, R96, R10, RZ ;  /* 0x0000000a6016722b */ /* 0x000fe400000000ff */
[----:B------:R-:W-:-:S02]  /*2c90*/  DFMA R34, R40, R20, RZ ;  /* 0x000000142822722b */ /* 0x000fc400000000ff */
[----:B------:R-:W-:Y:S02]  /*2ca0*/  DFMA R156, R104, R10, RZ ;  /* 0x0000000a689c722b */ /* 0x000fe400000000ff */
[----:B------:R-:W-:Y:S02]  /*2cb0*/  DADD R208, R206, R26 ;  /* 0x00000000ced07229 */ /* 0x000fe4000000001a */
[----:B------:R-:W-:Y:S02]  /*2cc0*/  DFMA R12, R24, R38, R12 ;  /* 0x00000026180c722b */ /* 0x000fe4000000000c */
[----:B------:R-:W-:Y:S02]  /*2cd0*/  DADD R206, R206, -R26 ;  /* 0x00000000cece7229 */ /* 0x000fe4000000081a */
[----:B------:R-:W-:Y:S02]  /*2ce0*/  DFMA R22, R14, R98, R22 ;  /* 0x000000620e16722b */ /* 0x000fe40000000016 */
[----:B------:R-:W-:-:S02]  /*2cf0*/  DFMA R34, R24, R42, R34 ;  /* 0x0000002a1822722b */ /* 0x000fc40000000022 */
[----:B------:R-:W-:Y:S02]  /*2d00*/  DFMA R156, R14, R106, R156 ;  /* 0x0000006a0e9c722b */ /* 0x000fe4000000009c */
[----:B------:R-:W-:Y:S02]  /*2d10*/  DADD R204, R190, R28 ;  /* 0x00000000becc7229 */ /* 0x000fe4000000001c */
[----:B------:R-:W-:Y:S02]  /*2d20*/  DFMA R12, R68, R208, R12 ;  /* 0x000000d0440c722b */ /* 0x000fe4000000000c */
[----:B------:R-:W-:Y:S02]  /*2d30*/  DADD R190, R190, -R28 ;  /* 0x00000000bebe7229 */ /* 0x000fe4000000081c */
[----:B------:R-:W-:Y:S01]  /*2d40*/  DFMA R22, R108, R206, R22 ;  /* 0x000000ce6c16722b */ /* 0x000fe20000000016 */
[----:B------:R-:W-:Y:S01]  /*2d50*/  MOV.SPILL R28, UR64 ;  /* 0x00000040001c7c02 */ /* 0x000fe20009000f00 */
[----:B------:R-:W-:Y:S01]  /*2d60*/  DFMA R26, R72, R208, R34 ;  /* 0x000000d0481a722b */ /* 0x000fe20000000022 */
[----:B------:R-:W-:Y:S01]  /*2d70*/  MOV.SPILL R29, UR19 ;  /* 0x00000013001d7c02 */ /* 0x000fe20009000f00 */
[----:B------:R-:W-:-:S02]  /*2d80*/  DFMA R158, R112, R206, R156 ;  /* 0x000000ce709e722b */ /* 0x000fc4000000009c */
[----:B------:R-:W-:Y:S02]  /*2d90*/  DFMA R34, R204, UR66, R12 ;  /* 0x00000042cc227c2b */ /* 0x000fe4000800000c */
[----:B------:R-:W-:Y:S01]  /*2da0*/  DFMA R156, R190, UR34, R22 ;  /* 0x00000022be9c7c2b */ /* 0x000fe20008000016 */
[----:B------:R-:W-:Y:S01]  /*2db0*/  MOV.SPILL R12, UR35 ;  /* 0x00000023000c7c02 */ /* 0x000fe20009000f00 */
[C-C-:B0-----:R-:W-:Y:S01]  /*2dc0*/  DADD R202, R154.reuse, R30.reuse ;  /* 0x000000009aca7229 */ /* 0x141fe2000000001e */
[----:B------:R-:W-:Y:S01]  /*2dd0*/  R2UR UR34, R74 ;  /* 0x000000004a2272ca */ /* 0x000fe200000e0000 */
[----:B------:R-:W-:Y:S01]  /*2de0*/  DADD R154, R154, -R30 ;  /* 0x000000009a9a7229 */ /* 0x000fe2000000081e */
[----:B------:R-:W-:Y:S01]  /*2df0*/  R2UR UR35, R75 ;  /* 0x000000004b2372ca */ /* 0x000fe200000e0000 */
[----:B------:R-:W-:Y:S01]  /*2e00*/  DFMA R162, R204, UR64, R26 ;  /* 0x00000040cca27c2b */ /* 0x000fe2000800001a */
[----:B------:R-:W-:Y:S01]  /*2e10*/  MOV.SPILL R22, UR65 ;  /* 0x0000004100167c02 */ /* 0x000fe20009000f00 */
[----:B------:R-:W-:Y:S01]  /*2e20*/  DFMA R158, R190, UR30, R158 ;  /* 0x0000001ebe9e7c2b */ /* 0x000fe2000800009e */
[----:B------:R-:W-:Y:S01]  /*2e30*/  MOV.SPILL R26, UR31 ;  /* 0x0000001f001a7c02 */ /* 0x000fe20009000f00 */
[C-C-:B-1----:R-:W-:Y:S01]  /*2e40*/  DADD R160, R164.reuse, R32.reuse ;  /* 0x00000000a4a07229 */ /* 0x142fe20000000020 */
[----:B------:R-:W-:Y:S01]  /*2e50*/  MOV.SPILL R30, UR30 ;  /* 0x0000001e001e7c02 */ /* 0x000fe20009000f00 */
[----:B------:R-:W-:Y:S01]  /*2e60*/  DADD R164, R164, -R32 ;  /* 0x00000000a4a47229 */ /* 0x000fe20000000820 */
[----:B------:R-:W-:Y:S01]  /*2e70*/  R2UR UR64, R70 ;  /* 0x00000000464072ca */ /* 0x000fe200000e0000 */
[----:B------:R-:W-:Y:S01]  /*2e80*/  DFMA R172, R60, R20, RZ ;  /* 0x000000143cac722b */ /* 0x000fe200000000ff */
[----:B------:R-:W-:Y:S01]  /*2e90*/  R2UR UR65, R71 ;  /* 0x00000000474172ca */ /* 0x000fe200000e0000 */
[----:B------:R-:W-:Y:S01]  /*2ea0*/  DFMA R158, R154, UR22, R158 ;  /* 0x000000169a9e7c2b */ /* 0x000fe2000800009e */
[----:B------:R-:W-:Y:S01]  /*2eb0*/  R2UR UR30, R102 ;  /* 0x00000000661e72ca */ /* 0x000fe200000e0000 */
[----:B------:R-:W-:Y:S01]  /*2ec0*/  DFMA R162, R202, UR34, R162 ;  /* 0x00000022caa27c2b */ /* 0x000fe200080000a2 */
[----:B------:R-:W-:Y:S01]  /*2ed0*/  R2UR UR31, R103 ;  /* 0x00000000671f72ca */ /* 0x000fe200000e0000 */
[----:B------:R-:W0:Y:S01]  /*2ee0*/  @!P0 S2R R31, SR_TID.X ;  /* 0x00000000001f8919 */ /* 0x000e220000002100 */
[----:B------:R-:W-:Y:S01]  /*2ef0*/  R2UR.FILL UR23, R166 ;  /* 0x00000000a61772ca */ /* 0x000fe200004e0000 */
[----:B------:R-:W-:Y:S01]  /*2f00*/  DFMA R172, R24, R62, R172 ;  /* 0x0000003e18ac722b */ /* 0x000fe200000000ac */
[----:B------:R-:W-:Y:S01]  /*2f10*/  R2UR.FILL UR22, R167 ;  /* 0x00000000a71672ca */ /* 0x000fe200004e0000 */
[----:B------:R-:W-:Y:S01]  /*2f20*/  DFMA R158, R164, UR18, R158 ;  /* 0x00000012a49e7c2b */ /* 0x000fe2000800009e */
[----:B------:R-:W1:Y:S01]  /*2f30*/  @!P0 S2R R210, SR_TID.X ;  /* 0x0000000000d28919 */ /* 0x000e620000002100 */
[----:B------:R-:W-:Y:S01]  /*2f40*/  DFMA R168, R160, UR46, R162 ;  /* 0x0000002ea0a87c2b */ /* 0x000fe200080000a2 */
[----:B------:R-:W-:Y:S01]  /*2f50*/  MOV.SPILL R221, UR60 ;  /* 0x0000003c00dd7c02 */ /* 0x000fe20009000f00 */
[----:B------:R-:W-:Y:S01]  /*2f60*/  DFMA R34, R202, UR64, R34 ;  /* 0x00000040ca227c2b */ /* 0x000fe20008000022 */
[----:B------:R-:W-:Y:S01]  /*2f70*/  MOV.SPILL R23, UR48 ;  /* 0x0000003000177c02 */ /* 0x000fe20009000f00 */
[----:B------:R-:W-:-:S02]  /*2f80*/  DFMA R200, R92, R208, R172 ;  /* 0x000000d05cc8722b */ /* 0x000fc400000000ac */
[----:B------:R-:W-:Y:S01]  /*2f90*/  DFMA R156, R154, UR30, R156 ;  /* 0x0000001e9a9c7c2b */ /* 0x000fe2000800009c */
[----:B------:R-:W1:Y:S01]  /*2fa0*/  @!P0 LDC.64 R172, c[0x0][0x390] ;  /* 0x0000e400ffac8b82 */ /* 0x000e620000000a00 */
[----:B------:R-:W-:Y:S02]  /*2fb0*/  DADD R162, R168, -R158 ;  /* 0x00000000a8a27229 */ /* 0x000fe4000000089e */
[----:B------:R-:W-:Y:S02]  /*2fc0*/  DFMA R32, R160, UR50, R34 ;  /* 0x00000032a0207c2b */ /* 0x000fe40008000022 */
[----:B------:R-:W-:Y:S01]  /*2fd0*/  DADD R158, R168, R158 ;  /* 0x00000000a89e7229 */ /* 0x000fe2000000009e */
[----:B------:R-:W-:Y:S01]  /*2fe0*/  MOV.SPILL R34, UR18 ;  /* 0x0000001200227c02 */ /* 0x000fe20009000f00 */
[----:B------:R-:W-:Y:S01]  /*2ff0*/  DFMA R166, R164, UR24, R156 ;  /* 0x00000018a4a67c2b */ /* 0x000fe2000800009c */
[----:B------:R-:W1:Y:S01]  /*3000*/  LDCU.64 UR18, c[0x0][0x358] ;  /* 0x00006b00ff1277ac */ /* 0x000e620008000a00 */
[----:B------:R-:W-:-:S06]  /*3010*/  DFMA R168, R56, R20, RZ ;  /* 0x0000001438a8722b */ /* 0x000fcc00000000ff */
[C-C-:B------:R-:W-:Y:S02]  /*3020*/  DADD R156, R32.reuse, -R166.reuse ;  /* 0x00000000209c7229 */ /* 0x140fe400000008a6 */
[----:B------:R-:W-:Y:S02]  /*3030*/  DADD R32, R32, R166 ;  /* 0x0000000020207229 */ /* 0x000fe400000000a6 */
[----:B------:R-:W-:Y:S02]  /*3040*/  DFMA R166, R48, R20, RZ ;  /* 0x0000001430a6722b */ /* 0x000fe400000000ff */
[----:B------:R-:W-:-:S06]  /*3050*/  DFMA R198, R24, R58, R168 ;  /* 0x0000003a18c6722b */ /* 0x000fcc00000000a8 */
[----:B------:R-:W-:Y:S02]  /*3060*/  DFMA R194, R24, R50, R166 ;  /* 0x0000003218c2722b */ /* 0x000fe400000000a6 */
[----:B------:R-:W-:-:S06]  /*3070*/  DFMA R198, R88, R208, R198 ;  /* 0x000000d058c6722b */ /* 0x000fcc00000000c6 */
[----:B------:R-:W-:Y:S02]  /*3080*/  DFMA R194, R80, R208, R194 ;  /* 0x000000d050c2722b */ /* 0x000fe400000000c2 */
[----:B------:R-:W-:Y:S02]  /*3090*/  DFMA R198, R204, UR56, R198 ;  /* 0x00000038ccc67c2b */ /* 0x000fe400080000c6 */
[----:B---3--:R-:W-:Y:S02]  /*30a0*/  DMUL R16, R156, R16 ;  /* 0x000000109c107228 */ /* 0x008fe40000000000 */
[----:B------:R-:W-:-:S06]  /*30b0*/  DFMA R156, R44, R20, RZ ;  /* 0x000000142c9c722b */ /* 0x000fcc00000000ff */
[----:B--2---:R-:W-:Y:S02]  /*30c0*/  DFMA R174, R32, R170, R16 ;  /* 0x000000aa20ae722b */ /* 0x004fe40000000010 */
[----:B------:R-:W-:Y:S02]  /*30d0*/  DFMA R156, R24, R46, R156 ;  /* 0x0000002e189c722b */ /* 0x000fe4000000009c */
[----:B------:R-:W-:Y:S02]  /*30e0*/  DFMA R170, R32, R170, -R16 ;  /* 0x000000aa20aa722b */ /* 0x000fe40000000810 */
[-C--:B------:R-:W-:Y:S02]  /*30f0*/  DFMA R32, R132, R10.reuse, RZ ;  /* 0x0000000a8420722b */ /* 0x080fe400000000ff */
[----:B------:R-:W-:Y:S02]  /*3100*/  DFMA R16, R116, R10, RZ ;  /* 0x0000000a7410722b */ /* 0x000fe400000000ff */
[----:B------:R-:W-:-:S04]  /*3110*/  DFMA R192, R76, R208, R156 ;  /* 0x000000d04cc0722b */ /* 0x000fc8000000009c */
[C---:B------:R-:W-:Y:S02]  /*3120*/  DFMA R32, R14.reuse, R134, R32 ;  /* 0x000000860e20722b */ /* 0x040fe40000000020 */
[----:B------:R-:W-:-:S08]  /*3130*/  DFMA R16, R14, R118, R16 ;  /* 0x000000760e10722b */ /* 0x000fd00000000010 */
[----:B------:R-:W-:Y:S01]  /*3140*/  DFMA R156, R136, R206, R16 ;  /* 0x000000ce889c722b */ /* 0x000fe20000000010 */
[----:B------:R-:W-:Y:S02]  /*3150*/  @!P0 LOP3.LUT R16, R6, 0xf0, R3, 0xf8, !PT ;  /* 0x000000f006108812 */ /* 0x000fe400078ef803 */
[----:B0-----:R-:W-:-:S03]  /*3160*/  @!P0 LOP3.LUT R6, R31, 0xf, RZ, 0xc0, !PT ;  /* 0x0000000f1f068812 */ /* 0x001fc600078ec0ff */
[----:B------:R-:W-:Y:S01]  /*3170*/  @!P0 IMAD R13, R16, 0x10, R7 ;  /* 0x00000010100d8824 */ /* 0x000fe200078e0207 */
[----:B----4-:R-:W-:Y:S02]  /*3180*/  DMUL R18, R162, R18 ;  /* 0x00000012a2127228 */ /* 0x010fe40000000000 */
[C---:B------:R-:W-:Y:S02]  /*3190*/  DFMA R192, R204.reuse, UR62, R192 ;  /* 0x0000003eccc07c2b */ /* 0x040fe400080000c0 */
[C---:B------:R-:W-:Y:S02]  /*31a0*/  DFMA R194, R204.reuse, UR60, R194 ;  /* 0x0000003cccc27c2b */ /* 0x040fe400080000c2 */
[----:B------:R-:W-:Y:S01]  /*31b0*/  DFMA R200, R204, UR54, R200 ;  /* 0x00000036ccc87c2b */ /* 0x000fe200080000c8 */
[----:B------:R-:W-:Y:S01]  /*31c0*/  MOV.SPILL R17, UR55 ;  /* 0x0000003700117c02 */ /* 0x000fe20009000f00 */
[--C-:B-----5:R-:W-:Y:S01]  /*31d0*/  DFMA R166, R158, R182, R18.reuse ;  /* 0x000000b69ea6722b */ /* 0x120fe20000000012 */
[----:B------:R-:W-:Y:S01]  /*31e0*/  MOV.SPILL R31, UR54 ;  /* 0x00000036001f7c02 */ /* 0x000fe20009000f00 */
[----:B------:R-:W-:Y:S01]  /*31f0*/  DFMA R162, R52, R20, RZ ;  /* 0x0000001434a2722b */ /* 0x000fe200000000ff */
[----:B------:R-:W-:Y:S01]  /*3200*/  MOV.SPILL R35, UR14 ;  /* 0x0000000e00237c02 */ /* 0x000fe20009000f00 */
[----:B------:R-:W-:Y:S01]  /*3210*/  DFMA R182, R158, R182, -R18 ;  /* 0x000000b69eb6722b */ /* 0x000fe20000000812 */
[----:B------:R-:W-:Y:S01]  /*3220*/  MOV.SPILL R16, UR41 ;  /* 0x0000002900107c02 */ /* 0x000fe20009000f00 */
[----:B------:R-:W-:Y:S01]  /*3230*/  DFMA R20, R64, R20, RZ ;  /* 0x000000144014722b */ /* 0x000fe200000000ff */
[----:B------:R-:W-:Y:S01]  /*3240*/  CS2R R158, SRZ ;  /* 0x00000000009e7805 */ /* 0x000fe2000001ff00 */
[----:B------:R-:W-:-:S02]  /*3250*/  DFMA R18, R120, R10, RZ ;  /* 0x0000000a7812722b */ /* 0x000fc400000000ff */
[----:B------:R-:W-:-:S04]  /*3260*/  DFMA R162, R24, R54, R162 ;  /* 0x0000003618a2722b */ /* 0x000fc800000000a2 */
[----:B------:R-:W-:Y:S02]  /*3270*/  DFMA R176, R24, R66, R20 ;  /* 0x0000004218b0722b */ /* 0x000fe40000000014 */
[----:B------:R-:W-:Y:S02]  /*3280*/  DFMA R168, R14, R122, R18 ;  /* 0x0000007a0ea8722b */ /* 0x000fe40000000012 */
[----:B------:R-:W0:Y:S01]  /*3290*/  @!P0 S2R R19, SR_TID.X ;  /* 0x0000000000138919 */ /* 0x000e220000002100 */
[----:B------:R-:W-:Y:S01]  /*32a0*/  DFMA R196, R84, R208, R162 ;  /* 0x000000d054c4722b */ /* 0x000fe200000000a2 */
[----:B------:R-:W-:Y:S01]  /*32b0*/  MOV.SPILL R18, UR69 ;  /* 0x0000004500127c02 */ /* 0x000fe20009000f00 */
[-C--:B------:R-:W-:Y:S01]  /*32c0*/  DFMA R20, R124, R10.reuse, RZ ;  /* 0x0000000a7c14722b */ /* 0x080fe200000000ff */
[----:B------:R-:W-:Y:S01]  /*32d0*/  CS2R R162, SRZ ;  /* 0x0000000000a27805 */ /* 0x000fe2000001ff00 */
[----:B------:R-:W-:Y:S01]  /*32e0*/  DFMA R208, R208, UR68, R176 ;  /* 0x00000044d0d07c2b */ /* 0x000fe200080000b0 */
[----:B------:R-:W-:Y:S01]  /*32f0*/  R2UR UR68, R142 ;  /* 0x000000008e4472ca */ /* 0x000fe200000e0000 */
[-C--:B------:R-:W-:Y:S01]  /*3300*/  DFMA R24, R128, R10.reuse, RZ ;  /* 0x0000000a8018722b */ /* 0x080fe200000000ff */
[----:B------:R-:W-:Y:S01]  /*3310*/  R2UR UR69, R143 ;  /* 0x000000008f4572ca */ /* 0x000fe200000e0000 */
[----:B------:R-:W-:-:S02]  /*3320*/  DFMA R10, R100, R10, RZ ;  /* 0x0000000a640a722b */ /* 0x000fc400000000ff */
[----:B------:R-:W-:Y:S02]  /*3330*/  DFMA R184, R14, R126, R20 ;  /* 0x0000007e0eb8722b */ /* 0x000fe40000000014 */
[----:B------:R-:W2:Y:S01]  /*3340*/  @!P0 LDC.64 R20, c[0x0][0x390] ;  /* 0x0000e400ff148b82 */ /* 0x000ea20000000a00 */
[----:B------:R-:W-:Y:S02]  /*3350*/  DFMA R168, R140, R206, R168 ;  /* 0x000000ce8ca8722b */ /* 0x000fe400000000a8 */
[C---:B------:R-:W-:Y:S02]  /*3360*/  DFMA R24, R14.reuse, R130, R24 ;  /* 0x000000820e18722b */ /* 0x040fe40000000018 */
[----:B------:R-:W-:Y:S01]  /*3370*/  DFMA R10, R14, UR48, R10 ;  /* 0x000000300e0a7c2b */ /* 0x000fe2000800000a */
[----:B------:R-:W-:Y:S01]  /*3380*/  CS2R R176, SRZ ;  /* 0x0000000000b07805 */ /* 0x000fe2000001ff00 */
[-C--:B------:R-:W-:Y:S01]  /*3390*/  DFMA R184, R144, R206.reuse, R184 ;  /* 0x000000ce90b8722b */ /* 0x080fe200000000b8 */
[----:B------:R-:W-:Y:S01]  /*33a0*/  MOV.SPILL R15, UR69 ;  /* 0x00000045000f7c02 */ /* 0x000fe20009000f00 */
[----:B------:R-:W-:Y:S01]  /*33b0*/  DFMA R188, R206, UR68, R32 ;  /* 0x00000044cebc7c2b */ /* 0x000fe20008000020 */
[----:B------:R-:W-:Y:S01]  /*33c0*/  MOV.SPILL R27, UR68 ;  /* 0x00000044001b7c02 */ /* 0x000fe20009000f00 */
[----:B------:R-:W3:Y:S01]  /*33d0*/  @!P0 LDC.64 R32, c[0x0][0x390] ;  /* 0x0000e400ff208b82 */ /* 0x000ee20000000a00 */
[----:B------:R-:W-:Y:S01]  /*33e0*/  DFMA R186, R148, R206, R24 ;  /* 0x000000ce94ba722b */ /* 0x000fe20000000018 */
[----:B------:R-:W-:Y:S01]  /*33f0*/  R2UR UR68, R94 ;  /* 0x000000005e4472ca */ /* 0x000fe200000e0000 */
[----:B------:R-:W-:Y:S01]  /*3400*/  DFMA R206, R206, UR40, R10 ;  /* 0x00000028cece7c2b */ /* 0x000fe2000800000a */
[----:B------:R-:W-:-:S02]  /*3410*/  R2UR UR69, R95 ;  /* 0x000000005f4572ca */ /* 0x000fc400000e0000 */
[----:B------:R-:W-:Y:S02]  /*3420*/  @!P0 LOP3.LUT R10, R6, 0xf0, R3, 0xf8, !PT ;  /* 0x000000f0060a8812 */ /* 0x000fe400078ef803 */
[----:B0-----:R-:W-:Y:S01]  /*3430*/  @!P0 LOP3.LUT R6, R19, 0xf, RZ, 0xc0, !PT ;  /* 0x0000000f13068812 */ /* 0x001fe200078ec0ff */
[----:B--2---:R-:W-:Y:S01]  /*3440*/  @!P0 IMAD.WIDE R20, R13, 0x8, R20 ;  /* 0x000000080d148825 */ /* 0x004fe200078e0214 */
[----:B------:R-:W-:Y:S01]  /*3450*/  DFMA R196, R204, UR58, R196 ;  /* 0x0000003accc47c2b */ /* 0x000fe200080000c4 */
[----:B------:R-:W-:Y:S02]  /*3460*/  R2UR UR54, R90 ;  /* 0x000000005a3672ca */ /* 0x000fe400000e0000 */
[----:B------:R-:W-:Y:S01]  /*3470*/  @!P0 IMAD R25, R10, 0x10, R7 ;  /* 0x000000100a198824 */ /* 0x000fe200078e0207 */
[----:B------:R-:W-:Y:S01]  /*3480*/  @!P0 LOP3.LUT R10, R6, 0xf0, R3, 0xf8, !PT ;  /* 0x000000f0060a8812 */ /* 0x000fe200078ef803 */
[----:B-1----:R-:W2:Y:S01]  /*3490*/  @!P0 LDG.E.64.CONSTANT R162, desc[UR18][R20.64+0x68] ;  /* 0x0000681214a28981 */ /* 0x002ea2000c1e9b00 */
[C---:B------:R-:W-:Y:S01]  /*34a0*/  DFMA R156, R190.reuse, UR16, R156 ;  /* 0x00000010be9c7c2b */ /* 0x040fe2000800009c */
[----:B------:R-:W-:Y:S01]  /*34b0*/  @!P0 IMAD.WIDE R24, R25, 0x8, R172 ;  /* 0x0000000819188825 */ /* 0x000fe200078e02ac */
[C---:B------:R-:W-:Y:S01]  /*34c0*/  DFMA R168, R190.reuse, UR14, R168 ;  /* 0x0000000ebea87c2b */ /* 0x040fe200080000a8 */
[----:B------:R0:W4:Y:S01]  /*34d0*/  @!P0 LDG.E.64.CONSTANT R158, desc[UR18][R20.64+0x10] ;  /* 0x00001012149e8981 */ /* 0x000122000c1e9b00 */
[----:B------:R-:W-:Y:S01]  /*34e0*/  R2UR UR55, R91 ;  /* 0x000000005b3772ca */ /* 0x000fe200000e0000 */
[----:B------:R-:W-:Y:S01]  /*34f0*/  @!P0 IMAD R13, R10, 0x10, R7 ;  /* 0x000000100a0d8824 */ /* 0x000fe200078e0207 */
[C---:B------:R-:W-:Y:S01]  /*3500*/  DFMA R184, R190.reuse, UR8, R184 ;  /* 0x00000008beb87c2b */ /* 0x040fe200080000b8 */
[----:B------:R-:W5:Y:S01]  /*3510*/  @!P0 LDG.E.64.CONSTANT R180, desc[UR18][R24.64+0x60] ;  /* 0x0000601218b48981 */ /* 0x000f62000c1e9b00 */
[----:B------:R-:W-:Y:S01]  /*3520*/  DFMA R186, R190, UR6, R186 ;  /* 0x00000006beba7c2b */ /* 0x000fe200080000ba */
[----:B---3--:R-:W-:Y:S01]  /*3530*/  @!P0 IMAD.WIDE R32, R13, 0x8, R32 ;  /* 0x000000080d208825 */ /* 0x008fe200078e0220 */
[----:B------:R-:W-:Y:S01]  /*3540*/  DFMA R204, R204, UR70, R208 ;  /* 0x00000046cccc7c2b */ /* 0x000fe200080000d0 */
[----:B------:R-:W-:Y:S01]  /*3550*/  CS2R R172, SRZ ;  /* 0x0000000000ac7805 */ /* 0x000fe2000001ff00 */
[----:B------:R-:W1:Y:S01]  /*3560*/  @!P0 S2R R208, SR_TID.X ;  /* 0x0000000000d08919 */ /* 0x000e620000002100 */
[----:B------:R-:W-:Y:S01]  /*3570*/  DFMA R188, R190, UR4, R188 ;  /* 0x00000004bebc7c2b */ /* 0x000fe200080000bc */
[----:B------:R-:W-:Y:S01]  /*3580*/  R2UR UR60, R114 ;  /* 0x00000000723c72ca */ /* 0x000fe200000e0000 */
[----:B------:R-:W3:Y:S01]  /*3590*/  @!P0 LDG.E.64.CONSTANT R176, desc[UR18][R32.64+0x58] ;  /* 0x0000581220b08981 */ /* 0x000ee2000c1e9b00 */
[----:B------:R-:W-:-:S02]  /*35a0*/  MOV.SPILL R14, UR49 ;  /* 0x00000031000e7c02 */ /* 0x000fc40009000f00 */
[----:B------:R-:W-:Y:S01]  /*35b0*/  MOV.SPILL R11, UR40 ;  /* 0x00000028000b7c02 */ /* 0x000fe20009000f00 */
[----:B------:R-:W3:Y:S01]  /*35c0*/  @!P0 LDG.E.64.CONSTANT R178, desc[UR18][R24.64+0x18] ;  /* 0x0000181218b28981 */ /* 0x000ee2000c1e9b00 */
[----:B------:R-:W-:Y:S02]  /*35d0*/  R2UR UR48, R152 ;  /* 0x00000000983072ca */ /* 0x000fe400000e0000 */
[----:B------:R-:W-:Y:S01]  /*35e0*/  R2UR UR41, R151 ;  /* 0x00000000972972ca */ /* 0x000fe200000e0000 */
[----:B------:R0:W3:Y:S01]  /*35f0*/  @!P0 LDG.E.64.CONSTANT R172, desc[UR18][R32.64+0x20] ;  /* 0x0000201220ac8981 */ /* 0x0000e2000c1e9b00 */
[----:B------:R-:W-:Y:S02]  /*3600*/  MOV.SPILL R19, UR71 ;  /* 0x0000004700137c02 */ /* 0x000fe40009000f00 */
[----:B0-----:R-:W-:Y:S02]  /*3610*/  MOV.SPILL R20, UR17 ;  /* 0x0000001100147c02 */ /* 0x001fe40009000f00 */
[----:B------:R-:W-:-:S02]  /*3620*/  MOV.SPILL R10, UR15 ;  /* 0x0000000f000a7c02 */ /* 0x000fc40009000f00 */
[----:B------:R-:W-:Y:S02]  /*3630*/  R2UR UR71, R87 ;  /* 0x00000000574772ca */ /* 0x000fe400000e0000 */
[----:B------:R-:W-:Y:S02]  /*3640*/  R2UR UR16, R78 ;  /* 0x000000004e1072ca */ /* 0x000fe400000e0000 */
[----:B------:R-:W-:Y:S02]  /*3650*/  MOV.SPILL R32, UR70 ;  /* 0x0000004600207c02 */ /* 0x000fe40009000f00 */
[----:B------:R-:W-:Y:S02]  /*3660*/  R2UR UR70, R86 ;  /* 0x00000000564672ca */ /* 0x000fe400000e0000 */
[----:B------:R-:W-:Y:S02]  /*3670*/  R2UR UR17, R79 ;  /* 0x000000004f1172ca */ /* 0x000fe400000e0000 */
[----:B------:R-:W-:-:S02]  /*3680*/  R2UR UR14, R82 ;  /* 0x00000000520e72ca */ /* 0x000fc400000e0000 */
[----:B------:R-:W-:Y:S02]  /*3690*/  R2UR UR15, R83 ;  /* 0x00000000530f72ca */ /* 0x000fe400000e0000 */
[----:B------:R-:W-:Y:S01]  /*36a0*/  @!P0 LOP3.LUT R6, R210, 0xf, RZ, 0xc0, !PT ;  /* 0x0000000fd2068812 */ /* 0x000fe200078ec0ff */
[C---:B------:R-:W-:Y:S02]  /*36b0*/  DFMA R198, R202.reuse, UR54, R198 ;  /* 0x00000036cac67c2b */ /* 0x040fe400080000c6 */
[C---:B------:R-:W-:Y:S01]  /*36c0*/  DFMA R200, R202.reuse, UR68, R200 ;  /* 0x00000044cac87c2b */ /* 0x040fe200080000c8 */
[----:B------:R-:W-:Y:S01]  /*36d0*/  MOV.SPILL R21, UR59 ;  /* 0x0000003b00157c02 */ /* 0x000fe20009000f00 */
[C---:B------:R-:W-:Y:S01]  /*36e0*/  DFMA R196, R202.reuse, UR70, R196 ;  /* 0x00000046cac47c2b */ /* 0x040fe200080000c4 */
[----:B------:R-:W-:Y:S01]  /*36f0*/  MOV.SPILL R13, UR56 ;  /* 0x00000038000d7c02 */ /* 0x000fe20009000f00 */
[----:B------:R-:W-:Y:S01]  /*3700*/  DFMA R192, R202, UR16, R192 ;  /* 0x00000010cac07c2b */ /* 0x000fe200080000c0 */
[----:B------:R-:W-:Y:S01]  /*3710*/  R2UR UR49, R153 ;  /* 0x00000000993172ca */ /* 0x000fe200000e0000 */
[----:B------:R-:W-:Y:S01]  /*3720*/  DFMA R190, R190, UR32, R206 ;  /* 0x00000020bebe7c2b */ /* 0x000fe200080000ce */
[----:B------:R-:W-:Y:S01]  /*3730*/  R2UR UR40, R150 ;  /* 0x00000000962872ca */ /* 0x000fe200000e0000 */
[----:B------:R-:W-:-:S02]  /*3740*/  DFMA R194, R202, UR14, R194 ;  /* 0x0000000ecac27c2b */ /* 0x000fc400080000c2 */
[----:B------:R-:W-:Y:S01]  /*3750*/  DFMA R202, R202, UR52, R204 ;  /* 0x00000034caca7c2b */ /* 0x000fe200080000cc */
[----:B------:R-:W-:Y:S02]  /*3760*/  @!P0 LOP3.LUT R204, R6, 0xf0, R3, 0xf8, !PT ;  /* 0x000000f006cc8812 */ /* 0x000fe400078ef803 */
[----:B-1----:R-:W-:-:S03]  /*3770*/  @!P0 LOP3.LUT R6, R208, 0xf, RZ, 0xc0, !PT ;  /* 0x0000000fd0068812 */ /* 0x002fc600078ec0ff */
[----:B------:R-:W-:Y:S01]  /*3780*/  @!P0 IMAD R205, R204, 0x10, R7 ;  /* 0x00000010cccd8824 */ /* 0x000fe200078e0207 */
[----:B------:R-:W-:Y:S02]  /*3790*/  CS2R R206, SRZ ;  /* 0x0000000000ce7805 */ /* 0x000fe4000001ff00 */
[----:B------:R-:W-:Y:S01]  /*37a0*/  @!P0 LOP3.LUT R208, R6, 0xf0, R3, 0xf8, !PT ;  /* 0x000000f006d08812 */ /* 0x000fe200078ef803 */
[----:B------:R-:W-:Y:S01]  /*37b0*/  @!P0 IMAD.WIDE R214, R205, 0x8, R214 ;  /* 0x00000008cdd68825 */ /* 0x000fe200078e02d6 */
[----:B------:R-:W-:-:S03]  /*37c0*/  @!P0 LOP3.LUT R6, R210, 0xf, RZ, 0xc0, !PT ;  /* 0x0000000fd2068812 */ /* 0x000fc600078ec0ff */
[----:B------:R-:W-:Y:S01]  /*37d0*/  @!P0 IMAD R209, R208, 0x10, R7 ;  /* 0x00000010d0d18824 */ /* 0x000fe200078e0207 */
[----:B------:R-:W3:Y:S01]  /*37e0*/  @!P0 LDG.E.64.CONSTANT R206, desc[UR18][R214.64+0x50] ;  /* 0x00005012d6ce8981 */ /* 0x000ee2000c1e9b00 */
[----:B------:R-:W-:Y:S02]  /*37f0*/  CS2R R204, SRZ ;  /* 0x0000000000cc7805 */ /* 0x000fe4000001ff00 */
[----:B------:R-:W-:Y:S01]  /*3800*/  CS2R R210, SRZ ;  /* 0x0000000000d27805 */ /* 0x000fe2000001ff00 */
[----:B------:R-:W-:Y:S01]  /*3810*/  @!P0 IMAD.WIDE R218, R209, 0x8, R218 ;  /* 0x00000008d1da8825 */ /* 0x000fe200078e02da */
[----:B------:R-:W-:Y:S02]  /*3820*/  CS2R R208, SRZ ;  /* 0x0000000000d07805 */ /* 0x000fe4000001ff00 */
[----:B------:R0:W3:Y:S04]  /*3830*/  @!P0 LDG.E.64.CONSTANT R204, desc[UR18][R214.64+0x28] ;  /* 0x00002812d6cc8981 */ /* 0x0000e8000c1e9b00 */
[----:B------:R-:W3:Y:S01]  /*3840*/  @!P0 LDG.E.64.CONSTANT R210, desc[UR18][R218.64+0x48] ;  /* 0x00004812dad28981 */ /* 0x000ee2000c1e9b00 */
[----:B------:R-:W-:-:S03]  /*3850*/  @!P0 LOP3.LUT R216, R6, 0xf0, R3, 0xf8, !PT ;  /* 0x000000f006d88812 */ /* 0x000fc600078ef803 */
[----:B------:R-:W3:Y:S02]  /*3860*/  @!P0 LDG.E.64.CONSTANT R208, desc[UR18][R218.64+0x30] ;  /* 0x00003012dad08981 */ /* 0x000ee4000c1e9b00 */
[----:B0-----:R-:W-:-:S04]  /*3870*/  @!P0 IMAD R215, R216, 0x10, R7 ;  /* 0x00000010d8d78824 */ /* 0x001fc800078e0207 */
[----:B------:R-:W-:Y:S01]  /*3880*/  @!P0 IMAD.WIDE R212, R215, 0x8, R212 ;  /* 0x00000008d7d48825 */ /* 0x000fe200078e02d4 */
[----:B------:R-:W-:Y:S02]  /*3890*/  CS2R R214, SRZ ;  /* 0x0000000000d67805 */ /* 0x000fe4000001ff00 */
[----:B------:R-:W-:-:S04]  /*38a0*/  CS2R R216, SRZ ;  /* 0x0000000000d87805 */ /* 0x000fc8000001ff00 */
[----:B------:R-:W3:Y:S04]  /*38b0*/  @!P0 LDG.E.64.CONSTANT R214, desc[UR18][R212.64+0x40] ;  /* 0x00004012d4d68981 */ /* 0x000ee8000c1e9b00 */
[----:B------:R0:W3:Y:S01]  /*38c0*/  @!P0 LDG.E.64.CONSTANT R216, desc[UR18][R212.64+0x38] ;  /* 0x00003812d4d88981 */ /* 0x0000e2000c1e9b00 */
[----:B------:R-:W-:Y:S02]  /*38d0*/  MOV.SPILL R25, UR61 ;  /* 0x0000003d00197c02 */ /* 0x000fe40009000f00 */
[----:B------:R-:W-:Y:S02]  /*38e0*/  R2UR UR61, R115 ;  /* 0x00000000733d72ca */ /* 0x000fe400000e0000 */
[----:B------:R-:W-:Y:S02]  /*38f0*/  MOV.SPILL R33, UR58 ;  /* 0x0000003a00217c02 */ /* 0x000fe40009000f00 */
[----:B------:R-:W-:-:S02]  /*3900*/  R2UR UR58, R138 ;  /* 0x000000008a3a72ca */ /* 0x000fc400000e0000 */
[----:B------:R-:W-:Y:S02]  /*3910*/  R2UR UR59, R139 ;  /* 0x000000008b3b72ca */ /* 0x000fe400000e0000 */
[----:B------:R-:W-:Y:S02]  /*3920*/  MOV.SPILL R24, UR57 ;  /* 0x0000003900187c02 */ /* 0x000fe40009000f00 */
[----:B------:R-:W-:Y:S02]  /*3930*/  R2UR UR56, R146 ;  /* 0x00000000923872ca */ /* 0x000fe400000e0000 */
[----:B------:R-:W-:Y:S01]  /*3940*/  R2UR UR57, R147 ;  /* 0x00000000933972ca */ /* 0x000fe200000e0000 */
[----:B------:R-:W-:-:S06]  /*3950*/  DFMA R156, R154, UR60, R156 ;  /* 0x0000003c9a9c7c2b */ /* 0x000fcc000800009c */
[----:B------:R-:W-:Y:S02]  /*3960*/  DFMA R168, R154, UR58, R168 ;  /* 0x0000003a9aa87c2b */ /* 0x000fe400080000a8 */
[----:B------:R-:W-:-:S04]  /*3970*/  DFMA R192, R160, UR44, R192 ;  /* 0x0000002ca0c07c2b */ /* 0x000fc800080000c0 */
[----:B------:R-:W-:Y:S02]  /*3980*/  DFMA R184, R154, UR56, R184 ;  /* 0x000000389ab87c2b */ /* 0x000fe400080000b8 */
[----:B------:R-:W-:Y:S02]  /*3990*/  DFMA R156, R164, UR12, R156 ;  /* 0x0000000ca49c7c2b */ /* 0x000fe4000800009c */
[----:B------:R-:W-:Y:S02]  /*39a0*/  DFMA R194, R160, UR42, R194 ;  /* 0x0000002aa0c27c2b */ /* 0x000fe400080000c2 */
[----:B------:R-:W-:Y:S02]  /*39b0*/  DFMA R168, R164, UR10, R168 ;  /* 0x0000000aa4a87c2b */ /* 0x000fe400080000a8 */
[----:B------:R-:W-:Y:S02]  /*39c0*/  DFMA R196, R160, UR38, R196 ;  /* 0x00000026a0c47c2b */ /* 0x000fe400080000c4 */
[----:B------:R-:W-:-:S02]  /*39d0*/  DFMA R184, R164, UR72, R184 ;  /* 0x00000048a4b87c2b */ /* 0x000fc400080000b8 */
[C---:B------:R-:W-:Y:S02]  /*39e0*/  DFMA R186, R154.reuse, UR40, R186 ;  /* 0x000000289aba7c2b */ /* 0x040fe400080000ba */
[C---:B------:R-:W-:Y:S02]  /*39f0*/  DFMA R188, R154.reuse, UR48, R188 ;  /* 0x000000309abc7c2b */ /* 0x040fe400080000bc */
[----:B------:R-:W-:Y:S02]  /*3a00*/  DFMA R190, R154, UR28, R190 ;  /* 0x0000001c9abe7c2b */ /* 0x000fe400080000be */
[C-C-:B------:R-:W-:Y:S02]  /*3a10*/  DADD R154, R192.reuse, R156.reuse ;  /* 0x00000000c09a7229 */ /* 0x140fe4000000009c */
[----:B------:R-:W-:Y:S02]  /*3a20*/  DADD R192, R192, -R156 ;  /* 0x00000000c0c07229 */ /* 0x000fe4000000089c */
[----:B------:R-:W-:-:S02]  /*3a30*/  DADD R156, R194, R168 ;  /* 0x00000000c29c7229 */ /* 0x000fc400000000a8 */
[C---:B------:R-:W-:Y:S02]  /*3a40*/  DFMA R198, R160.reuse, UR36, R198 ;  /* 0x00000024a0c67c2b */ /* 0x040fe400080000c6 */
[C---:B------:R-:W-:Y:S02]  /*3a50*/  DFMA R200, R160.reuse, UR20, R200 ;  /* 0x00000014a0c87c2b */ /* 0x040fe400080000c8 */
[----:B------:R-:W-:Y:S02]  /*3a60*/  DFMA R202, R160, UR26, R202 ;  /* 0x0000001aa0ca7c2b */ /* 0x000fe400080000ca */
[----:B------:R-:W-:Y:S02]  /*3a70*/  DADD R168, R194, -R168 ;  /* 0x00000000c2a87229 */ /* 0x000fe400000008a8 */
[C-C-:B------:R-:W-:Y:S02]  /*3a80*/  DADD R160, R196.reuse, R184.reuse ;  /* 0x00000000c4a07229 */ /* 0x140fe400000000b8 */
[----:B------:R-:W-:-:S02]  /*3a90*/  DADD R184, R196, -R184 ;  /* 0x00000000c4b87229 */ /* 0x000fc400000008b8 */
[----:B------:R-:W-:Y:S01]  /*3aa0*/  DFMA R194, R36, R174, RZ ;  /* 0x000000ae24c2722b */ /* 0x000fe200000000ff */
[----:B------:R-:W-:Y:S01]  /*3ab0*/  R2UR UR18, R110 ;  /* 0x000000006e1272ca */ /* 0x000fe200000e0000 */
[C---:B------:R-:W-:Y:S01]  /*3ac0*/  DFMA R186, R164.reuse, UR74, R186 ;  /* 0x0000004aa4ba7c2b */ /* 0x040fe200080000ba */
[----:B------:R-:W-:Y:S01]  /*3ad0*/  R2UR UR19, R111 ;  /* 0x000000006f1372ca */ /* 0x000fe200000e0000 */
[C---:B------:R-:W-:Y:S02]  /*3ae0*/  DFMA R188, R164.reuse, UR76, R188 ;  /* 0x0000004ca4bc7c2b */ /* 0x040fe400080000bc */
[----:B------:R-:W-:-:S04]  /*3af0*/  DFMA R190, R164, UR22, R190 ;  /* 0x00000016a4be7c2b */ /* 0x000fc800080000be */
[C-C-:B------:R-:W-:Y:S02]  /*3b00*/  DADD R164, R198.reuse, R186.reuse ;  /* 0x00000000c6a47229 */ /* 0x140fe400000000ba */
[----:B------:R-:W-:Y:S02]  /*3b10*/  DADD R198, R198, -R186 ;  /* 0x00000000c6c67229 */ /* 0x000fe400000008ba */
[C-C-:B------:R-:W-:Y:S02]  /*3b20*/  DADD R186, R200.reuse, R188.reuse ;  /* 0x00000000c8ba7229 */ /* 0x140fe400000000bc */
[----:B------:R-:W-:Y:S02]  /*3b30*/  DADD R188, R200, -R188 ;  /* 0x00000000c8bc7229 */ /* 0x000fe400000008bc */
[-C--:B------:R-:W-:Y:S02]  /*3b40*/  DFMA R200, R108, R170.reuse, RZ ;  /* 0x000000aa6cc8722b */ /* 0x080fe400000000ff */
[----:B------:R-:W-:-:S02]  /*3b50*/  DFMA R196, R96, R170, RZ ;  /* 0x000000aa60c4722b */ /* 0x000fc400000000ff */
[----:B0-----:R-:W-:-:S04]  /*3b60*/  DFMA R212, R170, R98, RZ ;  /* 0x00000062aad4722b */ /* 0x001fc800000000ff */
[-C--:B------:R-:W-:Y:S02]  /*3b70*/  DFMA R200, R112, R182.reuse, R200 ;  /* 0x000000b670c8722b */ /* 0x080fe400000000c8 */
[----:B------:R-:W-:Y:S02]  /*3b80*/  DFMA R196, R104, R182, R196 ;  /* 0x000000b668c4722b */ /* 0x000fe400000000c4 */
[----:B--2---:R-:W-:Y:S02]  /*3b90*/  DMUL R162, R192, R162 ;  /* 0x000000a2c0a27228 */ /* 0x004fe40000000000 */
[----:B-----5:R-:W-:-:S06]  /*3ba0*/  DMUL R168, R168, R180 ;  /* 0x000000b4a8a87228 */ /* 0x020fcc0000000000 */
[CCC-:B----4-:R-:W-:Y:S02]  /*3bb0*/  DFMA R180, R154.reuse, R158.reuse, R162.reuse ;  /* 0x0000009e9ab4722b */ /* 0x1d0fe400000000a2 */
[----:B------:R-:W-:Y:S02]  /*3bc0*/  DFMA R158, R154, R158, -R162 ;  /* 0x0000009e9a9e722b */ /* 0x000fe400000008a2 */
[----:B---3--:R-:W-:Y:S02]  /*3bd0*/  DMUL R184, R184, R176 ;  /* 0x000000b0b8b87228 */ /* 0x008fe40000000000 */
[CCC-:B------:R-:W-:Y:S02]  /*3be0*/  DFMA R154, R156.reuse, R178.reuse, R168.reuse ;  /* 0x000000b29c9a722b */ /* 0x1c0fe400000000a8 */
[----:B------:R-:W-:-:S04]  /*3bf0*/  DFMA R168, R156, R178, -R168 ;  /* 0x000000b29ca8722b */ /* 0x000fc800000008a8 */
[CCC-:B------:R-:W-:Y:S02]  /*3c00*/  DFMA R156, R160.reuse, R172.reuse, R184.reuse ;  /* 0x000000aca09c722b */ /* 0x1c0fe400000000b8 */
[----:B------:R-:W-:Y:S02]  /*3c10*/  DFMA R160, R160, R172, -R184 ;  /* 0x000000aca0a0722b */ /* 0x000fe400000008b8 */
[C---:B------:R-:W-:Y:S01]  /*3c20*/  DFMA R184, R174.reuse, UR64, RZ ;  /* 0x00000040aeb87c2b */ /* 0x040fe200080000ff */
[----:B------:R-:W-:Y:S02]  /*3c30*/  R2UR.FILL UR65, R22 ;  /* 0x00000000164172ca */ /* 0x000fe400004e0000 */
[----:B------:R-:W-:Y:S01]  /*3c40*/  R2UR.FILL UR64, R28 ;  /* 0x000000001c4072ca */ /* 0x000fe200004e0000 */
[----:B------:R-:W-:Y:S02]  /*3c50*/  DFMA R172, R174, R38, RZ ;  /* 0x00000026aeac722b */ /* 0x000fe400000000ff */
[----:B------:R-:W-:-:S02]  /*3c60*/  DFMA R162, R68, R174, RZ ;  /* 0x000000ae44a2722b */ /* 0x000fc400000000ff */
[C---:B------:R-:W-:Y:S02]  /*3c70*/  DFMA R178, R174.reuse, UR66, RZ ;  /* 0x00000042aeb27c2b */ /* 0x040fe400080000ff */
[----:B------:R-:W-:Y:S02]  /*3c80*/  DFMA R192, R174, UR50, RZ ;  /* 0x00000032aec07c2b */ /* 0x000fe400080000ff */
[----:B------:R-:W-:Y:S02]  /*3c90*/  DFMA R174, R40, R166, R194 ;  /* 0x000000a628ae722b */ /* 0x000fe400000000c2 */
[----:B------:R-:W-:Y:S02]  /*3ca0*/  DFMA R172, R166, R42, R172 ;  /* 0x0000002aa6ac722b */ /* 0x000fe400000000ac */
[----:B------:R-:W-:Y:S02]  /*3cb0*/  DFMA R162, R72, R166, R162 ;  /* 0x000000a648a2722b */ /* 0x000fe400000000a2 */
[----:B------:R-:W-:-:S02]  /*3cc0*/  DFMA R178, R166, UR64, R178 ;  /* 0x00000040a6b27c2b */ /* 0x000fc400080000b2 */
[C---:B------:R-:W-:Y:S02]  /*3cd0*/  DFMA R184, R166.reuse, UR34, R184 ;  /* 0x00000022a6b87c2b */ /* 0x040fe400080000b8 */
[----:B------:R-:W-:Y:S01]  /*3ce0*/  DFMA R166, R166, UR46, R192 ;  /* 0x0000002ea6a67c2b */ /* 0x000fe200080000c0 */
[----:B------:R-:W-:Y:S01]  /*3cf0*/  R2UR.FILL UR35, R12 ;  /* 0x000000000c2372ca */ /* 0x000fe200004e0000 */
[----:B------:R-:W-:Y:S01]  /*3d00*/  DFMA R192, R170, UR30, RZ ;  /* 0x0000001eaac07c2b */ /* 0x000fe200080000ff */
[----:B------:R-:W-:Y:S02]  /*3d10*/  R2UR.FILL UR34, R220 ;  /* 0x00000000dc2272ca */ /* 0x000fe400004e0000 */
[----:B------:R-:W-:Y:S01]  /*3d20*/  R2UR.FILL UR31, R26 ;  /* 0x000000001a1f72ca */ /* 0x000fe200004e0000 */
[----:B------:R-:W-:Y:S01]  /*3d30*/  DFMA R184, R180, UR16, R184 ;  /* 0x00000010b4b87c2b */ /* 0x000fe200080000b8 */
[----:B------:R-:W-:-:S03]  /*3d40*/  R2UR.FILL UR30, R30 ;  /* 0x000000001e1e72ca */ /* 0x000fc600004e0000 */
[----:B------:R-:W-:Y:S01]  /*3d50*/  DFMA R192, R182, UR18, R192 ;  /* 0x00000012b6c07c2b */ /* 0x000fe200080000c0 */
[----:B------:R-:W-:Y:S02]  /*3d60*/  R2UR.FILL UR19, R29 ;  /* 0x000000001d1372ca */ /* 0x000fe400004e0000 */
[----:B------:R-:W-:Y:S01]  /*3d70*/  R2UR.FILL UR18, R34 ;  /* 0x00000000221272ca */ /* 0x000fe200004e0000 */
[C-C-:B------:R-:W-:Y:S02]  /*3d80*/  DADD R176, R202.reuse, R190.reuse ;  /* 0x00000000cab07229 */ /* 0x140fe400000000be */
[----:B------:R-:W-:Y:S02]  /*3d90*/  DADD R190, R202, -R190 ;  /* 0x00000000cabe7229 */ /* 0x000fe400000008be */
[C---:B------:R-:W-:Y:S02]  /*3da0*/  DFMA R194, R170.reuse, UR34, RZ ;  /* 0x00000022aac27c2b */ /* 0x040fe400080000ff */
[----:B------:R-:W-:Y:S01]  /*3db0*/  DFMA R202, R170, UR24, RZ ;  /* 0x00000018aaca7c2b */ /* 0x000fe200080000ff */
[----:B------:R-:W-:Y:S01]  /*3dc0*/  R2UR.FILL UR17, R20 ;  /* 0x00000000141172ca */ /* 0x000fe200004e0000 */
[----:B------:R-:W-:Y:S01]  /*3dd0*/  DFMA R192, R158, UR60, R192 ;  /* 0x0000003c9ec07c2b */ /* 0x000fe200080000c0 */
[----:B------:R-:W-:Y:S01]  /*3de0*/  R2UR.FILL UR16, R222 ;  /* 0x00000000de1072ca */ /* 0x000fe200004e0000 */
[----:B------:R-:W-:-:S02]  /*3df0*/  DFMA R184, R154, UR14, R184 ;  /* 0x0000000e9ab87c2b */ /* 0x000fc400080000b8 */
[----:B------:R-:W-:Y:S02]  /*3e00*/  DMUL R198, R198, R206 ;  /* 0x000000cec6c67228 */ /* 0x000fe40000000000 */
[C---:B------:R-:W-:Y:S02]  /*3e10*/  DFMA R170, R182.reuse, R106, R212 ;  /* 0x0000006ab6aa722b */ /* 0x040fe400000000d4 */
[C---:B------:R-:W-:Y:S02]  /*3e20*/  DFMA R194, R182.reuse, UR30, R194 ;  /* 0x0000001eb6c27c2b */ /* 0x040fe400080000c2 */
[----:B------:R-:W-:Y:S01]  /*3e30*/  DFMA R202, R182, UR18, R202 ;  /* 0x00000012b6ca7c2b */ /* 0x000fe200080000ca */
[----:B------:R-:W-:Y:S01]  /*3e40*/  R2UR.FILL UR61, R25 ;  /* 0x00000000193d72ca */ /* 0x000fe200004e0000 */
[----:B------:R-:W-:Y:S01]  /*3e50*/  DFMA R200, R136, R158, R200 ;  /* 0x0000009e88c8722b */ /* 0x000fe200000000c8 */
[----:B------:R-:W-:Y:S01]  /*3e60*/  R2UR.FILL UR60, R221 ;  /* 0x00000000dd3c72ca */ /* 0x000fe200004e0000 */
[----:B------:R-:W-:Y:S01]  /*3e70*/  DFMA R192, R168, UR58, R192 ;  /* 0x0000003aa8c07c2b */ /* 0x000fe200080000c0 */
[----:B------:R-:W-:Y:S01]  /*3e80*/  R2UR.FILL UR15, R10 ;  /* 0x000000000a0f72ca */ /* 0x000fe200004e0000 */
[----:B------:R-:W-:Y:S01]  /*3e90*/  DFMA R184, R156, UR70, R184 ;  /* 0x000000469cb87c2b */ /* 0x000fe200080000b8 */
[----:B------:R-:W-:Y:S01]  /*3ea0*/  R2UR.FILL UR14, R35 ;  /* 0x00000000230e72ca */ /* 0x000fe200004e0000 */
[----:B------:R-:W-:Y:S01]  /*3eb0*/  DMUL R188, R188, R210 ;  /* 0x000000d2bcbc7228 */ /* 0x000fe20000000000 */
[----:B------:R-:W-:Y:S01]  /*3ec0*/  R2UR.FILL UR59, R21 ;  /* 0x00000000153b72ca */ /* 0x000fe200004e0000 */
[----:B------:R-:W-:-:S02]  /*3ed0*/  DFMA R20, R164, R204, R198 ;  /* 0x000000cca414722b */ /* 0x000fc400000000c6 */
[----:B------:R-:W-:Y:S02]  /*3ee0*/  DFMA R174, R44, R180, R174 ;  /* 0x000000b42cae722b */ /* 0x000fe400000000ae */
[----:B------:R-:W-:Y:S02]  /*3ef0*/  DFMA R172, R180, R46, R172 ;  /* 0x0000002eb4ac722b */ /* 0x000fe400000000ac */
[----:B------:R-:W-:Y:S02]  /*3f00*/  DFMA R162, R76, R180, R162 ;  /* 0x000000b44ca2722b */ /* 0x000fe400000000a2 */
[C---:B------:R-:W-:Y:S02]  /*3f10*/  DFMA R178, R180.reuse, UR62, R178 ;  /* 0x0000003eb4b27c2b */ /* 0x040fe400080000b2 */
[----:B------:R-:W-:Y:S02]  /*3f20*/  DFMA R166, R180, UR44, R166 ;  /* 0x0000002cb4a67c2b */ /* 0x000fe400080000a6 */
[----:B------:R-:W-:-:S02]  /*3f30*/  DFMA R196, R116, R158, R196 ;  /* 0x0000009e74c4722b */ /* 0x000fc400000000c4 */
[C---:B------:R-:W-:Y:S02]  /*3f40*/  DFMA R170, R158.reuse, R118, R170 ;  /* 0x000000769eaa722b */ /* 0x040fe400000000aa */
[C---:B------:R-:W-:Y:S02]  /*3f50*/  DFMA R194, R158.reuse, UR16, R194 ;  /* 0x000000109ec27c2b */ /* 0x040fe400080000c2 */
[----:B------:R-:W-:Y:S01]  /*3f60*/  DFMA R202, R158, UR12, R202 ;  /* 0x0000000c9eca7c2b */ /* 0x000fe200080000ca */
[----:B------:R-:W-:Y:S01]  /*3f70*/  R2UR.FILL UR58, R33 ;  /* 0x00000000213a72ca */ /* 0x000fe200004e0000 */
[----:B------:R-:W-:Y:S02]  /*3f80*/  DFMA R200, R140, R168, R200 ;  /* 0x000000a88cc8722b */ /* 0x000fe400000000c8 */
[----:B------:R-:W-:Y:S01]  /*3f90*/  DFMA R192, R160, UR56, R192 ;  /* 0x00000038a0c07c2b */ /* 0x000fe200080000c0 */
[----:B------:R-:W-:Y:S01]  /*3fa0*/  R2UR.FILL UR56, R13 ;  /* 0x000000000d3872ca */ /* 0x000fe200004e0000 */
[----:B------:R-:W-:-:S02]  /*3fb0*/  DFMA R184, R20, UR54, R184 ;  /* 0x0000003614b87c2b */ /* 0x000fc400080000b8 */
[----:B------:R-:W-:Y:S02]  /*3fc0*/  DFMA R12, R186, R208, R188 ;  /* 0x000000d0ba0c722b */ /* 0x000fe400000000bc */
[----:B------:R-:W-:Y:S02]  /*3fd0*/  DFMA R174, R48, R154, R174 ;  /* 0x0000009a30ae722b */ /* 0x000fe400000000ae */
[----:B------:R-:W-:Y:S02]  /*3fe0*/  DFMA R172, R154, R50, R172 ;  /* 0x000000329aac722b */ /* 0x000fe400000000ac */
[----:B------:R-:W-:Y:S02]  /*3ff0*/  DFMA R162, R80, R154, R162 ;  /* 0x0000009a50a2722b */ /* 0x000fe400000000a2 */
[C---:B------:R-:W-:Y:S02]  /*4000*/  DFMA R178, R154.reuse, UR60, R178 ;  /* 0x0000003c9ab27c2b */ /* 0x040fe400080000b2 */
[----:B------:R-:W-:-:S02]  /*4010*/  DFMA R166, R154, UR42, R166 ;  /* 0x0000002a9aa67c2b */ /* 0x000fc400080000a6 */
[----:B------:R-:W-:Y:S02]  /*4020*/  DFMA R196, R120, R168, R196 ;  /* 0x000000a878c4722b */ /* 0x000fe400000000c4 */
[C---:B------:R-:W-:Y:S02]  /*4030*/  DFMA R170, R168.reuse, R122, R170 ;  /* 0x0000007aa8aa722b */ /* 0x040fe400000000aa */
[C---:B------:R-:W-:Y:S02]  /*4040*/  DFMA R194, R168.reuse, UR14, R194 ;  /* 0x0000000ea8c27c2b */ /* 0x040fe400080000c2 */
[----:B------:R-:W-:Y:S01]  /*4050*/  DFMA R202, R168, UR10, R202 ;  /* 0x0000000aa8ca7c2b */ /* 0x000fe200080000ca */
[----:B------:R-:W-:Y:S01]  /*4060*/  R2UR.FILL UR57, R24 ;  /* 0x00000000183972ca */ /* 0x000fe200004e0000 */
[----:B------:R-:W-:Y:S02]  /*4070*/  DFMA R200, R144, R160, R200 ;  /* 0x000000a090c8722b */ /* 0x000fe400000000c8 */
[----:B------:R-:W-:-:S02]  /*4080*/  DFMA R164, R164, R204, -R198 ;  /* 0x000000cca4a4722b */ /* 0x000fc400000008c6 */
[----:B------:R-:W-:Y:S01]  /*4090*/  DFMA R184, R12, UR68, R184 ;  /* 0x000000440cb87c2b */ /* 0x000fe200080000b8 */
[----:B------:R-:W-:Y:S02]  /*40a0*/  R2UR.FILL UR69, R15 ;  /* 0x000000000f4572ca */ /* 0x000fe400004e0000 */
[----:B------:R-:W-:Y:S01]  /*40b0*/  R2UR.FILL UR68, R27 ;  /* 0x000000001b4472ca */ /* 0x000fe200004e0000 */
[----:B------:R-:W-:Y:S02]  /*40c0*/  DFMA R174, R52, R156, R174 ;  /* 0x0000009c34ae722b */ /* 0x000fe400000000ae */
[----:B------:R-:W-:Y:S02]  /*40d0*/  DFMA R172, R156, R54, R172 ;  /* 0x000000369cac722b */ /* 0x000fe400000000ac */
[----:B------:R-:W-:Y:S02]  /*40e0*/  DFMA R162, R84, R156, R162 ;  /* 0x0000009c54a2722b */ /* 0x000fe400000000a2 */
[----:B------:R-:W-:-:S02]  /*40f0*/  DFMA R178, R156, UR58, R178 ;  /* 0x0000003a9cb27c2b */ /* 0x000fc400080000b2 */
[----:B------:R-:W-:Y:S02]  /*4100*/  DFMA R166, R156, UR38, R166 ;  /* 0x000000269ca67c2b */ /* 0x000fe400080000a6 */
[----:B------:R-:W-:Y:S02]  /*4110*/  DFMA R196, R124, R160, R196 ;  /* 0x000000a07cc4722b */ /* 0x000fe400000000c4 */
[C---:B------:R-:W-:Y:S02]  /*4120*/  DFMA R170, R160.reuse, R126, R170 ;  /* 0x0000007ea0aa722b */ /* 0x040fe400000000aa */
[C---:B------:R-:W-:Y:S02]  /*4130*/  DFMA R194, R160.reuse, UR8, R194 ;  /* 0x00000008a0c27c2b */ /* 0x040fe400080000c2 */
[----:B------:R-:W-:Y:S01]  /*4140*/  DFMA R202, R160, UR72, R202 ;  /* 0x00000048a0ca7c2b */ /* 0x000fe200080000ca */
[----:B------:R-:W-:Y:S01]  /*4150*/  R2UR.FILL UR55, R17 ;  /* 0x00000000113772ca */ /* 0x000fe200004e0000 */
[----:B------:R-:W-:Y:S01]  /*4160*/  DFMA R200, R148, R164, R200 ;  /* 0x000000a494c8722b */ /* 0x000fe200000000c8 */
[----:B------:R-:W-:Y:S01]  /*4170*/  R2UR.FILL UR54, R31 ;  /* 0x000000001f3672ca */ /* 0x000fe200004e0000 */
[----:B------:R-:W-:-:S02]  /*4180*/  DFMA R192, R164, UR40, R192 ;  /* 0x00000028a4c07c2b */ /* 0x000fc400080000c0 */
[----:B------:R-:W-:Y:S02]  /*4190*/  DFMA R186, R186, R208, -R188 ;  /* 0x000000d0baba722b */ /* 0x000fe400000008bc */
[----:B------:R-:W-:Y:S02]  /*41a0*/  DMUL R190, R190, R214 ;  /* 0x000000d6bebe7228 */ /* 0x000fe40000000000 */
        /* <DEDUP_REMOVED lines=10> */
[C---:B------:R-:W-:Y:S01]  /*4250*/  DFMA R200, R186.reuse, UR68, R200 ;  /* 0x00000044bac87c2b */ /* 0x040fe200080000c8 */
[----:B------:R-:W-:Y:S01]  /*4260*/  R2UR.FILL UR70, R32 ;  /* 0x00000000204672ca */ /* 0x000fe200004e0000 */
[----:B------:R-:W-:Y:S01]  /*4270*/  DFMA R192, R186, UR48, R192 ;  /* 0x00000030bac07c2b */ /* 0x000fe200080000c0 */
[----:B------:R-:W-:-:S02]  /*4280*/  R2UR.FILL UR41, R16 ;  /* 0x00000000102972ca */ /* 0x000fc400004e0000 */
[----:B------:R-:W-:Y:S02]  /*4290*/  R2UR.FILL UR40, R11 ;  /* 0x000000000b2872ca */ /* 0x000fe400004e0000 */
[----:B------:R-:W-:Y:S02]  /*42a0*/  R2UR.FILL UR69, R18 ;  /* 0x00000000124572ca */ /* 0x000fe400004e0000 */
[----:B------:R-:W-:Y:S02]  /*42b0*/  R2UR.FILL UR68, R8 ;  /* 0x00000000084472ca */ /* 0x000fe400004e0000 */
[----:B------:R-:W-:Y:S02]  /*42c0*/  R2UR.FILL UR49, R14 ;  /* 0x000000000e3172ca */ /* 0x000fe400004e0000 */
[----:B------:R-:W-:Y:S01]  /*42d0*/  R2UR.FILL UR48, R23 ;  /* 0x00000000173072ca */ /* 0x000fe200004e0000 */
[----:B------:R-:W-:Y:S02]  /*42e0*/  DFMA R10, R176, R216, R190 ;  /* 0x000000d8b00a722b */ /* 0x000fe400000000be */
[----:B------:R-:W-:-:S02]  /*42f0*/  DFMA R174, R60, R12, R174 ;  /* 0x0000000c3cae722b */ /* 0x000fc400000000ae */
[----:B------:R-:W-:Y:S02]  /*4300*/  DFMA R172, R12, R62, R172 ;  /* 0x0000003e0cac722b */ /* 0x000fe400000000ac */
[----:B------:R-:W-:Y:S02]  /*4310*/  DFMA R162, R92, R12, R162 ;  /* 0x0000000c5ca2722b */ /* 0x000fe400000000a2 */
[C---:B------:R-:W-:Y:S02]  /*4320*/  DFMA R178, R12.reuse, UR54, R178 ;  /* 0x000000360cb27c2b */ /* 0x040fe400080000b2 */
[----:B------:R-:W-:Y:S02]  /*4330*/  DFMA R166, R12, UR20, R166 ;  /* 0x000000140ca67c2b */ /* 0x000fe400080000a6 */
[----:B------:R-:W-:Y:S02]  /*4340*/  DFMA R196, R132, R186, R196 ;  /* 0x000000ba84c4722b */ /* 0x000fe400000000c4 */
[----:B------:R-:W-:-:S02]  /*4350*/  DFMA R170, R186, R134, R170 ;  /* 0x00000086baaa722b */ /* 0x000fc400000000aa */
[C---:B------:R-:W-:Y:S02]  /*4360*/  DFMA R194, R186.reuse, UR4, R194 ;  /* 0x00000004bac27c2b */ /* 0x040fe400080000c2 */
[----:B------:R-:W-:Y:S02]  /*4370*/  DFMA R202, R186, UR76, R202 ;  /* 0x0000004cbaca7c2b */ /* 0x000fe400080000ca */
[----:B------:R-:W-:Y:S02]  /*4380*/  DFMA R176, R176, R216, -R190 ;  /* 0x000000d8b0b0722b */ /* 0x000fe400000008be */
[----:B------:R-:W-:Y:S02]  /*4390*/  DFMA R174, R64, R10, R174 ;  /* 0x0000000a40ae722b */ /* 0x000fe400000000ae */
[C---:B------:R-:W-:Y:S02]  /*43a0*/  DFMA R172, R10.reuse, R66, R172 ;  /* 0x000000420aac722b */ /* 0x040fe400000000ac */
[----:B------:R-:W-:-:S02]  /*43b0*/  DFMA R162, R10, UR68, R162 ;  /* 0x000000440aa27c2b */ /* 0x000fc400080000a2 */
[C---:B------:R-:W-:Y:S02]  /*43c0*/  DFMA R178, R10.reuse, UR70, R178 ;  /* 0x000000460ab27c2b */ /* 0x040fe400080000b2 */
[C---:B------:R-:W-:Y:S02]  /*43d0*/  DFMA R184, R10.reuse, UR52, R184 ;  /* 0x000000340ab87c2b */ /* 0x040fe400080000b8 */
[----:B------:R-:W-:Y:S02]  /*43e0*/  DFMA R166, R10, UR26, R166 ;  /* 0x0000001a0aa67c2b */ /* 0x000fe400080000a6 */
[----:B------:R-:W-:Y:S02]  /*43f0*/  DFMA R196, R100, R176, R196 ;  /* 0x000000b064c4722b */ /* 0x000fe400000000c4 */
[C---:B------:R-:W-:Y:S02]  /*4400*/  DFMA R170, R176.reuse, UR48, R170 ;  /* 0x00000030b0aa7c2b */ /* 0x040fe400080000aa */
[----:B------:R-:W-:-:S02]  /*4410*/  DFMA R200, R176, UR40, R200 ;  /* 0x00000028b0c87c2b */ /* 0x000fc400080000c8 */
[C---:B------:R-:W-:Y:S02]  /*4420*/  DFMA R194, R176.reuse, UR32, R194 ;  /* 0x00000020b0c27c2b */ /* 0x040fe400080000c2 */
[C---:B------:R-:W-:Y:S02]  /*4430*/  DFMA R192, R176.reuse, UR28, R192 ;  /* 0x0000001cb0c07c2b */ /* 0x040fe400080000c0 */
[----:B------:R-:W-:Y:S02]  /*4440*/  DFMA R202, R176, UR22, R202 ;  /* 0x00000016b0ca7c2b */ /* 0x000fe400080000ca */
[----:B------:R-:W-:Y:S02]  /*4450*/  DADD R10, R174, R196 ;  /* 0x00000000ae0a7229 */ /* 0x000fe400000000c4 */
[----:B------:R-:W-:Y:S02]  /*4460*/  DADD R12, R172, R170 ;  /* 0x00000000ac0c7229 */ /* 0x000fe400000000aa */
[----:B------:R-:W-:-:S02]  /*4470*/  DADD R14, R162, R200 ;  /* 0x00000000a20e7229 */ /* 0x000fc400000000c8 */
[----:B------:R-:W-:Y:S02]  /*4480*/  DADD R16, R178, R194 ;  /* 0x00000000b2107229 */ /* 0x000fe400000000c2 */
[----:B------:R-:W-:Y:S02]  /*4490*/  DADD R18, R184, R192 ;  /* 0x00000000b8127229 */ /* 0x000fe400000000c0 */
[----:B------:R-:W-:Y:S02]  /*44a0*/  DADD R20, R166, R202 ;  /* 0x00000000a6147229 */ /* 0x000fe400000000ca */
[----:B------:R-:W-:Y:S02]  /*44b0*/  DADD R174, R174, -R196 ;  /* 0x00000000aeae7229 */ /* 0x000fe400000008c4 */
[----:B------:R-:W-:Y:S02]  /*44c0*/  DADD R170, R172, -R170 ;  /* 0x00000000acaa7229 */ /* 0x000fe400000008aa */
[----:B------:R-:W-:-:S02]  /*44d0*/  DADD R162, R162, -R200 ;  /* 0x00000000a2a27229 */ /* 0x000fc400000008c8 */
[----:B------:R-:W-:Y:S02]  /*44e0*/  DADD R178, R178, -R194 ;  /* 0x00000000b2b27229 */ /* 0x000fe400000008c2 */
[----:B------:R-:W-:Y:S02]  /*44f0*/  DADD R184, R184, -R192 ;  /* 0x00000000b8b87229 */ /* 0x000fe400000008c0 */
[----:B------:R-:W-:Y:S01]  /*4500*/  DADD R166, R166, -R202 ;  /* 0x00000000a6a67229 */ /* 0x000fe200000008ca */
[----:B------:R-:W-:Y:S04]  /*4510*/  STS.64 [R9], R10 ;  /* 0x0000000a09007388 */ /* 0x000fe80000000a00 */
[----:B------:R-:W-:Y:S04]  /*4520*/  STS.64 [R9+0x58], R174 ;  /* 0x000058ae09007388 */ /* 0x000fe80000000a00 */
        /* <DEDUP_REMOVED lines=8> */
[----:B------:R-:W-:Y:S01]  /*45b0*/  STS.64 [R9+0x30], R166 ;  /* 0x000030a609007388 */ /* 0x000fe20000000a00 */
[----:B------:R-:W-:Y:S01]  /*45c0*/  ISETP.GE.U32.AND P3, PT, R3, 0x70, PT ;  /* 0x000000700300780c */ /* 0x000fe20003f66070 */
[----:B------:R-:W-:-:S02]  /*45d0*/  IMAD.MOV.U32 R159, RZ, RZ, R5 ;  /* 0x000000ffff9f7224 */ /* 0x000fc400078e0005 */
[----:B------:R0:W-:Y:S01]  /*45e0*/  STS.64 [R9+0x8], R12 ;  /* 0x0000080c09007388 */ /* 0x0001e20000000a00 */
[----:B------:R-:W-:Y:S02]  /*45f0*/  VIADD R3, R3, 0x90 ;  /* 0x0000009003037836 */ /* 0x000fe40000000000 */
[----:B0-----:R-:W-:-:S07]  /*4600*/  IMAD R12, R6, 0x88, R159 ;  /* 0x00000088060c7824 */ /* 0x001fce00078e029f */
[----:B------:R-:W-:Y:S05]  /*4610*/  @!P3 BRA `(.L_x_15) ;  /* 0xffffffe000bcb947 */ /* 0x000fea000383ffff */
.L_x_14:
[----:B------:R-:W-:Y:S05]  /*4620*/  BSYNC.RECONVERGENT B0 ;  /* 0x0000000000007941 */ /* 0x000fea0003800200 */
.L_x_13:
[----:B------:R-:W-:Y:S06]  /*4630*/  BAR.SYNC.DEFER_BLOCKING 0x0 ;  /* 0x0000000000007b1d */ /* 0x000fec0000010000 */
[----:B------:R-:W-:Y:S04]  /*4640*/  BSSY.RECONVERGENT B0, `(.L_x_16) ;  /* 0x00000d8000007945 */ /* 0x000fe80003800200 */
[----:B------:R-:W-:Y:S05]  /*4650*/  @P2 BRA `(.L_x_17) ;  /* 0x0000000c00582947 */ /* 0x000fea0003800000 */
.L_x_18:
[----:B--2---:R-:W-:Y:S02]  /*4660*/  PRMT R3, R2, 0x9910, RZ ;  /* 0x0000991002037816 */ /* 0x004fe400000000ff */
[----:B------:R-:W-:Y:S02]  /*4670*/  MOV.SPILL R155, UR29 ;  /* 0x0000001d009b7c02 */ /* 0x000fe40009000f00 */
[----:B------:R-:W-:Y:S01]  /*4680*/  MOV.SPILL R5, UR28 ;  /* 0x0000001c00057c02 */ /* 0x000fe20009000f00 */
[----:B------:R-:W-:Y:S01]  /*4690*/  IMAD R3, R3, 0xab, RZ ;  /* 0x000000ab03037824 */ /* 0x000fe200078e02ff */
[----:B------:R-:W-:Y:S02]  /*46a0*/  R2UR UR28, R70 ;  /* 0x00000000461c72ca */ /* 0x000fe400000e0000 */
[----:B------:R-:W-:Y:S02]  /*46b0*/  R2UR UR29, R71 ;  /* 0x00000000471d72ca */ /* 0x000fe400000e0000 */
[----:B------:R-:W-:-:S02]  /*46c0*/  LOP3.LUT R3, R3, 0xffff, RZ, 0xc0, !PT ;  /* 0x0000ffff03037812 */ /* 0x000fc400078ec0ff */
[----:B-1----:R-:W-:Y:S02]  /*46d0*/  MOV.SPILL R157, UR33 ;  /* 0x00000021009d7c02 */ /* 0x002fe40009000f00 */
[----:B------:R-:W-:Y:S02]  /*46e0*/  SHF.R.U32.HI R3, RZ, 0xb, R3 ;  /* 0x0000000bff037819 */ /* 0x000fe40000011603 */
[----:B0-----:R-:W-:Y:S02]  /*46f0*/  MOV.SPILL R158, UR32 ;  /* 0x00000020009e7c02 */ /* 0x001fe40009000f00 */
[----:B------:R-:W-:Y:S02]  /*4700*/  PRMT R6, R3, 0x9910, RZ ;  /* 0x0000991003067816 */ /* 0x000fe400000000ff */
[----:B------:R-:W-:Y:S02]  /*4710*/  MOV.SPILL R162, UR41 ;  /* 0x0000002900a27c02 */ /* 0x000fe40009000f00 */
[----:B------:R-:W-:Y:S01]  /*4720*/  MOV.SPILL R163, UR40 ;  /* 0x0000002800a37c02 */ /* 0x000fe20009000f00 */
[----:B------:R-:W-:Y:S01]  /*4730*/  IMAD R6, R6, 0xc, RZ ;  /* 0x0000000c06067824 */ /* 0x000fe200078e02ff */
[----:B------:R-:W-:-:S02]  /*4740*/  R2UR UR32, R74 ;  /* 0x000000004a2072ca */ /* 0x000fc400000e0000 */
[----:B------:R-:W-:Y:S01]  /*4750*/  R2UR UR33, R75 ;  /* 0x000000004b2172ca */ /* 0x000fe200000e0000 */
[----:B------:R-:W-:Y:S01]  /*4760*/  IMAD.MOV R6, RZ, RZ, -R6 ;  /* 0x000000ffff067224 */ /* 0x000fe200078e0a06 */
[----:B------:R-:W-:Y:S02]  /*4770*/  R2UR UR40, R102 ;  /* 0x00000000662872ca */ /* 0x000fe400000e0000 */
[----:B------:R-:W-:Y:S02]  /*4780*/  R2UR UR41, R103 ;  /* 0x00000000672972ca */ /* 0x000fe400000e0000 */
[----:B------:R-:W-:Y:S02]  /*4790*/  PRMT R7, R6, 0x7710, RZ ;  /* 0x0000771006077816 */ /* 0x000fe400000000ff */
[----:B------:R-:W-:Y:S02]  /*47a0*/  LOP3.LUT R6, R3, 0xffff, RZ, 0xc0, !PT ;  /* 0x0000ffff03067812 */ /* 0x000fe400078ec0ff */
[----:B------:R-:W-:Y:S01]  /*47b0*/  MOV.SPILL R154, UR23 ;  /* 0x00000017009a7c02 */ /* 0x000fe20009000f00 */
[----:B------:R-:W-:Y:S01]  /*47c0*/  IMAD.IADD R3, R7, 0x1, R2 ;  /* 0x0000000107037824 */ /* 0x000fe200078e0202 */
[----:B------:R-:W-:Y:S01]  /*47d0*/  MOV.SPILL R156, UR22 ;  /* 0x00000016009c7c02 */ /* 0x000fe20009000f00 */
[----:B------:R-:W-:Y:S01]  /*47e0*/  IMAD R6, R6, 0x880, R159 ;  /* 0x0000088006067824 */ /* 0x000fe200078e029f */
[----:B------:R-:W-:-:S02]  /*47f0*/  R2UR UR22, R114 ;  /* 0x00000000721672ca */ /* 0x000fc400000e0000 */
[----:B------:R-:W-:Y:S02]  /*4800*/  LOP3.LUT R3, R3, 0xff, RZ, 0xc0, !PT ;  /* 0x000000ff03037812 */ /* 0x000fe400078ec0ff */
[----:B------:R-:W-:Y:S02]  /*4810*/  R2UR UR23, R115 ;  /* 0x00000000731772ca */ /* 0x000fe400000e0000 */
[C---:B------:R-:W-:Y:S01]  /*4820*/  ISETP.GE.U32.AND P1, PT, R2.reuse, 0x30, PT ;  /* 0x000000300200780c */ /* 0x040fe20003f26070 */
[----:B------:R-:W-:Y:S02]  /*4830*/  IMAD R3, R3, 0x8, R6 ;  /* 0x0000000803037824 */ /* 0x000fe400078e0206 */
[----:B------:R-:W-:-:S03]  /*4840*/  VIADD R2, R2, 0x90 ;  /* 0x0000009002027836 */ /* 0x000fc60000000000 */
        /* <DEDUP_REMOVED lines=9> */
[----:B------:R-:W-:-:S06]  /*48e0*/  DADD R6, R6, -R8 ;  /* 0x0000000006067229 */ /* 0x000fcc0000000808 */
[----:B------:R-:W-:Y:S02]  /*48f0*/  DFMA R18, R36, R10, RZ ;  /* 0x0000000a2412722b */ /* 0x000fe400000000ff */
[----:B------:R-:W-:Y:S02]  /*4900*/  DFMA R28, R10, R38, RZ ;  /* 0x000000260a1c722b */ /* 0x000fe400000000ff */
[----:B------:R-:W-:Y:S02]  /*4910*/  DFMA R30, R68, R10, RZ ;  /* 0x0000000a441e722b */ /* 0x000fe400000000ff */
[C---:B------:R-:W-:Y:S02]  /*4920*/  DFMA R32, R10.reuse, UR66, RZ ;  /* 0x000000420a207c2b */ /* 0x040fe400080000ff */
[----:B------:R-:W-:Y:S01]  /*4930*/  DFMA R160, R10, UR28, RZ ;  /* 0x0000001c0aa07c2b */ /* 0x000fe200080000ff */
[----:B------:R-:W-:Y:S01]  /*4940*/  R2UR UR28, R110 ;  /* 0x000000006e1c72ca */ /* 0x000fe200000e0000 */
[----:B-1----:R-:W-:Y:S01]  /*4950*/  DADD R8, R12, R16 ;  /* 0x000000000c087229 */ /* 0x002fe20000000010 */
[----:B------:R-:W-:Y:S01]  /*4960*/  R2UR UR29, R111 ;  /* 0x000000006f1d72ca */ /* 0x000fe200000e0000 */
[----:B------:R-:W-:-:S02]  /*4970*/  DFMA R10, R10, UR50, RZ ;  /* 0x000000320a0a7c2b */ /* 0x000fc400080000ff */
[----:B------:R-:W-:Y:S02]  /*4980*/  DADD R12, R12, -R16 ;  /* 0x000000000c0c7229 */ /* 0x000fe40000000810 */
[----:B------:R-:W-:Y:S01]  /*4990*/  DFMA R164, R6, UR34, RZ ;  /* 0x0000002206a47c2b */ /* 0x000fe200080000ff */
[----:B------:R-:W-:Y:S01]  /*49a0*/  LDS.64 R16, [R3+0x5d8] ;  /* 0x0005d80003107984 */ /* 0x000fe20000000a00 */
[----:B------:R-:W-:Y:S02]  /*49b0*/  DFMA R26, R40, R8, R18 ;  /* 0x00000008281a722b */ /* 0x000fe40000000012 */
[C---:B------:R-:W-:Y:S01]  /*49c0*/  DFMA R174, R8.reuse, UR46, R10 ;  /* 0x0000002e08ae7c2b */ /* 0x040fe2000800000a */
[----:B------:R-:W0:Y:S01]  /*49d0*/  LDS.64 R18, [R3+0x220] ;  /* 0x0002200003127984 */ /* 0x000e220000000a00 */
[----:B------:R-:W-:Y:S02]  /*49e0*/  DFMA R28, R8, R42, R28 ;  /* 0x0000002a081c722b */ /* 0x000fe4000000001c */
[----:B------:R-:W-:-:S02]  /*49f0*/  DFMA R34, R72, R8, R30 ;  /* 0x000000084822722b */ /* 0x000fc4000000001e */
[C---:B------:R-:W-:Y:S02]  /*4a00*/  DFMA R166, R8.reuse, UR64, R32 ;  /* 0x0000004008a67c2b */ /* 0x040fe40008000020 */
[----:B------:R-:W-:Y:S01]  /*4a10*/  DFMA R170, R8, UR32, R160 ;  /* 0x0000002008aa7c2b */ /* 0x000fe200080000a0 */
[----:B------:R-:W-:Y:S01]  /*4a20*/  R2UR UR32, R78 ;  /* 0x000000004e2072ca */ /* 0x000fe200000e0000 */
[----:B------:R-:W-:Y:S01]  /*4a30*/  DFMA R10, R6, R98, RZ ;  /* 0x00000062060a722b */ /* 0x000fe200000000ff */
[----:B------:R-:W-:Y:S01]  /*4a40*/  R2UR UR33, R79 ;  /* 0x000000004f2172ca */ /* 0x000fe200000e0000 */
[-C--:B------:R-:W-:Y:S02]  /*4a50*/  DFMA R8, R96, R6.reuse, RZ ;  /* 0x000000066008722b */ /* 0x080fe400000000ff */
[----:B------:R-:W-:Y:S02]  /*4a60*/  DFMA R32, R108, R6, RZ ;  /* 0x000000066c20722b */ /* 0x000fe400000000ff */
[C---:B------:R-:W-:Y:S01]  /*4a70*/  DFMA R168, R6.reuse, UR40, RZ ;  /* 0x0000002806a87c2b */ /* 0x040fe200080000ff */
[----:B------:R-:W-:Y:S01]  /*4a80*/  R2UR UR40, R150 ;  /* 0x00000000962872ca */ /* 0x000fe200000e0000 */
[----:B------:R-:W-:Y:S01]  /*4a90*/  DFMA R172, R6, UR24, RZ ;  /* 0x0000001806ac7c2b */ /* 0x000fe200080000ff */
[----:B------:R-:W-:Y:S01]  /*4aa0*/  R2UR UR41, R151 ;  /* 0x00000000972972ca */ /* 0x000fe200000e0000 */
[----:B------:R-:W-:-:S02]  /*4ab0*/  DFMA R8, R104, R12, R8 ;  /* 0x0000000c6808722b */ /* 0x000fc40000000008 */
[----:B------:R-:W-:Y:S02]  /*4ac0*/  DFMA R30, R12, R106, R10 ;  /* 0x0000006a0c1e722b */ /* 0x000fe4000000000a */
[----:B------:R-:W-:Y:S01]  /*4ad0*/  DFMA R160, R112, R12, R32 ;  /* 0x0000000c70a0722b */ /* 0x000fe20000000020 */
[----:B------:R-:W-:Y:S01]  /*4ae0*/  LDS.64 R10, [R3+0x550] ;  /* 0x00055000030a7984 */ /* 0x000fe20000000a00 */
[C---:B------:R-:W-:Y:S02]  /*4af0*/  DFMA R164, R12.reuse, UR30, R164 ;  /* 0x0000001e0ca47c2b */ /* 0x040fe400080000a4 */
[C---:B------:R-:W-:Y:S01]  /*4b00*/  DFMA R168, R12.reuse, UR28, R168 ;  /* 0x0000001c0ca87c2b */ /* 0x040fe200080000a8 */
[----:B------:R-:W-:Y:S01]  /*4b10*/  R2UR UR28, R82 ;  /* 0x00000000521c72ca */ /* 0x000fe200000e0000 */
[----:B------:R-:W-:Y:S01]  /*4b20*/  DFMA R172, R12, UR18, R172 ;  /* 0x000000120cac7c2b */ /* 0x000fe200080000ac */
[----:B------:R-:W-:Y:S01]  /*4b30*/  R2UR UR29, R83 ;  /* 0x00000000531d72ca */ /* 0x000fe200000e0000 */
[----:B------:R-:W1:Y:S01]  /*4b40*/  LDS.64 R12, [R3+0x2a8] ;  /* 0x0002a800030c7984 */ /* 0x000e620000000a00 */
[----:B--2---:R-:W-:-:S02]  /*4b50*/  DADD R6, R22, R24 ;  /* 0x0000000016067229 */ /* 0x004fc40000000018 */
[----:B------:R-:W-:Y:S02]  /*4b60*/  DADD R22, R22, -R24 ;  /* 0x0000000016167229 */ /* 0x000fe40000000818 */
[----:B---3--:R-:W-:-:S04]  /*4b70*/  DADD R24, R20, R14 ;  /* 0x0000000014187229 */ /* 0x008fc8000000000e */
[----:B------:R-:W-:Y:S02]  /*4b80*/  DFMA R32, R6, R46, R28 ;  /* 0x0000002e0620722b */ /* 0x000fe4000000001c */
[-C--:B------:R-:W-:Y:S02]  /*4b90*/  DFMA R26, R44, R6.reuse, R26 ;  /* 0x000000062c1a722b */ /* 0x080fe4000000001a */
[----:B------:R-:W-:Y:S02]  /*4ba0*/  DFMA R34, R76, R6, R34 ;  /* 0x000000064c22722b */ /* 0x000fe40000000022 */
[C---:B------:R-:W-:Y:S02]  /*4bb0*/  DFMA R166, R6.reuse, UR62, R166 ;  /* 0x0000003e06a67c2b */ /* 0x040fe400080000a6 */
[C---:B------:R-:W-:Y:S01]  /*4bc0*/  DFMA R170, R6.reuse, UR32, R170 ;  /* 0x0000002006aa7c2b */ /* 0x040fe200080000aa */
[----:B------:R-:W-:Y:S01]  /*4bd0*/  R2UR UR32, R86 ;  /* 0x00000000562072ca */ /* 0x000fe200000e0000 */
[----:B------:R-:W-:Y:S01]  /*4be0*/  DFMA R174, R6, UR44, R174 ;  /* 0x0000002c06ae7c2b */ /* 0x000fe200080000ae */
[----:B------:R-:W-:Y:S01]  /*4bf0*/  R2UR UR33, R87 ;  /* 0x00000000572172ca */ /* 0x000fe200000e0000 */
[----:B------:R-:W-:Y:S01]  /*4c00*/  DFMA R28, R116, R22, R8 ;  /* 0x00000016741c722b */ /* 0x000fe20000000008 */
[----:B------:R-:W-:Y:S01]  /*4c10*/  LDS.64 R6, [R3+0x330] ;  /* 0x0003300003067984 */ /* 0x000fe20000000a00 */
[C---:B------:R-:W-:Y:S01]  /*4c20*/  DFMA R168, R22.reuse, UR22, R168 ;  /* 0x0000001616a87c2b */ /* 0x040fe200080000a8 */
[----:B------:R-:W-:Y:S01]  /*4c30*/  R2UR UR22, R138 ;  /* 0x000000008a1672ca */ /* 0x000fe200000e0000 */
[----:B------:R-:W-:Y:S01]  /*4c40*/  DFMA R30, R22, R118, R30 ;  /* 0x00000076161e722b */ /* 0x000fe2000000001e */
[----:B------:R-:W2:Y:S01]  /*4c50*/  LDS.64 R8, [R3+0x4c8] ;  /* 0x0004c80003087984 */ /* 0x000ea20000000a00 */
[----:B------:R-:W-:Y:S01]  /*4c60*/  R2UR UR23, R139 ;  /* 0x000000008b1772ca */ /* 0x000fe200000e0000 */
[----:B------:R-:W-:-:S02]  /*4c70*/  DFMA R160, R136, R22, R160 ;  /* 0x0000001688a0722b */ /* 0x000fc400000000a0 */
[C---:B------:R-:W-:Y:S02]  /*4c80*/  DFMA R164, R22.reuse, UR16, R164 ;  /* 0x0000001016a47c2b */ /* 0x040fe400080000a4 */
[----:B------:R-:W-:Y:S02]  /*4c90*/  DFMA R172, R22, UR12, R172 ;  /* 0x0000000c16ac7c2b */ /* 0x000fe400080000ac */
[----:B------:R-:W-:Y:S01]  /*4ca0*/  DADD R22, R20, -R14 ;  /* 0x0000000014167229 */ /* 0x000fe2000000080e */
[----:B------:R-:W-:Y:S01]  /*4cb0*/  LDS.64 R14, [R3+0x3b8] ;  /* 0x0003b800030e7984 */ /* 0x000fe20000000a00 */
[----:B------:R-:W-:Y:S02]  /*4cc0*/  DFMA R26, R48, R24, R26 ;  /* 0x00000018301a722b */ /* 0x000fe4000000001a */
[----:B------:R-:W-:Y:S01]  /*4cd0*/  DFMA R32, R24, R50, R32 ;  /* 0x000000321820722b */ /* 0x000fe20000000020 */
[----:B------:R-:W3:Y:S01]  /*4ce0*/  LDS.64 R20, [R3+0x440] ;  /* 0x0004400003147984 */ /* 0x000ee20000000a00 */
[----:B------:R-:W-:-:S02]  /*4cf0*/  DFMA R34, R80, R24, R34 ;  /* 0x000000185022722b */ /* 0x000fc40000000022 */
[C---:B------:R-:W-:Y:S02]  /*4d00*/  DFMA R166, R24.reuse, UR60, R166 ;  /* 0x0000003c18a67c2b */ /* 0x040fe400080000a6 */
[C---:B------:R-:W-:Y:S01]  /*4d10*/  DFMA R170, R24.reuse, UR28, R170 ;  /* 0x0000001c18aa7c2b */ /* 0x040fe200080000aa */
[----:B------:R-:W-:Y:S01]  /*4d20*/  R2UR UR28, R146 ;  /* 0x00000000921c72ca */ /* 0x000fe200000e0000 */
[----:B------:R-:W-:Y:S01]  /*4d30*/  DFMA R174, R24, UR42, R174 ;  /* 0x0000002a18ae7c2b */ /* 0x000fe200080000ae */
[----:B------:R-:W-:Y:S01]  /*4d40*/  R2UR UR29, R147 ;  /* 0x00000000931d72ca */ /* 0x000fe200000e0000 */
[----:B0-----:R-:W-:Y:S02]  /*4d50*/  DADD R24, R18, R16 ;  /* 0x0000000012187229 */ /* 0x001fe40000000010 */
[----:B------:R-:W-:Y:S01]  /*4d60*/  DFMA R168, R22, UR22, R168 ;  /* 0x0000001616a87c2b */ /* 0x000fe200080000a8 */
[----:B------:R-:W-:Y:S01]  /*4d70*/  R2UR UR22, R90 ;  /* 0x000000005a1672ca */ /* 0x000fe200000e0000 */
[----:B------:R-:W-:Y:S01]  /*4d80*/  DFMA R160, R140, R22, R160 ;  /* 0x000000168ca0722b */ /* 0x000fe200000000a0 */
[----:B------:R-:W-:Y:S01]  /*4d90*/  R2UR UR23, R91 ;  /* 0x000000005b1772ca */ /* 0x000fe200000e0000 */
[----:B------:R-:W-:-:S02]  /*4da0*/  DADD R16, R18, -R16 ;  /* 0x0000000012107229 */ /* 0x000fc40000000810 */
[----:B------:R-:W-:Y:S01]  /*4db0*/  DFMA R170, R24, UR32, R170 ;  /* 0x0000002018aa7c2b */ /* 0x000fe200080000aa */
[----:B------:R-:W-:Y:S01]  /*4dc0*/  R2UR UR32, R94 ;  /* 0x000000005e2072ca */ /* 0x000fe200000e0000 */
[----:B-1----:R-:W-:Y:S01]  /*4dd0*/  DADD R18, R12, R10 ;  /* 0x000000000c127229 */ /* 0x002fe2000000000a */
[----:B------:R-:W-:Y:S01]  /*4de0*/  R2UR UR33, R95 ;  /* 0x000000005f2172ca */ /* 0x000fe200000e0000 */
[----:B------:R-:W-:Y:S02]  /*4df0*/  DFMA R28, R120, R22, R28 ;  /* 0x00000016781c722b */ /* 0x000fe4000000001c */
[C---:B------:R-:W-:Y:S02]  /*4e00*/  DFMA R30, R22.reuse, R122, R30 ;  /* 0x0000007a161e722b */ /* 0x040fe4000000001e */
[C---:B------:R-:W-:Y:S02]  /*4e10*/  DFMA R164, R22.reuse, UR14, R164 ;  /* 0x0000000e16a47c2b */ /* 0x040fe400080000a4 */
[----:B------:R-:W-:-:S02]  /*4e20*/  DFMA R172, R22, UR10, R172 ;  /* 0x0000000a16ac7c2b */ /* 0x000fc400080000ac */
[----:B------:R-:W-:Y:S02]  /*4e30*/  DFMA R160, R144, R16, R160 ;  /* 0x0000001090a0722b */ /* 0x000fe400000000a0 */
[----:B------:R-:W-:Y:S01]  /*4e40*/  DFMA R168, R16, UR28, R168 ;  /* 0x0000001c10a87c2b */ /* 0x000fe200080000a8 */
[----:B------:R-:W-:Y:S01]  /*4e50*/  R2UR UR28, R142 ;  /* 0x000000008e1c72ca */ /* 0x000fe200000e0000 */
[----:B------:R-:W-:Y:S01]  /*4e60*/  DADD R10, R12, -R10 ;  /* 0x000000000c0a7229 */ /* 0x000fe2000000080a */
[----:B------:R-:W-:Y:S01]  /*4e70*/  R2UR UR29, R143 ;  /* 0x000000008f1d72ca */ /* 0x000fe200000e0000 */
[----:B------:R-:W-:Y:S01]  /*4e80*/  DFMA R170, R18, UR22, R170 ;  /* 0x0000001612aa7c2b */ /* 0x000fe200080000aa */
[----:B------:R-:W-:Y:S01]  /*4e90*/  R2UR UR22, R152 ;  /* 0x00000000981672ca */ /* 0x000fe200000e0000 */
[----:B------:R-:W-:Y:S01]  /*4ea0*/  DFMA R26, R52, R24, R26 ;  /* 0x00000018341a722b */ /* 0x000fe2000000001a */
[----:B------:R-:W-:Y:S01]  /*4eb0*/  R2UR UR23, R153 ;  /* 0x00000000991772ca */ /* 0x000fe200000e0000 */
[----:B------:R-:W-:-:S02]  /*4ec0*/  DFMA R32, R24, R54, R32 ;  /* 0x000000361820722b */ /* 0x000fc40000000020 */
[----:B------:R-:W-:Y:S02]  /*4ed0*/  DFMA R34, R84, R24, R34 ;  /* 0x000000185422722b */ /* 0x000fe40000000022 */
[C---:B------:R-:W-:Y:S02]  /*4ee0*/  DFMA R166, R24.reuse, UR58, R166 ;  /* 0x0000003a18a67c2b */ /* 0x040fe400080000a6 */
[----:B------:R-:W-:Y:S02]  /*4ef0*/  DFMA R174, R24, UR38, R174 ;  /* 0x0000002618ae7c2b */ /* 0x000fe400080000ae */
[----:B------:R-:W-:Y:S02]  /*4f00*/  DFMA R28, R124, R16, R28 ;  /* 0x000000107c1c722b */ /* 0x000fe4000000001c */
[C---:B------:R-:W-:Y:S02]  /*4f10*/  DFMA R30, R16.reuse, R126, R30 ;  /* 0x0000007e101e722b */ /* 0x040fe4000000001e */
[----:B------:R-:W-:-:S02]  /*4f20*/  DFMA R164, R16, UR8, R164 ;  /* 0x0000000810a47c2b */ /* 0x000fc400080000a4 */
[----:B------:R-:W-:Y:S02]  /*4f30*/  DFMA R172, R16, UR72, R172 ;  /* 0x0000004810ac7c2b */ /* 0x000fe400080000ac */
[----:B--2---:R-:W-:Y:S02]  /*4f40*/  DADD R12, R6, R8 ;  /* 0x00000000060c7229 */ /* 0x004fe40000000008 */
[----:B------:R-:W-:Y:S02]  /*4f50*/  DFMA R160, R148, R10, R160 ;  /* 0x0000000a94a0722b */ /* 0x000fe400000000a0 */
[----:B------:R-:W-:Y:S01]  /*4f60*/  DFMA R168, R10, UR40, R168 ;  /* 0x000000280aa87c2b */ /* 0x000fe200080000a8 */
[----:B------:R-:W-:Y:S01]  /*4f70*/  R2UR.FILL UR41, R162 ;  /* 0x00000000a22972ca */ /* 0x000fe200004e0000 */
[----:B------:R-:W-:Y:S01]  /*4f80*/  DADD R6, R6, -R8 ;  /* 0x0000000006067229 */ /* 0x000fe20000000808 */
[----:B------:R-:W-:Y:S01]  /*4f90*/  R2UR.FILL UR40, R163 ;  /* 0x00000000a32872ca */ /* 0x000fe200004e0000 */
        /* <DEDUP_REMOVED lines=9> */
[----:B------:R-:W-:Y:S01]  /*5030*/  DFMA R170, R12, UR32, R170 ;  /* 0x000000200caa7c2b */ /* 0x000fe200080000aa */
[----:B------:R-:W-:Y:S01]  /*5040*/  R2UR.FILL UR33, R157 ;  /* 0x000000009d2172ca */ /* 0x000fe200004e0000 */
[C---:B------:R-:W-:Y:S01]  /*5050*/  DFMA R160, R6.reuse, UR28, R160 ;  /* 0x0000001c06a07c2b */ /* 0x040fe200080000a0 */
[----:B------:R-:W-:Y:S01]  /*5060*/  R2UR.FILL UR32, R158 ;  /* 0x000000009e2072ca */ /* 0x000fe200004e0000 */
[----:B------:R-:W-:Y:S01]  /*5070*/  DFMA R168, R6, UR22, R168 ;  /* 0x0000001606a87c2b */ /* 0x000fe200080000a8 */
[----:B------:R-:W-:Y:S01]  /*5080*/  R2UR.FILL UR29, R155 ;  /* 0x000000009b1d72ca */ /* 0x000fe200004e0000 */
[----:B---3--:R-:W-:Y:S01]  /*5090*/  DADD R8, R14, R20 ;  /* 0x000000000e087229 */ /* 0x008fe20000000014 */
[----:B------:R-:W-:Y:S01]  /*50a0*/  R2UR.FILL UR28, R5 ;  /* 0x00000000051c72ca */ /* 0x000fe200004e0000 */
[----:B------:R-:W-:Y:S01]  /*50b0*/  DFMA R26, R60, R12, R26 ;  /* 0x0000000c3c1a722b */ /* 0x000fe2000000001a */
[----:B------:R-:W-:Y:S01]  /*50c0*/  R2UR.FILL UR23, R154 ;  /* 0x000000009a1772ca */ /* 0x000fe200004e0000 */
[----:B------:R-:W-:Y:S01]  /*50d0*/  DFMA R32, R12, R62, R32 ;  /* 0x0000003e0c20722b */ /* 0x000fe20000000020 */
[----:B------:R-:W-:Y:S01]  /*50e0*/  R2UR.FILL UR22, R156 ;  /* 0x000000009c1672ca */ /* 0x000fe200004e0000 */
[----:B------:R-:W-:-:S02]  /*50f0*/  DFMA R34, R92, R12, R34 ;  /* 0x0000000c5c22722b */ /* 0x000fc40000000022 */
[C---:B------:R-:W-:Y:S02]  /*5100*/  DFMA R166, R12.reuse, UR54, R166 ;  /* 0x000000360ca67c2b */ /* 0x040fe400080000a6 */
[----:B------:R-:W-:Y:S02]  /*5110*/  DFMA R174, R12, UR20, R174 ;  /* 0x000000140cae7c2b */ /* 0x000fe400080000ae */
[----:B------:R-:W-:Y:S02]  /*5120*/  DFMA R28, R132, R6, R28 ;  /* 0x00000006841c722b */ /* 0x000fe4000000001c */
[C---:B------:R-:W-:Y:S02]  /*5130*/  DFMA R30, R6.reuse, R134, R30 ;  /* 0x00000086061e722b */ /* 0x040fe4000000001e */
[C---:B------:R-:W-:Y:S02]  /*5140*/  DFMA R164, R6.reuse, UR4, R164 ;  /* 0x0000000406a47c2b */ /* 0x040fe400080000a4 */
[----:B------:R-:W-:-:S02]  /*5150*/  DFMA R172, R6, UR76, R172 ;  /* 0x0000004c06ac7c2b */ /* 0x000fc400080000ac */
[----:B------:R-:W-:Y:S02]  /*5160*/  DADD R14, R14, -R20 ;  /* 0x000000000e0e7229 */ /* 0x000fe40000000814 */
[----:B------:R-:W-:Y:S02]  /*5170*/  DFMA R26, R64, R8, R26 ;  /* 0x00000008401a722b */ /* 0x000fe4000000001a */
[C---:B------:R-:W-:Y:S02]  /*5180*/  DFMA R32, R8.reuse, R66, R32 ;  /* 0x000000420820722b */ /* 0x040fe40000000020 */
[C---:B------:R-:W-:Y:S02]  /*5190*/  DFMA R34, R8.reuse, UR68, R34 ;  /* 0x0000004408227c2b */ /* 0x040fe40008000022 */
[C---:B------:R-:W-:Y:S02]  /*51a0*/  DFMA R166, R8.reuse, UR70, R166 ;  /* 0x0000004608a67c2b */ /* 0x040fe400080000a6 */
[----:B------:R-:W-:-:S02]  /*51b0*/  DFMA R170, R8, UR52, R170 ;  /* 0x0000003408aa7c2b */ /* 0x000fc400080000aa */
[----:B------:R-:W-:Y:S02]  /*51c0*/  DFMA R174, R8, UR26, R174 ;  /* 0x0000001a08ae7c2b */ /* 0x000fe400080000ae */
[----:B------:R-:W-:Y:S02]  /*51d0*/  DFMA R28, R100, R14, R28 ;  /* 0x0000000e641c722b */ /* 0x000fe4000000001c */
[C---:B------:R-:W-:Y:S02]  /*51e0*/  DFMA R30, R14.reuse, UR48, R30 ;  /* 0x000000300e1e7c2b */ /* 0x040fe4000800001e */
[C---:B------:R-:W-:Y:S02]  /*51f0*/  DFMA R160, R14.reuse, UR40, R160 ;  /* 0x000000280ea07c2b */ /* 0x040fe400080000a0 */
[C---:B------:R-:W-:Y:S02]  /*5200*/  DFMA R164, R14.reuse, UR32, R164 ;  /* 0x000000200ea47c2b */ /* 0x040fe400080000a4 */
[----:B------:R-:W-:-:S02]  /*5210*/  DFMA R168, R14, UR28, R168 ;  /* 0x0000001c0ea87c2b */ /* 0x000fc400080000a8 */
[----:B------:R-:W-:Y:S02]  /*5220*/  DFMA R172, R14, UR22, R172 ;  /* 0x000000160eac7c2b */ /* 0x000fe400080000ac */
[----:B------:R-:W-:Y:S02]  /*5230*/  DADD R6, R26, R28 ;  /* 0x000000001a067229 */ /* 0x000fe4000000001c */
[----:B------:R-:W-:Y:S02]  /*5240*/  DADD R8, R32, R30 ;  /* 0x0000000020087229 */ /* 0x000fe4000000001e */
        /* <DEDUP_REMOVED lines=23> */
.L_x_17:
[----:B------:R-:W-:Y:S05]  /*53c0*/  BSYNC.RECONVERGENT B0 ;  /* 0x0000000000007941 */ /* 0x000fea0003800200 */
.L_x_16:
[----:B------:R-:W-:Y:S01]  /*53d0*/  BAR.SYNC.DEFER_BLOCKING 0x0 ;  /* 0x0000000000007b1d */ /* 0x000fe20000010000 */
[----:B012---:R-:W-:Y:S02]  /*53e0*/  MOV.SPILL R27, UR33 ;  /* 0x00000021001b7c02 */ /* 0x007fe40009000f00 */
[----:B------:R-:W-:Y:S02]  /*53f0*/  MOV.SPILL R31, UR32 ;  /* 0x00000020001f7c02 */ /* 0x000fe40009000f00 */
[----:B------:R-:W-:Y:S02]  /*5400*/  MOV.SPILL R26, UR29 ;  /* 0x0000001d001a7c02 */ /* 0x000fe40009000f00 */
[----:B------:R-:W-:Y:S02]  /*5410*/  MOV.SPILL R30, UR28 ;  /* 0x0000001c001e7c02 */ /* 0x000fe40009000f00 */
[----:B------:R-:W-:Y:S02]  /*5420*/  R2UR UR32, R102 ;  /* 0x00000000662072ca */ /* 0x000fe400000e0000 */
[----:B------:R-:W-:-:S02]  /*5430*/  R2UR UR33, R103 ;  /* 0x00000000672172ca */ /* 0x000fc400000e0000 */
[----:B------:R-:W-:Y:S02]  /*5440*/  R2UR UR28, R70 ;  /* 0x00000000461c72ca */ /* 0x000fe400000e0000 */
[----:B------:R-:W-:Y:S02]  /*5450*/  R2UR UR29, R71 ;  /* 0x00000000471d72ca */ /* 0x000fe400000e0000 */
[----:B------:R-:W-:Y:S02]  /*5460*/  MOV.SPILL R32, UR49 ;  /* 0x0000003100207c02 */ /* 0x000fe40009000f00 */
[----:B------:R-:W-:Y:S02]  /*5470*/  MOV.SPILL R35, UR48 ;  /* 0x0000003000237c02 */ /* 0x000fe40009000f00 */
[----:B------:R-:W-:Y:S02]  /*5480*/  R2UR UR48, R110 ;  /* 0x000000006e3072ca */ /* 0x000fe400000e0000 */
[----:B------:R-:W-:Y:S01]  /*5490*/  R2UR UR49, R111 ;  /* 0x000000006f3172ca */ /* 0x000fe200000e0000 */
[----:B------:R-:W-:Y:S01]  /*54a0*/  LDS.64 R2, [R4] ;  /* 0x0000000004027984 */ /* 0x000fe20000000a00 */
[----:B------:R-:W-:-:S02]  /*54b0*/  MOV.SPILL R33, UR41 ;  /* 0x0000002900217c02 */ /* 0x000fc40009000f00 */
[----:B------:R-:W-:Y:S01]  /*54c0*/  MOV.SPILL R34, UR40 ;  /* 0x0000002800227c02 */ /* 0x000fe20009000f00 */
[----:B------:R-:W0:Y:S01]  /*54d0*/  LDS.64 R6, [R4+0x7f80] ;  /* 0x007f800004067984 */ /* 0x000e220000000a00 */
[----:B------:R-:W-:Y:S02]  /*54e0*/  R2UR UR40, R74 ;  /* 0x000000004a2872ca */ /* 0x000fe400000e0000 */
[----:B------:R-:W-:Y:S01]  /*54f0*/  R2UR UR41, R75 ;  /* 0x000000004b2972ca */ /* 0x000fe200000e0000 */
[----:B------:R-:W-:Y:S01]  /*5500*/  LDS.64 R10, [R4+0x880] ;  /* 0x00088000040a7984 */ /* 0x000fe20000000a00 */
[----:B------:R-:W-:Y:S02]  /*5510*/  MOV.SPILL R28, UR23 ;  /* 0x00000017001c7c02 */ /* 0x000fe40009000f00 */
[----:B------:R-:W-:Y:S01]  /*5520*/  MOV.SPILL R29, UR22 ;  /* 0x00000016001d7c02 */ /* 0x000fe20009000f00 */
[----:B------:R-:W1:Y:S01]  /*5530*/  LDS.64 R12, [R4+0x7700] ;  /* 0x00770000040c7984 */ /* 0x000e620000000a00 */
[----:B------:R-:W-:-:S02]  /*5540*/  R2UR UR22, R114 ;  /* 0x00000000721672ca */ /* 0x000fc400000e0000 */
[----:B------:R-:W-:Y:S01]  /*5550*/  R2UR UR23, R115 ;  /* 0x00000000731772ca */ /* 0x000fe200000e0000 */
[----:B------:R-:W-:Y:S04]  /*5560*/  LDS.64 R14, [R4+0x1100] ;  /* 0x00110000040e7984 */ /* 0x000fe80000000a00 */
[----:B------:R-:W2:Y:S04]  /*5570*/  LDS.64 R16, [R4+0x6e80] ;  /* 0x006e800004107984 */ /* 0x000ea80000000a00 */
[----:B------:R-:W-:Y:S04]  /*5580*/  LDS.64 R18, [R4+0x6600] ;  /* 0x0066000004127984 */ /* 0x000fe80000000a00 */
[----:B------:R-:W-:Y:S01]  /*5590*/  LDS.64 R20, [R4+0x2200] ;  /* 0x0022000004147984 */ /* 0x000fe20000000a00 */
[----:B0-----:R-:W-:-:S02]  /*55a0*/  DADD R8, R2, R6 ;  /* 0x0000000002087229 */ /* 0x001fc40000000006 */
[----:B------:R-:W-:Y:S02]  /*55b0*/  DADD R2, R2, -R6 ;  /* 0x0000000002027229 */ /* 0x000fe40000000806 */
[C-C-:B-1----:R-:W-:Y:S02]  /*55c0*/  DADD R6, R10.reuse, R12.reuse ;  /* 0x000000000a067229 */ /* 0x142fe4000000000c */
[----:B------:R-:W-:Y:S01]  /*55d0*/  DADD R10, R10, -R12 ;  /* 0x000000000a0a7229 */ /* 0x000fe2000000080c */
[----:B------:R-:W0:Y:S03]  /*55e0*/  LDS.64 R12, [R4+0x1980] ;  /* 0x00198000040c7984 */ /* 0x000e260000000a00 */
[----:B------:R-:W-:Y:S02]  /*55f0*/  DFMA R96, R96, R2, RZ ;  /* 0x000000026060722b */ /* 0x000fe400000000ff */
[----:B------:R-:W-:-:S02]  /*5600*/  DFMA R36, R36, R8, RZ ;  /* 0x000000082424722b */ /* 0x000fc400000000ff */
[----:B------:R-:W-:Y:S02]  /*5610*/  DFMA R38, R8, R38, RZ ;  /* 0x000000260826722b */ /* 0x000fe400000000ff */
[----:B------:R-:W-:Y:S02]  /*5620*/  DFMA R98, R2, R98, RZ ;  /* 0x000000620262722b */ /* 0x000fe400000000ff */
[----:B------:R-:W-:Y:S02]  /*5630*/  DFMA R108, R108, R2, RZ ;  /* 0x000000026c6c722b */ /* 0x000fe400000000ff */
[----:B------:R-:W-:Y:S02]  /*5640*/  DFMA R96, R104, R10, R96 ;  /* 0x0000000a6860722b */ /* 0x000fe40000000060 */
[----:B------:R-:W-:Y:S02]  /*5650*/  DFMA R36, R40, R6, R36 ;  /* 0x000000062824722b */ /* 0x000fe40000000024 */
[----:B------:R-:W-:-:S02]  /*5660*/  DFMA R38, R6, R42, R38 ;  /* 0x0000002a0626722b */ /* 0x000fc40000000026 */
[----:B------:R-:W-:Y:S02]  /*5670*/  DFMA R98, R10, R106, R98 ;  /* 0x0000006a0a62722b */ /* 0x000fe40000000062 */
[C---:B------:R-:W-:Y:S02]  /*5680*/  DFMA R22, R8.reuse, UR66, RZ ;  /* 0x0000004208167c2b */ /* 0x040fe400080000ff */
[----:B------:R-:W-:Y:S02]  /*5690*/  DFMA R104, R8, UR50, RZ ;  /* 0x0000003208687c2b */ /* 0x000fe400080000ff */
[----:B------:R-:W-:Y:S02]  /*56a0*/  DFMA R68, R68, R8, RZ ;  /* 0x000000084444722b */ /* 0x000fe400000000ff */
[----:B------:R-:W-:Y:S01]  /*56b0*/  DFMA R40, R8, UR28, RZ ;  /* 0x0000001c08287c2b */ /* 0x000fe200080000ff */
[----:B------:R-:W-:Y:S01]  /*56c0*/  R2UR UR28, R78 ;  /* 0x000000004e1c72ca */ /* 0x000fe200000e0000 */
[C---:B------:R-:W-:Y:S01]  /*56d0*/  DFMA R24, R2.reuse, UR34, RZ ;  /* 0x0000002202187c2b */ /* 0x040fe200080000ff */
[----:B------:R-:W1:Y:S01]  /*56e0*/  LDS.64 R8, [R4+0x5d80] ;  /* 0x005d800004087984 */ /* 0x000e620000000a00 */
[C---:B------:R-:W-:Y:S01]  /*56f0*/  DFMA R42, R2.reuse, UR32, RZ ;  /* 0x00000020022a7c2b */ /* 0x040fe200080000ff */
[----:B------:R-:W-:Y:S01]  /*5700*/  R2UR UR29, R79 ;  /* 0x000000004f1d72ca */ /* 0x000fe200000e0000 */
[----:B------:R-:W-:Y:S01]  /*5710*/  DFMA R106, R2, UR24, RZ ;  /* 0x00000018026a7c2b */ /* 0x000fe200080000ff */
[----:B------:R-:W-:Y:S01]  /*5720*/  R2UR UR32, R138 ;  /* 0x000000008a2072ca */ /* 0x000fe200000e0000 */
[----:B------:R-:W-:Y:S01]  /*5730*/  DFMA R108, R112, R10, R108 ;  /* 0x0000000a706c722b */ /* 0x000fe2000000006c */
[----:B------:R-:W-:Y:S01]  /*5740*/  R2UR UR33, R139 ;  /* 0x000000008b2172ca */ /* 0x000fe200000e0000 */
[----:B------:R-:W-:-:S02]  /*5750*/  DFMA R22, R6, UR64, R22 ;  /* 0x0000004006167c2b */ /* 0x000fc40008000016 */
[----:B------:R-:W-:Y:S02]  /*5760*/  DFMA R112, R6, UR46, R104 ;  /* 0x0000002e06707c2b */ /* 0x000fe40008000068 */
[C-C-:B--2---:R-:W-:Y:S02]  /*5770*/  DADD R2, R14.reuse, R16.reuse ;  /* 0x000000000e027229 */ /* 0x144fe40000000010 */
[----:B------:R-:W-:Y:S02]  /*5780*/  DADD R14, R14, -R16 ;  /* 0x000000000e0e7229 */ /* 0x000fe40000000810 */
[C---:B------:R-:W-:Y:S01]  /*5790*/  DFMA R24, R10.reuse, UR30, R24 ;  /* 0x0000001e0a187c2b */ /* 0x040fe20008000018 */
[----:B------:R-:W-:Y:S01]  /*57a0*/  LDS.64 R16, [R4+0x5500] ;  /* 0x0055000004107984 */ /* 0x000fe20000000a00 */
[C---:B------:R-:W-:Y:S01]  /*57b0*/  DFMA R104, R10.reuse, UR48, R42 ;  /* 0x000000300a687c2b */ /* 0x040fe2000800002a */
[----:B------:R-:W-:Y:S01]  /*57c0*/  R2UR UR48, R90 ;  /* 0x000000005a3072ca */ /* 0x000fe200000e0000 */
[----:B------:R-:W-:Y:S01]  /*57d0*/  DFMA R106, R10, UR18, R106 ;  /* 0x000000120a6a7c2b */ /* 0x000fe2000800006a */
[----:B------:R-:W-:Y:S01]  /*57e0*/  R2UR UR49, R91 ;  /* 0x000000005b3172ca */ /* 0x000fe200000e0000 */
[----:B------:R-:W2:Y:S01]  /*57f0*/  LDS.64 R10, [R4+0x2a80] ;  /* 0x002a8000040a7984 */ /* 0x000ea20000000a00 */
[----:B------:R-:W-:-:S02]  /*5800*/  DFMA R68, R72, R6, R68 ;  /* 0x000000064844722b */ /* 0x000fc40000000044 */
[----:B------:R-:W-:Y:S01]  /*5810*/  DFMA R72, R6, UR40, R40 ;  /* 0x0000002806487c2b */ /* 0x000fe20008000028 */
[----:B------:R-:W-:Y:S01]  /*5820*/  R2UR UR40, R82 ;  /* 0x00000000522872ca */ /* 0x000fe200000e0000 */
[C-C-:B0-----:R-:W-:Y:S01]  /*5830*/  DADD R6, R12.reuse, R18.reuse ;  /* 0x000000000c067229 */ /* 0x141fe20000000012 */
[----:B------:R-:W-:Y:S01]  /*5840*/  R2UR UR41, R83 ;  /* 0x00000000532972ca */ /* 0x000fe200000e0000 */
[----:B------:R-:W-:Y:S02]  /*5850*/  DADD R12, R12, -R18 ;  /* 0x000000000c0c7229 */ /* 0x000fe40000000812 */
[----:B------:R-:W-:Y:S01]  /*5860*/  DFMA R40, R2, UR62, R22 ;  /* 0x0000003e02287c2b */ /* 0x000fe20008000016 */
[----:B------:R-:W-:Y:S01]  /*5870*/  LDS.64 R18, [R4+0x3300] ;  /* 0x0033000004127984 */ /* 0x000fe20000000a00 */
[----:B------:R-:W-:Y:S02]  /*5880*/  DFMA R96, R116, R14, R96 ;  /* 0x0000000e7460722b */ /* 0x000fe40000000060 */
[----:B------:R-:W-:Y:S01]  /*5890*/  DFMA R98, R14, R118, R98 ;  /* 0x000000760e62722b */ /* 0x000fe20000000062 */
[----:B------:R-:W0:Y:S01]  /*58a0*/  LDS.64 R22, [R4+0x4c80] ;  /* 0x004c800004167984 */ /* 0x000e220000000a00 */
[----:B------:R-:W-:-:S02]  /*58b0*/  DFMA R108, R136, R14, R108 ;  /* 0x0000000e886c722b */ /* 0x000fc4000000006c */
[C---:B------:R-:W-:Y:S02]  /*58c0*/  DFMA R42, R14.reuse, UR16, R24 ;  /* 0x000000100e2a7c2b */ /* 0x040fe40008000018 */
[C---:B------:R-:W-:Y:S01]  /*58d0*/  DFMA R104, R14.reuse, UR22, R104 ;  /* 0x000000160e687c2b */ /* 0x040fe20008000068 */
[----:B------:R-:W-:Y:S01]  /*58e0*/  LDS.64 R24, [R4+0x4400] ;  /* 0x0044000004187984 */ /* 0x000fe20000000a00 */
[----:B------:R-:W-:Y:S01]  /*58f0*/  DFMA R106, R14, UR12, R106 ;  /* 0x0000000c0e6a7c2b */ /* 0x000fe2000800006a */
[----:B------:R-:W-:Y:S01]  /*5900*/  R2UR UR22, R146 ;  /* 0x00000000921672ca */ /* 0x000fe200000e0000 */
[----:B------:R-:W-:Y:S01]  /*5910*/  DFMA R72, R2, UR28, R72 ;  /* 0x0000001c02487c2b */ /* 0x000fe20008000048 */
[----:B------:R2:W3:Y:S01]  /*5920*/  LDS.64 R14, [R4+0x3b80] ;  /* 0x003b8000040e7984 */ /* 0x0004e20000000a00 */
[----:B------:R-:W-:Y:S01]  /*5930*/  R2UR UR28, R86 ;  /* 0x00000000561c72ca */ /* 0x000fe200000e0000 */
[----:B------:R-:W-:Y:S01]  /*5940*/  DFMA R36, R44, R2, R36 ;  /* 0x000000022c24722b */ /* 0x000fe20000000024 */
[----:B------:R-:W-:Y:S01]  /*5950*/  R2UR UR29, R87 ;  /* 0x00000000571d72ca */ /* 0x000fe200000e0000 */
[----:B------:R-:W-:Y:S01]  /*5960*/  DFMA R38, R2, R46, R38 ;  /* 0x0000002e0226722b */ /* 0x000fe20000000026 */
[----:B------:R-:W-:Y:S01]  /*5970*/  R2UR UR23, R147 ;  /* 0x00000000931772ca */ /* 0x000fe200000e0000 */
[----:B------:R-:W-:-:S02]  /*5980*/  DFMA R68, R76, R2, R68 ;  /* 0x000000024c44722b */ /* 0x000fc40000000044 */
[----:B------:R-:W-:Y:S02]  /*5990*/  DFMA R112, R2, UR44, R112 ;  /* 0x0000002c02707c2b */ /* 0x000fe40008000070 */
[----:B-1----:R-:W-:Y:S02]  /*59a0*/  DADD R2, R20, R8 ;  /* 0x0000000014027229 */ /* 0x002fe40000000008 */
[----:B------:R-:W-:Y:S02]  /*59b0*/  DFMA R108, R140, R12, R108 ;  /* 0x0000000c8c6c722b */ /* 0x000fe4000000006c */
[----:B------:R-:W-:Y:S02]  /*59c0*/  DADD R8, R20, -R8 ;  /* 0x0000000014087229 */ /* 0x000fe40000000808 */
[----:B------:R-:W-:Y:S01]  /*59d0*/  DFMA R72, R6, UR40, R72 ;  /* 0x0000002806487c2b */ /* 0x000fe20008000048 */
[----:B------:R-:W-:Y:S01]  /*59e0*/  R2UR UR40, R150 ;  /* 0x00000000962872ca */ /* 0x000fe200000e0000 */
[----:B------:R-:W-:Y:S01]  /*59f0*/  DFMA R104, R12, UR32, R104 ;  /* 0x000000200c687c2b */ /* 0x000fe20008000068 */
[----:B------:R-:W-:Y:S01]  /*5a00*/  R2UR UR41, R151 ;  /* 0x00000000972972ca */ /* 0x000fe200000e0000 */
[----:B------:R-:W-:Y:S01]  /*5a10*/  DFMA R36, R48, R6, R36 ;  /* 0x000000063024722b */ /* 0x000fe20000000024 */
[----:B------:R-:W-:Y:S01]  /*5a20*/  R2UR UR32, R142 ;  /* 0x000000008e2072ca */ /* 0x000fe200000e0000 */
[----:B------:R-:W-:Y:S01]  /*5a30*/  DFMA R38, R6, R50, R38 ;  /* 0x000000320626722b */ /* 0x000fe20000000026 */
[----:B------:R-:W-:Y:S01]  /*5a40*/  R2UR UR33, R143 ;  /* 0x000000008f2172ca */ /* 0x000fe200000e0000 */
[----:B------:R-:W-:-:S02]  /*5a50*/  DFMA R98, R12, R122, R98 ;  /* 0x0000007a0c62722b */ /* 0x000fc40000000062 */
[----:B------:R-:W-:Y:S02]  /*5a60*/  DFMA R68, R80, R6, R68 ;  /* 0x000000065044722b */ /* 0x000fe40000000044 */
[C---:B------:R-:W-:Y:S02]  /*5a70*/  DFMA R40, R6.reuse, UR60, R40 ;  /* 0x0000003c06287c2b */ /* 0x040fe40008000028 */
[----:B------:R-:W-:Y:S02]  /*5a80*/  DFMA R112, R6, UR42, R112 ;  /* 0x0000002a06707c2b */ /* 0x000fe40008000070 */
[C---:B------:R-:W-:Y:S02]  /*5a90*/  DFMA R42, R12.reuse, UR14, R42 ;  /* 0x0000000e0c2a7c2b */ /* 0x040fe4000800002a */
[----:B------:R-:W-:Y:S02]  /*5aa0*/  DFMA R106, R12, UR10, R106 ;  /* 0x0000000a0c6a7c2b */ /* 0x000fe4000800006a */
[----:B--2---:R-:W-:-:S02]  /*5ab0*/  DADD R4, R10, R16 ;  /* 0x000000000a047229 */ /* 0x004fc40000000010 */
        /* <DEDUP_REMOVED lines=16> */
[----:B0-----:R-:W-:-:S02]  /*5bc0*/  DADD R2, R18, R22 ;  /* 0x0000000012027229 */ /* 0x001fc40000000016 */
[----:B------:R-:W-:Y:S02]  /*5bd0*/  DFMA R108, R148, R10, R108 ;  /* 0x0000000a946c722b */ /* 0x000fe4000000006c */
[----:B------:R-:W-:Y:S02]  /*5be0*/  DADD R18, R18, -R22 ;  /* 0x0000000012127229 */ /* 0x000fe40000000816 */
[----:B------:R-:W-:Y:S01]  /*5bf0*/  DFMA R72, R4, UR48, R72 ;  /* 0x0000003004487c2b */ /* 0x000fe20008000048 */
[----:B------:R-:W-:Y:S01]  /*5c00*/  R2UR.FILL UR49, R32 ;  /* 0x00000000203172ca */ /* 0x000fe200004e0000 */
[----:B------:R-:W-:Y:S01]  /*5c10*/  DFMA R104, R10, UR40, R104 ;  /* 0x000000280a687c2b */ /* 0x000fe20008000068 */
        /* <DEDUP_REMOVED lines=8> */
[C---:B------:R-:W-:Y:S02]  /*5ca0*/  DFMA R42, R10.reuse, UR6, R42 ;  /* 0x000000060a2a7c2b */ /* 0x040fe4000800002a */
[----:B------:R-:W-:Y:S02]  /*5cb0*/  DFMA R106, R10, UR74, R106 ;  /* 0x0000004a0a6a7c2b */ /* 0x000fe4000800006a */
[----:B------:R-:W-:Y:S01]  /*5cc0*/  DFMA R108, R18, UR32, R108 ;  /* 0x00000020126c7c2b */ /* 0x000fe2000800006c */
[----:B------:R-:W-:Y:S01]  /*5cd0*/  R2UR.FILL UR33, R27 ;  /* 0x000000001b2172ca */ /* 0x000fe200004e0000 */
        /* <DEDUP_REMOVED lines=8> */
[----:B---3--:R-:W-:Y:S01]  /*5d60*/  DADD R4, R14, R24 ;  /* 0x000000000e047229 */ /* 0x008fe20000000018 */
[----:B------:R-:W-:Y:S01]  /*5d70*/  R2UR.FILL UR22, R29 ;  /* 0x000000001d1672ca */ /* 0x000fe200004e0000 */
[----:B------:R-:W-:-:S02]  /*5d80*/  DFMA R96, R124, R8, R96 ;  /* 0x000000087c60722b */ /* 0x000fc40000000060 */
[----:B------:R-:W-:Y:S02]  /*5d90*/  DFMA R98, R18, R134, R98 ;  /* 0x000000861262722b */ /* 0x000fe40000000062 */
[----:B------:R-:W-:Y:S02]  /*5da0*/  DFMA R68, R92, R2, R68 ;  /* 0x000000025c44722b */ /* 0x000fe40000000044 */
[----:B------:R-:W-:Y:S02]  /*5db0*/  DADD R14, R14, -R24 ;  /* 0x000000000e0e7229 */ /* 0x000fe40000000818 */
[C---:B------:R-:W-:Y:S02]  /*5dc0*/  DFMA R40, R2.reuse, UR54, R40 ;  /* 0x0000003602287c2b */ /* 0x040fe40008000028 */
[----:B------:R-:W-:Y:S02]  /*5dd0*/  DFMA R112, R2, UR20, R112 ;  /* 0x0000001402707c2b */ /* 0x000fe40008000070 */
[----:B------:R-:W-:-:S02]  /*5de0*/  DFMA R42, R18, UR4, R42 ;  /* 0x00000004122a7c2b */ /* 0x000fc4000800002a */
[----:B------:R-:W-:Y:S02]  /*5df0*/  DFMA R106, R18, UR76, R106 ;  /* 0x0000004c126a7c2b */ /* 0x000fe4000800006a */
[----:B------:R-:W-:Y:S02]  /*5e00*/  DFMA R96, R128, R10, R96 ;  /* 0x0000000a8060722b */ /* 0x000fe40000000060 */
[C---:B------:R-:W-:Y:S02]  /*5e10*/  DFMA R68, R4.reuse, UR68, R68 ;  /* 0x0000004404447c2b */ /* 0x040fe40008000044 */
[C---:B------:R-:W-:Y:S02]  /*5e20*/  DFMA R40, R4.reuse, UR70, R40 ;  /* 0x0000004604287c2b */ /* 0x040fe40008000028 */
[C---:B------:R-:W-:Y:S02]  /*5e30*/  DFMA R72, R4.reuse, UR52, R72 ;  /* 0x0000003404487c2b */ /* 0x040fe40008000048 */
[----:B------:R-:W-:-:S02]  /*5e40*/  DFMA R112, R4, UR26, R112 ;  /* 0x0000001a04707c2b */ /* 0x000fc40008000070 */
[C---:B------:R-:W-:Y:S02]  /*5e50*/  DFMA R98, R14.reuse, UR48, R98 ;  /* 0x000000300e627c2b */ /* 0x040fe40008000062 */
[C---:B------:R-:W-:Y:S02]  /*5e60*/  DFMA R108, R14.reuse, UR40, R108 ;  /* 0x000000280e6c7c2b */ /* 0x040fe4000800006c */
[C---:B------:R-:W-:Y:S02]  /*5e70*/  DFMA R42, R14.reuse, UR32, R42 ;  /* 0x000000200e2a7c2b */ /* 0x040fe4000800002a */
[C---:B------:R-:W-:Y:S02]  /*5e80*/  DFMA R104, R14.reuse, UR28, R104 ;  /* 0x0000001c0e687c2b */ /* 0x040fe40008000068 */
[----:B------:R-:W-:Y:S01]  /*5e90*/  DFMA R106, R14, UR22, R106 ;  /* 0x000000160e6a7c2b */ /* 0x000fe2000800006a */
[----:B------:R-:W-:Y:S10]  /*5ea0*/  @P0 EXIT ;  /* 0x000000000000094d */ /* 0x000ff40003800000 */
[----:B------:R-:W0:Y:S01]  /*5eb0*/  LDC.64 R6, c[0x0][0x3b0] ;  /* 0x0000ec00ff067b82 */ /* 0x000e220000000a00 */
[----:B------:R-:W-:Y:S01]  /*5ec0*/  DFMA R96, R132, R18, R96 ;  /* 0x000000128460722b */ /* 0x000fe20000000060 */
[----:B------:R-:W1:Y:S01]  /*5ed0*/  LDCU.64 UR4, c[0x0][0x358] ;  /* 0x00006b00ff0477ac */ /* 0x000e620008000a00 */
[----:B------:R-:W-:Y:S02]  /*5ee0*/  DFMA R36, R60, R2, R36 ;  /* 0x000000023c24722b */ /* 0x000fe40000000024 */
[----:B------:R-:W-:Y:S02]  /*5ef0*/  DFMA R38, R2, R62, R38 ;  /* 0x0000003e0226722b */ /* 0x000fe40000000026 */
[----:B------:R-:W-:Y:S02]  /*5f00*/  DADD R16, R112, -R106 ;  /* 0x0000000070107229 */ /* 0x000fe4000000086a */
[----:B------:R-:W-:Y:S02]  /*5f10*/  DFMA R96, R100, R14, R96 ;  /* 0x0000000e6460722b */ /* 0x000fe40000000060 */
[----:B------:R-:W-:-:S02]  /*5f20*/  DFMA R36, R64, R4, R36 ;  /* 0x000000044024722b */ /* 0x000fc40000000024 */
[----:B------:R-:W-:Y:S02]  /*5f30*/  DFMA R38, R4, R66, R38 ;  /* 0x000000420426722b */ /* 0x000fe40000000026 */
[----:B------:R-:W-:Y:S02]  /*5f40*/  DADD R14, R112, R106 ;  /* 0x00000000700e7229 */ /* 0x000fe4000000006a */
[C-C-:B------:R-:W-:Y:S02]  /*5f50*/  DADD R12, R72.reuse, R104.reuse ;  /* 0x00000000480c7229 */ /* 0x140fe40000000068 */
[----:B------:R-:W-:Y:S02]  /*5f60*/  DADD R18, R72, -R104 ;  /* 0x0000000048127229 */ /* 0x000fe40000000868 */
[C-C-:B------:R-:W-:Y:S02]  /*5f70*/  DADD R10, R40.reuse, R42.reuse ;  /* 0x00000000280a7229 */ /* 0x140fe4000000002a */
[----:B------:R-:W-:Y:S01]  /*5f80*/  DADD R20, R40, -R42 ;  /* 0x0000000028147229 */ /* 0x000fe2000000082a */
[----:B0-----:R-:W-:Y:S01]  /*5f90*/  IMAD.WIDE R2, R0, 0x8, R6 ;  /* 0x0000000800027825 */ /* 0x001fe200078e0206 */
[----:B------:R-:W-:-:S02]  /*5fa0*/  DADD R8, R68, R108 ;  /* 0x0000000044087229 */ /* 0x000fc4000000006c */
[----:B------:R-:W-:Y:S02]  /*5fb0*/  DADD R22, R68, -R108 ;  /* 0x0000000044167229 */ /* 0x000fe4000000086c */
[C-C-:B------:R-:W-:Y:S01]  /*5fc0*/  DADD R6, R38.reuse, R98.reuse ;  /* 0x0000000026067229 */ /* 0x140fe20000000062 */
[----:B-1----:R-:W-:Y:S01]  /*5fd0*/  STG.E.64 desc[UR4][R2.64+0x1680], R14 ;  /* 0x0016800e02007986 */ /* 0x002fe2000c101b04 */
[----:B------:R-:W-:Y:S02]  /*5fe0*/  DADD R24, R38, -R98 ;  /* 0x0000000026187229 */ /* 0x000fe40000000862 */
[C-C-:B------:R-:W-:Y:S01]  /*5ff0*/  DADD R4, R36.reuse, R96.reuse ;  /* 0x0000000024047229 */ /* 0x140fe20000000060 */
[----:B------:R-:W-:Y:S01]  /*6000*/  STG.E.64 desc[UR4][R2.64+0x1b00], R16 ;  /* 0x001b001002007986 */ /* 0x000fe2000c101b04 */
[----:B------:R-:W-:-:S03]  /*6010*/  DADD R26, R36, -R96 ;  /* 0x00000000241a7229 */ /* 0x000fc60000000860 */
        /* <DEDUP_REMOVED lines=11> */
.L_x_19:
        /* <DEDUP_REMOVED lines=11> */
.L_x_326:


//--------------------- .text._Z32massMatrixMultiplyConstantKernelILi12ELi14ELi1EEviPKiPKdS3_S3_S3_Pd --------------------------
	.section	.text._Z32massMatrixMultiplyConstantKernelILi12ELi14ELi1EEviPKiPKdS3_S3_S3_Pd,"ax",@progbits
	.align	128
        .global         _Z32massMatrixMultiplyConstantKernelILi12ELi14ELi1EEviPKiPKdS3_S3_S3_Pd
        .type           _Z32massMatrixMultiplyConstantKernelILi12ELi14ELi1EEviPKiPKdS3_S3_S3_Pd,@function
        .size           _Z32massMatrixMultiplyConstantKernelILi12ELi14ELi1EEviPKiPKdS3_S3_S3_Pd,(.L_x_327 - _Z32massMatrixMultiplyConstantKernelILi12ELi14ELi1EEviPKiPKdS3_S3_S3_Pd)
        .other          _Z32massMatrixMultiplyConstantKernelILi12ELi14ELi1EEviPKiPKdS3_S3_S3_Pd,@"STO_CUDA_ENTRY STV_DEFAULT"
_Z32massMatrixMultiplyConstantKernelILi12ELi14ELi1EEviPKiPKdS3_S3_S3_Pd:
.text._Z32massMatrixMultiplyConstantKernelILi12ELi14ELi1EEviPKiPKdS3_S3_S3_Pd:
[----:B------:R-:W0:Y:S01]  /*0000*/  LDC R1, c[0x0][0x37c] ;  /* 0x0000df00ff017b82 */ /* 0x000e220000000800 */
[----:B------:R-:W1:Y:S07]  /*0010*/  S2R R252, SR_TID.Y ;  /* 0x0000000000fc7919 */ /* 0x000e6e0000002200 */
[----:B------:R-:W1:Y:S01]  /*0020*/  S2UR UR4, SR_CTAID.X ;  /* 0x00000000000479c3 */ /* 0x000e620000002500 */
[----:B------:R-:W2:Y:S01]  /*0030*/  LDCU UR5, c[0x0][0x380] ;  /* 0x00007000ff0577ac */ /* 0x000ea20008000800 */
[----:B------:R-:W-:-:S02]  /*0040*/  HFMA2 R0, -RZ, RZ, 0, 0 ;  /* 0x00000000ff007431 */ /* 0x000fc400000001ff */
[----:B0-----:R-:W-:Y:S01]  /*0050*/  VIADD R1, R1, 0xffffff40 ;  /* 0xffffff4001017836 */ /* 0x001fe20000000000 */
[----:B------:R-:W0:Y:S01]  /*0060*/  LDCU.64 UR76, c[0x0][0x358] ;  /* 0x00006b00ff4c77ac */ /* 0x000e220008000a00 */
[----:B------:R-:W3:Y:S01]  /*0070*/  S2R R231, SR_TID.X ;  /* 0x0000000000e77919 */ /* 0x000ee20000002100 */
[----:B------:R-:W4:Y:S01]  /*0080*/  LDCU.128 UR12, c[0x3][URZ] ;  /* 0x00c00000ff0c77ac */ /* 0x000f220008000c00 */
[----:B------:R-:W5:Y:S01]  /*0090*/  LDCU.128 UR16, c[0x3][0x30] ;  /* 0x00c00600ff1077ac */ /* 0x000f620008000c00 */
[----:B------:R-:W4:Y:S01]  /*00a0*/  LDCU.128 UR24, c[0x3][0x60] ;  /* 0x00c00c00ff1877ac */ /* 0x000f220008000c00 */
[----:B------:R-:W5:Y:S01]  /*00b0*/  LDCU.128 UR20, c[0x3][0x120] ;  /* 0x00c02400ff1477ac */ /* 0x000f620008000c00 */
[----:B------:R-:W5:Y:S01]  /*00c0*/  LDCU.128 UR28, c[0x3][0x90] ;  /* 0x00c01200ff1c77ac */ /* 0x000f620008000c00 */
[----:B------:R-:W5:Y:S01]  /*00d0*/  LDCU.128 UR40, c[0x3][0xc0] ;  /* 0x00c01800ff2877ac */ /* 0x000f620008000c00 */
[----:B-1----:R-:W-:Y:S01]  /*00e0*/  VIADD R4, R252, UR4 ;  /* 0x00000004fc047c36 */ /* 0x002fe20008000000 */
[----:B------:R-:W1:Y:S04]  /*00f0*/  LDCU.128 UR52, c[0x3][0xf0] ;  /* 0x00c01e00ff3477ac */ /* 0x000e680008000c00 */
[C---:B--2---:R-:W-:Y:S01]  /*0100*/  ISETP.GE.AND P0, PT, R4.reuse, UR5, PT ;  /* 0x0000000504007c0c */ /* 0x044fe2000bf06270 */
[----:B------:R2:W-:Y:S01]  /*0110*/  STL [R1+0xbc], R4 ;  /* 0x0000bc0401007387 */ /* 0x0005e20000100800 */
[----:B------:R-:W1:Y:S01]  /*0120*/  LDCU.128 UR4, c[0x3][0x700] ;  /* 0x00c0e000ff0477ac */ /* 0x000e620008000c00 */
[----:B------:R-:W1:Y:S01]  /*0130*/  LDCU.128 UR8, c[0x3][0x730] ;  /* 0x00c0e600ff0877ac */ /* 0x000e620008000c00 */
[----:B------:R-:W1:Y:S09]  /*0140*/  LDCU.128 UR36, c[0x3][0x790] ;  /* 0x00c0f200ff2477ac */ /* 0x000e720008000c00 */
[----:B------:R-:W0:Y:S01]  /*0150*/  @!P0 LDC.64 R2, c[0x0][0x388] ;  /* 0x0000e200ff028b82 */ /* 0x000e220000000a00 */
[----:B------:R-:W1:Y:S01]  /*0160*/  LDCU.128 UR32, c[0x3][0x10] ;  /* 0x00c00200ff2077ac */ /* 0x000e620008000c00 */
[----:B------:R-:W1:Y:S01]  /*0170*/  LDCU.128 UR60, c[0x3][0x40] ;  /* 0x00c00800ff3c77ac */ /* 0x000e620008000c00 */
[----:B------:R-:W1:Y:S01]  /*0180*/  LDCU.128 UR56, c[0x3][0x70] ;  /* 0x00c00e00ff3877ac */ /* 0x000e620008000c00 */
[----:B------:R-:W1:Y:S01]  /*0190*/  LDCU.128 UR48, c[0x3][0x710] ;  /* 0x00c0e200ff3077ac */ /* 0x000e620008000c00 */
[----:B------:R-:W1:Y:S01]  /*01a0*/  LDCU.128 UR44, c[0x3][0x740] ;  /* 0x00c0e800ff2c77ac */ /* 0x000e620008000c00 */
[----:B------:R-:W1:Y:S01]  /*01b0*/  LDCU.128 UR68, c[0x3][0x20] ;  /* 0x00c00400ff4477ac */ /* 0x000e620008000c00 */
[----:B0-----:R-:W-:Y:S01]  /*01c0*/  @!P0 IMAD.WIDE R2, R4, 0x4, R2 ;  /* 0x0000000404028825 */ /* 0x001fe200078e0202 */
[----:B------:R-:W0:Y:S01]  /*01d0*/  LDCU.128 UR64, c[0x3][0x50] ;  /* 0x00c00a00ff4077ac */ /* 0x000e220008000c00 */
[----:B--2---:R-:W2:Y:S03]  /*01e0*/  LDC.64 R4, c[0x0][0x3a8] ;  /* 0x0000ea00ff047b82 */ /* 0x004ea60000000a00 */
[----:B------:R-:W3:Y:S01]  /*01f0*/  @!P0 LDG.E.CONSTANT R0, desc[UR76][R2.64] ;  /* 0x0000004c02008981 */ /* 0x000ee2000c1e9900 */
[----:B------:R-:W0:Y:S04]  /*0200*/  LDCU.128 UR72, c[0x3][0x750] ;  /* 0x00c0ea00ff4877ac */ /* 0x000e280008000c00 */
[----:B------:R-:W-:Y:S01]  /*0210*/  BAR.SYNC.DEFER_BLOCKING 0x0 ;  /* 0x0000000000007b1d */ /* 0x000fe20000010000 */
[----:B---3--:R-:W-:-:S04]  /*0220*/  IMAD R7, R0, 0x6c0, R231 ;  /* 0x000006c000077824 */ /* 0x008fc800078e02e7 */
[----:B--2---:R-:W-:-:S05]  /*0230*/  IMAD.WIDE R4, R7, 0x8, R4 ;  /* 0x0000000807047825 */ /* 0x004fca00078e0204 */
        /* <DEDUP_REMOVED lines=12> */
[----:B----4-:R-:W-:Y:S01]  /*0300*/  IMAD.U32 R14, RZ, RZ, UR26 ;  /* 0x0000001aff0e7e24 */ /* 0x010fe2000f8e00ff */
[----:B------:R-:W-:Y:S01]  /*0310*/  MOV R15, UR27 ;  /* 0x0000001b000f7c02 */ /* 0x000fe20008000f00 */
[----:B-----5:R-:W-:Y:S01]  /*0320*/  IMAD.U32 R25, RZ, RZ, UR21 ;  /* 0x00000015ff197e24 */ /* 0x020fe2000f8e00ff */
[----:B------:R-:W-:Y:S01]  /*0330*/  MOV R24, UR20 ;  /* 0x0000001400187c02 */ /* 0x000fe20008000f00 */
[----:B------:R-:W-:Y:S01]  /*0340*/  IMAD.U32 R16, RZ, RZ, UR28 ;  /* 0x0000001cff107e24 */ /* 0x000fe2000f8e00ff */
[----:B------:R-:W-:Y:S01]  /*0350*/  MOV R21, UR41 ;  /* 0x0000002900157c02 */ /* 0x000fe20008000f00 */
[----:B------:R-:W-:Y:S01]  /*0360*/  IMAD.U32 R17, RZ, RZ, UR29 ;  /* 0x0000001dff117e24 */ /* 0x000fe2000f8e00ff */
[----:B------:R-:W-:Y:S01]  /*0370*/  MOV R18, UR30 ;  /* 0x0000001e00127c02 */ /* 0x000fe20008000f00 */
[----:B------:R-:W-:Y:S01]  /*0380*/  IMAD.U32 R20, RZ, RZ, UR40 ;  /* 0x00000028ff147e24 */ /* 0x000fe2000f8e00ff */
[----:B------:R-:W-:Y:S01]  /*0390*/  MOV R27, UR43 ;  /* 0x0000002b001b7c02 */ /* 0x000fe20008000f00 */
[----:B-1----:R-:W-:Y:S01]  /*03a0*/  IMAD.U32 R4, RZ, RZ, UR12 ;  /* 0x0000000cff047e24 */ /* 0x002fe2000f8e00ff */
        /* <DEDUP_REMOVED lines=8> */
[----:B------:R-:W1:Y:S01]  /*0430*/  LDCU.128 UR28, c[0x3][0x770] ;  /* 0x00c0ee00ff1c77ac */ /* 0x000e620008000c00 */
[----:B------:R-:W-:Y:S01]  /*0440*/  IMAD.U32 R26, RZ, RZ, UR42 ;  /* 0x0000002aff1a7e24 */ /* 0x000fe2000f8e00ff */
[----:B------:R-:W-:Y:S01]  /*0450*/  MOV R152, UR62 ;  /* 0x0000003e00987c02 */ /* 0x000fe20008000f00 */
[----:B------:R-:W-:Y:S01]  /*0460*/  IMAD.U32 R46, RZ, RZ, UR38 ;  /* 0x00000026ff2e7e24 */ /* 0x000fe2000f8e00ff */
[----:B------:R-:W4:Y:S01]  /*0470*/  LDCU.128 UR40, c[0x3][0xa0] ;  /* 0x00c01400ff2877ac */ /* 0x000f220008000c00 */
[----:B------:R-:W-:Y:S01]  /*0480*/  IMAD.U32 R47, RZ, RZ, UR39 ;  /* 0x00000027ff2f7e24 */ /* 0x000fe2000f8e00ff */
[----:B------:R-:W-:Y:S01]  /*0490*/  MOV R155, UR59 ;  /* 0x0000003b009b7c02 */ /* 0x000fe20008000f00 */
[----:B------:R-:W-:Y:S01]  /*04a0*/  IMAD.U32 R129, RZ, RZ, UR33 ;  /* 0x00000021ff817e24 */ /* 0x000fe2000f8e00ff */
[----:B------:R-:W-:Y:S01]  /*04b0*/  MOV R165, UR47 ;  /* 0x0000002f00a57c02 */ /* 0x000fe20008000f00 */
[----:B------:R-:W-:Y:S01]  /*04c0*/  IMAD.U32 R130, RZ, RZ, UR60 ;  /* 0x0000003cff827e24 */ /* 0x000fe2000f8e00ff */
[----:B------:R-:W-:Y:S01]  /*04d0*/  MOV R121, UR69 ;  /* 0x0000004500797c02 */ /* 0x000fe20008000f00 */
[----:B------:R-:W-:Y:S01]  /*04e0*/  IMAD.U32 R132, RZ, RZ, UR56 ;  /* 0x00000038ff847e24 */ /* 0x000fe2000f8e00ff */
[----:B0-----:R-:W-:Y:S01]  /*04f0*/  MOV R176, UR72 ;  /* 0x0000004800b07c02 */ /* 0x001fe20008000f00 */
[----:B------:R-:W-:Y:S01]  /*0500*/  IMAD.U32 R133, RZ, RZ, UR57 ;  /* 0x00000039ff857e24 */ /* 0x000fe2000f8e00ff */
[----:B------:R-:W-:Y:S01]  /*0510*/  MOV R187, UR67 ;  /* 0x0000004300bb7c02 */ /* 0x000fe20008000f00 */
[----:B------:R-:W-:Y:S01]  /*0520*/  IMAD.U32 R140, RZ, RZ, UR48 ;  /* 0x00000030ff8c7e24 */ /* 0x000fe2000f8e00ff */
[----:B------:R-:W-:Y:S01]  /*0530*/  MOV R184, UR70 ;  /* 0x0000004600b87c02 */ /* 0x000fe20008000f00 */
[----:B------:R-:W-:Y:S01]  /*0540*/  IMAD.U32 R142, RZ, RZ, UR44 ;  /* 0x0000002cff8e7e24 */ /* 0x000fe2000f8e00ff */
[----:B-1----:R-:W-:Y:S01]  /*0550*/  MOV R144, UR28 ;  /* 0x0000001c00907c02 */ /* 0x002fe20008000f00 */
[----:B------:R-:W-:Y:S01]  /*0560*/  IMAD.U32 R143, RZ, RZ, UR45 ;  /* 0x0000002dff8f7e24 */ /* 0x000fe2000f8e00ff */
[C---:B------:R-:W-:Y:S01]  /*0570*/  ISETP.GT.U32.AND P2, PT, R231.reuse, 0xa7, PT ;  /* 0x000000a7e700780c */ /* 0x040fe20003f44070 */
[----:B------:R-:W-:Y:S01]  /*0580*/  IMAD.U32 R145, RZ, RZ, UR29 ;  /* 0x0000001dff917e24 */ /* 0x000fe2000f8e00ff */
[----:B----4-:R-:W-:Y:S01]  /*0590*/  MOV R134, UR40 ;  /* 0x0000002800867c02 */ /* 0x010fe20008000f00 */
[----:B------:R-:W-:Y:S01]  /*05a0*/  IMAD.U32 R135, RZ, RZ, UR41 ;  /* 0x00000029ff877e24 */ /* 0x000fe2000f8e00ff */
[----:B------:R-:W-:Y:S01]  /*05b0*/  BSSY.RECONVERGENT B0, `(.L_x_20) ;  /* 0x0000227000007945 */ /* 0x000fe20003800200 */
[----:B------:R-:W-:Y:S01]  /*05c0*/  IMAD.U32 R150, RZ, RZ, UR34 ;  /* 0x00000022ff967e24 */ /* 0x000fe2000f8e00ff */
[----:B------:R-:W-:Y:S01]  /*05d0*/  ISETP.GT.U32.AND P1, PT, R231, 0xc3, PT ;  /* 0x000000c3e700780c */ /* 0x000fe20003f24070 */
[----:B------:R-:W-:Y:S01]  /*05e0*/  IMAD.U32 R151, RZ, RZ, UR35 ;  /* 0x00000023ff977e24 */ /* 0x000fe2000f8e00ff */
[----:B------:R-:W0:Y:S01]  /*05f0*/  LDCU.128 UR32, c[0x3][0x80] ;  /* 0x00c01000ff2077ac */ /* 0x000e220008000c00 */
[----:B------:R-:W-:-:S02]  /*0600*/  IMAD.U32 R156, RZ, RZ, UR42 ;  /* 0x0000002aff9c7e24 */ /* 0x000fc4000f8e00ff */
[----:B------:R-:W-:Y:S01]  /*0610*/  IMAD.U32 R157, RZ, RZ, UR43 ;  /* 0x0000002bff9d7e24 */ /* 0x000fe2000f8e00ff */
[----:B------:R-:W1:Y:S01]  /*0620*/  LDCU.128 UR40, c[0x3][0xb0] ;  /* 0x00c01600ff2877ac */ /* 0x000e620008000c00 */
[----:B------:R-:W-:Y:S02]  /*0630*/  IMAD.U32 R163, RZ, RZ, UR51 ;  /* 0x00000033ffa37e24 */ /* 0x000fe4000f8e00ff */
[----:B------:R-:W-:Y:S01]  /*0640*/  IMAD.U32 R166, RZ, RZ, UR30 ;  /* 0x0000001effa67e24 */ /* 0x000fe2000f8e00ff */
[----:B------:R-:W4:Y:S01]  /*0650*/  LDCU.128 UR48, c[0x3][0xe0] ;  /* 0x00c01c00ff3077ac */ /* 0x000f220008000c00 */
[----:B------:R-:W-:Y:S02]  /*0660*/  IMAD.U32 R167, RZ, RZ, UR31 ;  /* 0x0000001fffa77e24 */ /* 0x000fe4000f8e00ff */
[----:B------:R-:W-:Y:S01]  /*0670*/  IMAD.U32 R153, RZ, RZ, UR63 ;  /* 0x0000003fff997e24 */ /* 0x000fe2000f8e00ff */
[----:B------:R-:W5:Y:S01]  /*0680*/  LDCU.128 UR28, c[0x3][0x110] ;  /* 0x00c02200ff1c77ac */ /* 0x000f620008000c00 */
[----:B------:R-:W-:-:S02]  /*0690*/  IMAD.U32 R154, RZ, RZ, UR58 ;  /* 0x0000003aff9a7e24 */ /* 0x000fc4000f8e00ff */
[----:B------:R-:W-:Y:S02]  /*06a0*/  IMAD.U32 R164, RZ, RZ, UR46 ;  /* 0x0000002effa47e24 */ /* 0x000fe4000f8e00ff */
[----:B------:R-:W-:Y:S01]  /*06b0*/  IMAD.U32 R120, RZ, RZ, UR68 ;  /* 0x00000044ff787e24 */ /* 0x000fe2000f8e00ff */
[----:B0-----:R-:W-:Y:S01]  /*06c0*/  MOV R124, UR32 ;  /* 0x00000020007c7c02 */ /* 0x001fe20008000f00 */
[----:B------:R-:W-:Y:S02]  /*06d0*/  IMAD.U32 R122, RZ, RZ, UR64 ;  /* 0x00000040ff7a7e24 */ /* 0x000fe4000f8e00ff */
[----:B------:R-:W-:Y:S01]  /*06e0*/  IMAD.U32 R123, RZ, RZ, UR65 ;  /* 0x00000041ff7b7e24 */ /* 0x000fe2000f8e00ff */
[----:B-1----:R-:W-:Y:S01]  /*06f0*/  MOV R127, UR41 ;  /* 0x00000029007f7c02 */ /* 0x002fe20008000f00 */
[----:B------:R-:W-:Y:S01]  /*0700*/  IMAD.U32 R125, RZ, RZ, UR33 ;  /* 0x00000021ff7d7e24 */ /* 0x000fe2000f8e00ff */
[----:B------:R-:W-:Y:S01]  /*0710*/  MOV R190, UR42 ;  /* 0x0000002a00be7c02 */ /* 0x000fe20008000f00 */
[----:B------:R-:W-:Y:S01]  /*0720*/  IMAD.U32 R126, RZ, RZ, UR40 ;  /* 0x00000028ff7e7e24 */ /* 0x000fe2000f8e00ff */
[----:B----4-:R-:W-:Y:S01]  /*0730*/  MOV R193, UR51 ;  /* 0x0000003300c17c02 */ /* 0x010fe20008000f00 */
[----:B------:R-:W-:-:S02]  /*0740*/  IMAD.U32 R172, RZ, RZ, UR48 ;  /* 0x00000030ffac7e24 */ /* 0x000fc4000f8e00ff */
[----:B------:R-:W-:Y:S02]  /*0750*/  IMAD.U32 R173, RZ, RZ, UR49 ;  /* 0x00000031ffad7e24 */ /* 0x000fe4000f8e00ff */
[----:B------:R-:W-:Y:S02]  /*0760*/  IMAD.U32 R177, RZ, RZ, UR73 ;  /* 0x00000049ffb17e24 */ /* 0x000fe4000f8e00ff */
[----:B------:R-:W-:Y:S02]  /*0770*/  IMAD.U32 R186, RZ, RZ, UR66 ;  /* 0x00000042ffba7e24 */ /* 0x000fe4000f8e00ff */
[----:B------:R-:W-:Y:S02]  /*0780*/  IMAD.U32 R188, RZ, RZ, UR34 ;  /* 0x00000022ffbc7e24 */ /* 0x000fe4000f8e00ff */
[----:B------:R-:W-:Y:S02]  /*0790*/  IMAD.U32 R189, RZ, RZ, UR35 ;  /* 0x00000023ffbd7e24 */ /* 0x000fe4000f8e00ff */
[----:B------:R-:W-:-:S02]  /*07a0*/  IMAD.U32 R192, RZ, RZ, UR50 ;  /* 0x00000032ffc07e24 */ /* 0x000fc4000f8e00ff */
[----:B------:R-:W-:Y:S02]  /*07b0*/  IMAD.U32 R191, RZ, RZ, UR43 ;  /* 0x0000002bffbf7e24 */ /* 0x000fe4000f8e00ff */
[----:B------:R-:W-:Y:S01]  /*07c0*/  IMAD.U32 R185, RZ, RZ, UR71 ;  /* 0x00000047ffb97e24 */ /* 0x000fe2000f8e00ff */
[C-C-:B--2---:R-:W-:Y:S02]  /*07d0*/  DADD R28, R6.reuse, R12.reuse ;  /* 0x00000000061c7229 */ /* 0x144fe4000000000c */
[----:B------:R-:W-:Y:S01]  /*07e0*/  DADD R56, R6, -R12 ;  /* 0x0000000006387229 */ /* 0x000fe2000000080c */
[----:B------:R-:W-:Y:S01]  /*07f0*/  MOV R6, UR14 ;  /* 0x0000000e00067c02 */ /* 0x000fe20008000f00 */
[----:B------:R-:W-:Y:S01]  /*0800*/  IMAD.U32 R7, RZ, RZ, UR15 ;  /* 0x0000000fff077e24 */ /* 0x000fe2000f8e00ff */
[----:B------:R-:W-:Y:S01]  /*0810*/  MOV R12, UR24 ;  /* 0x00000018000c7c02 */ /* 0x000fe20008000f00 */
[----:B------:R-:W-:Y:S01]  /*0820*/  IMAD.U32 R13, RZ, RZ, UR25 ;  /* 0x00000019ff0d7e24 */ /* 0x000fe2000f8e00ff */
[----:B---3--:R-:W-:Y:S01]  /*0830*/  DADD R32, R8, R10 ;  /* 0x0000000008207229 */ /* 0x008fe2000000000a */
[----:B------:R-:W0:Y:S01]  /*0840*/  LDCU.128 UR12, c[0x3][0x760] ;  /* 0x00c0ec00ff0c77ac */ /* 0x000e220008000c00 */
[----:B------:R-:W-:-:S02]  /*0850*/  DFMA R30, R28, R4, RZ ;  /* 0x000000041c1e722b */ /* 0x000fc400000000ff */
[----:B------:R-:W-:Y:S01]  /*0860*/  DADD R64, R8, -R10 ;  /* 0x0000000008407229 */ /* 0x000fe2000000080a */
[----:B------:R-:W1:Y:S01]  /*0870*/  LDCU.128 UR24, c[0x3][0x7c0] ;  /* 0x00c0f800ff1877ac */ /* 0x000e620008000c00 */
[----:B------:R-:W-:Y:S01]  /*0880*/  IMAD.U32 R8, RZ, RZ, UR16 ;  /* 0x00000010ff087e24 */ /* 0x000fe2000f8e00ff */
[----:B------:R-:W-:Y:S01]  /*0890*/  MOV R9, UR17 ;  /* 0x0000001100097c02 */ /* 0x000fe20008000f00 */
[----:B------:R-:W-:Y:S01]  /*08a0*/  IMAD.U32 R10, RZ, RZ, UR18 ;  /* 0x00000012ff0a7e24 */ /* 0x000fe2000f8e00ff */
[----:B------:R-:W-:Y:S01]  /*08b0*/  DFMA R36, R28, R12, RZ ;  /* 0x0000000c1c24722b */ /* 0x000fe200000000ff */
[----:B------:R-:W-:Y:S01]  /*08c0*/  IMAD.U32 R11, RZ, RZ, UR19 ;  /* 0x00000013ff0b7e24 */ /* 0x000fe2000f8e00ff */
[----:B------:R-:W-:Y:S01]  /*08d0*/  DFMA R76, R32, R6, R30 ;  /* 0x00000006204c722b */ /* 0x000fe2000000001e */
[----:B------:R-:W2:Y:S01]  /*08e0*/  LDCU.128 UR16, c[0x3][0x7f0] ;  /* 0x00c0fe00ff1077ac */ /* 0x000ea20008000c00 */
[----:B------:R-:W-:Y:S01]  /*08f0*/  MOV R30, UR22 ;  /* 0x00000016001e7c02 */ /* 0x000fe20008000f00 */
[----:B------:R-:W-:Y:S01]  /*0900*/  IMAD.U32 R31, RZ, RZ, UR23 ;  /* 0x00000017ff1f7e24 */ /* 0x000fe2000f8e00ff */
[C---:B------:R-:W-:Y:S01]  /*0910*/  DFMA R34, R28.reuse, R8, RZ ;  /* 0x000000081c22722b */ /* 0x040fe200000000ff */
[----:B------:R-:W3:Y:S01]  /*0920*/  LDCU.128 UR20, c[0x3][0x820] ;  /* 0x00c10400ff1477ac */ /* 0x000ee20008000c00 */
[----:B------:R-:W-:-:S02]  /*0930*/  DFMA R38, R28, R16, RZ ;  /* 0x000000101c26722b */ /* 0x000fc400000000ff */
[C---:B------:R-:W-:Y:S02]  /*0940*/  DFMA R40, R28.reuse, R20, RZ ;  /* 0x000000141c28722b */ /* 0x040fe400000000ff */
[C---:B------:R-:W-:Y:S02]  /*0950*/  DFMA R42, R28.reuse, R22, RZ ;  /* 0x000000161c2a722b */ /* 0x040fe400000000ff */
[----:B------:R-:W-:Y:S01]  /*0960*/  DFMA R44, R28, R24, RZ ;  /* 0x000000181c2c722b */ /* 0x000fe200000000ff */
[----:B-1----:R-:W-:Y:S01]  /*0970*/  MOV R48, UR24 ;  /* 0x0000001800307c02 */ /* 0x002fe20008000f00 */
        /* <DEDUP_REMOVED lines=9> */
[C---:B------:R-:W-:Y:S01]  /*0a10*/  DFMA R102, R32.reuse, R28, R42 ;  /* 0x0000001c2066722b */ /* 0x040fe2000000002a */
[----:B0-----:R-:W-:Y:S01]  /*0a20*/  IMAD.U32 R40, RZ, RZ, UR12 ;  /* 0x0000000cff287e24 */ /* 0x001fe2000f8e00ff */
[----:B------:R-:W-:Y:S01]  /*0a30*/  DFMA R106, R32, R30, R44 ;  /* 0x0000001e206a722b */ /* 0x000fe2000000002c */
[----:B------:R-:W-:Y:S01]  /*0a40*/  IMAD.U32 R41, RZ, RZ, UR13 ;  /* 0x0000000dff297e24 */ /* 0x000fe2000f8e00ff */
[----:B------:R-:W-:Y:S01]  /*0a50*/  MOV R33, UR5 ;  /* 0x0000000500217c02 */ /* 0x000fe20008000f00 */
[----:B------:R-:W-:Y:S01]  /*0a60*/  IMAD.U32 R32, RZ, RZ, UR4 ;  /* 0x00000004ff207e24 */ /* 0x000fe2000f8e00ff */
[----:B------:R-:W-:Y:S01]  /*0a70*/  MOV R45, UR37 ;  /* 0x00000025002d7c02 */ /* 0x000fe20008000f00 */
[----:B------:R-:W-:Y:S01]  /*0a80*/  IMAD.U32 R44, RZ, RZ, UR36 ;  /* 0x00000024ff2c7e24 */ /* 0x000fe2000f8e00ff */
[----:B--2---:R-:W-:Y:S01]  /*0a90*/  MOV R51, UR17 ;  /* 0x0000001100337c02 */ /* 0x004fe20008000f00 */
[----:B------:R-:W-:Y:S01]  /*0aa0*/  IMAD.U32 R50, RZ, RZ, UR16 ;  /* 0x00000010ff327e24 */ /* 0x000fe2000f8e00ff */
[C---:B------:R-:W-:Y:S01]  /*0ab0*/  DFMA R70, R56.reuse, R36, RZ ;  /* 0x000000243846722b */ /* 0x040fe200000000ff */
[----:B---3--:R-:W-:Y:S01]  /*0ac0*/  IMAD.U32 R52, RZ, RZ, UR20 ;  /* 0x00000014ff347e24 */ /* 0x008fe2000f8e00ff */
[C---:B------:R-:W-:Y:S01]  /*0ad0*/  DFMA R58, R56.reuse, R32, RZ ;  /* 0x00000020383a722b */ /* 0x040fe200000000ff */
        /* <DEDUP_REMOVED lines=8> */
[----:B------:R-:W-:Y:S01]  /*0b60*/  IMAD.U32 R38, RZ, RZ, UR10 ;  /* 0x0000000aff267e24 */ /* 0x000fe2000f8e00ff */
[----:B------:R-:W-:Y:S01]  /*0b70*/  DFMA R104, R56, R52, RZ ;  /* 0x000000343868722b */ /* 0x000fe200000000ff */
[----:B------:R-:W1:Y:S01]  /*0b80*/  LDCU.128 UR52, c[0x3][0x100] ;  /* 0x00c02000ff3477ac */ /* 0x000e620008000c00 */
[----:B------:R-:W-:Y:S01]  /*0b90*/  IMAD.U32 R56, RZ, RZ, UR18 ;  /* 0x00000012ff387e24 */ /* 0x000fe2000f8e00ff */
[----:B------:R-:W-:Y:S01]  /*0ba0*/  MOV R57, UR19 ;  /* 0x0000001300397c02 */ /* 0x000fe20008000f00 */
[C---:B------:R-:W-:Y:S01]  /*0bb0*/  DFMA R78, R64.reuse, R34, R58 ;  /* 0x00000022404e722b */ /* 0x040fe2000000003a */
[----:B------:R-:W2:Y:S01]  /*0bc0*/  LDCU.128 UR16, c[0x3][0x130] ;  /* 0x00c02600ff1077ac */ /* 0x000ea20008000c00 */
[----:B------:R-:W-:Y:S01]  /*0bd0*/  MOV R39, UR11 ;  /* 0x0000000b00277c02 */ /* 0x000fe20008000f00 */
[----:B------:R-:W-:Y:S01]  /*0be0*/  IMAD.U32 R43, RZ, RZ, UR15 ;  /* 0x0000000fff2b7e24 */ /* 0x000fe2000f8e00ff */
[----:B------:R-:W-:Y:S01]  /*0bf0*/  MOV R42, UR14 ;  /* 0x0000000e002a7c02 */ /* 0x000fe20008000f00 */
[----:B------:R-:W-:Y:S01]  /*0c00*/  IMAD.U32 R55, RZ, RZ, UR27 ;  /* 0x0000001bff377e24 */ /* 0x000fe2000f8e00ff */
[----:B------:R-:W-:Y:S01]  /*0c10*/  MOV R54, UR26 ;  /* 0x0000001a00367c02 */ /* 0x000fe20008000f00 */
[----:B------:R-:W-:Y:S01]  /*0c20*/  IMAD.U32 R58, RZ, RZ, UR22 ;  /* 0x00000016ff3a7e24 */ /* 0x000fe2000f8e00ff */
[----:B------:R-:W3:Y:S01]  /*0c30*/  LDCU.128 UR12, c[0x3][0x7a0] ;  /* 0x00c0f400ff0c77ac */ /* 0x000ee20008000c00 */
[----:B------:R-:W-:Y:S01]  /*0c40*/  IMAD.U32 R59, RZ, RZ, UR23 ;  /* 0x00000017ff3b7e24 */ /* 0x000fe2000f8e00ff */
[C---:B------:R-:W-:Y:S01]  /*0c50*/  DFMA R84, R64.reuse, R38, R70 ;  /* 0x000000264054722b */ /* 0x040fe20000000046 */
[----:B0-----:R-:W-:Y:S01]  /*0c60*/  IMAD.U32 R136, RZ, RZ, UR36 ;  /* 0x00000024ff887e24 */ /* 0x001fe2000f8e00ff */
[----:B------:R-:W0:Y:S01]  /*0c70*/  LDCU.128 UR20, c[0x3][0x7d0] ;  /* 0x00c0fa00ff1477ac */ /* 0x000e220008000c00 */
[C---:B------:R-:W-:Y:S01]  /*0c80*/  DFMA R88, R64.reuse, R42, R80 ;  /* 0x0000002a4058722b */ /* 0x040fe20000000050 */
[----:B------:R-:W-:Y:S01]  /*0c90*/  MOV R137, UR37 ;  /* 0x0000002500897c02 */ /* 0x000fe20008000f00 */
[C---:B------:R-:W-:Y:S01]  /*0ca0*/  DFMA R90, R64.reuse, R46, R90 ;  /* 0x0000002e405a722b */ /* 0x040fe2000000005a */
[----:B------:R-:W4:Y:S01]  /*0cb0*/  LDCU.128 UR24, c[0x3][0x800] ;  /* 0x00c10000ff1877ac */ /* 0x000f220008000c00 */
[C---:B------:R-:W-:Y:S01]  /*0cc0*/  DFMA R96, R64.reuse, R54, R96 ;  /* 0x000000364060722b */ /* 0x040fe20000000060 */
[----:B-1----:R-:W-:Y:S01]  /*0cd0*/  IMAD.U32 R138, RZ, RZ, UR52 ;  /* 0x00000034ff8a7e24 */ /* 0x002fe2000f8e00ff */
[C---:B------:R-:W-:Y:S01]  /*0ce0*/  DFMA R100, R64.reuse, R56, R100 ;  /* 0x000000384064722b */ /* 0x040fe20000000064 */
[----:B------:R-:W1:Y:S01]  /*0cf0*/  LDCU.128 UR8, c[0x3][0x830] ;  /* 0x00c10600ff0877ac */ /* 0x000e620008000c00 */
[----:B------:R-:W-:Y:S01]  /*0d00*/  DFMA R104, R64, R58, R104 ;  /* 0x0000003a4068722b */ /* 0x000fe20000000068 */
[----:B------:R-:W-:Y:S01]  /*0d10*/  IMAD.U32 R139, RZ, RZ, UR53 ;  /* 0x00000035ff8b7e24 */ /* 0x000fe2000f8e00ff */
[C-C-:B------:R-:W-:Y:S01]  /*0d20*/  DADD R64, R60.reuse, R62.reuse ;  /* 0x000000003c407229 */ /* 0x140fe2000000003e */
[----:B------:R-:W-:Y:S01]  /*0d30*/  MOV R158, UR38 ;  /* 0x00000026009e7c02 */ /* 0x000fe20008000f00 */
[----:B------:R-:W-:Y:S01]  /*0d40*/  DADD R70, R60, -R62 ;  /* 0x000000003c467229 */ /* 0x000fe2000000083e */
[----:B---3--:R-:W-:Y:S01]  /*0d50*/  IMAD.U32 R146, RZ, RZ, UR12 ;  /* 0x0000000cff927e24 */ /* 0x008fe2000f8e00ff */
[----:B--2---:R-:W-:Y:S01]  /*0d60*/  MOV R60, UR16 ;  /* 0x00000010003c7c02 */ /* 0x004fe20008000f00 */
[----:B------:R-:W-:Y:S01]  /*0d70*/  IMAD.U32 R61, RZ, RZ, UR17 ;  /* 0x00000011ff3d7e24 */ /* 0x000fe2000f8e00ff */
[----:B------:R-:W-:Y:S01]  /*0d80*/  MOV R147, UR13 ;  /* 0x0000000d00937c02 */ /* 0x000fe20008000f00 */
[----:B0-----:R-:W-:Y:S01]  /*0d90*/  IMAD.U32 R148, RZ, RZ, UR20 ;  /* 0x00000014ff947e24 */ /* 0x001fe2000f8e00ff */
[C---:B------:R-:W-:Y:S01]  /*0da0*/  DFMA R80, R64.reuse, R128, R76 ;  /* 0x000000804050722b */ /* 0x040fe2000000004c */
[----:B------:R-:W-:Y:S01]  /*0db0*/  IMAD.U32 R149, RZ, RZ, UR21 ;  /* 0x00000015ff957e24 */ /* 0x000fe2000f8e00ff */
[C---:B------:R-:W-:Y:S01]  /*0dc0*/  DFMA R82, R64.reuse, R130, R82 ;  /* 0x000000824052722b */ /* 0x040fe20000000052 */
[----:B----4-:R-:W-:Y:S01]  /*0dd0*/  MOV R62, UR24 ;  /* 0x00000018003e7c02 */ /* 0x010fe20008000f00 */
        /* <DEDUP_REMOVED lines=9> */
[----:B------:R-:W-:Y:S01]  /*0e70*/  IMAD.U32 R170, RZ, RZ, UR22 ;  /* 0x00000016ffaa7e24 */ /* 0x000fe2000f8e00ff */
[----:B-1----:R-:W-:Y:S01]  /*0e80*/  MOV R65, UR9 ;  /* 0x0000000900417c02 */ /* 0x002fe20008000f00 */
[----:B------:R-:W-:Y:S01]  /*0e90*/  IMAD.U32 R64, RZ, RZ, UR8 ;  /* 0x00000008ff407e24 */ /* 0x000fe2000f8e00ff */
[C---:B------:R-:W-:Y:S01]  /*0ea0*/  DFMA R78, R70.reuse, R140, R78 ;  /* 0x0000008c464e722b */ /* 0x040fe2000000004e */
[----:B------:R-:W-:Y:S01]  /*0eb0*/  MOV R171, UR23 ;  /* 0x0000001700ab7c02 */ /* 0x000fe20008000f00 */
[C---:B------:R-:W-:Y:S01]  /*0ec0*/  DFMA R84, R70.reuse, R142, R84 ;  /* 0x0000008e4654722b */ /* 0x040fe20000000054 */
[----:B------:R-:W0:Y:S01]  /*0ed0*/  LDCU.128 UR20, c[0x3][0x810] ;  /* 0x00c10200ff1477ac */ /* 0x000e220008000c00 */
[C---:B------:R-:W-:Y:S01]  /*0ee0*/  DFMA R88, R70.reuse, R144, R88 ;  /* 0x000000904658722b */ /* 0x040fe20000000058 */
[----:B------:R-:W-:Y:S01]  /*0ef0*/  MOV R168, UR14 ;  /* 0x0000000e00a87c02 */ /* 0x000fe20008000f00 */
[C---:B------:R-:W-:Y:S01]  /*0f00*/  DFMA R90, R70.reuse, R146, R90 ;  /* 0x00000092465a722b */ /* 0x040fe2000000005a */
[----:B------:R-:W1:Y:S01]  /*0f10*/  LDCU.128 UR4, c[0x3][0x720] ;  /* 0x00c0e400ff0477ac */ /* 0x000e620008000c00 */
[C---:B------:R-:W-:Y:S01]  /*0f20*/  DFMA R96, R70.reuse, R148, R96 ;  /* 0x000000944660722b */ /* 0x040fe20000000060 */
[----:B------:R-:W-:Y:S01]  /*0f30*/  IMAD.U32 R169, RZ, RZ, UR15 ;  /* 0x0000000fffa97e24 */ /* 0x000fe2000f8e00ff */
[C---:B------:R-:W-:Y:S01]  /*0f40*/  DFMA R106, R70.reuse, R62, R100 ;  /* 0x0000003e466a722b */ /* 0x040fe20000000064 */
[----:B------:R-:W2:Y:S01]  /*0f50*/  LDCU.128 UR36, c[0x3][0x780] ;  /* 0x00c0f000ff2477ac */ /* 0x000ea20008000c00 */
[----:B------:R-:W-:-:S02]  /*0f60*/  DFMA R110, R70, R64, R104 ;  /* 0x00000040466e722b */ /* 0x000fc40000000068 */
[C-C-:B------:R-:W-:Y:S01]  /*0f70*/  DADD R70, R66.reuse, R68.reuse ;  /* 0x0000000042467229 */ /* 0x140fe20000000044 */
[----:B------:R-:W3:Y:S01]  /*0f80*/  LDCU.128 UR12, c[0x3][0x7e0] ;  /* 0x00c0fc00ff0c77ac */ /* 0x000ee20008000c00 */
[----:B------:R-:W-:Y:S01]  /*0f90*/  DADD R76, R66, -R68 ;  /* 0x00000000424c7229 */ /* 0x000fe20000000844 */
[----:B------:R-:W-:Y:S02]  /*0fa0*/  IMAD.U32 R68, RZ, RZ, UR26 ;  /* 0x0000001aff447e24 */ /* 0x000fe4000f8e00ff */
[----:B------:R-:W-:Y:S01]  /*0fb0*/  IMAD.U32 R69, RZ, RZ, UR27 ;  /* 0x0000001bff457e24 */ /* 0x000fe2000f8e00ff */
[----:B------:R-:W4:Y:S01]  /*0fc0*/  LDCU.128 UR24, c[0x3][0x140] ;  /* 0x00c02800ff1877ac */ /* 0x000f220008000c00 */
[----:B------:R-:W-:Y:S01]  /*0fd0*/  IMAD.U32 R66, RZ, RZ, UR18 ;  /* 0x00000012ff427e24 */ /* 0x000fe2000f8e00ff */
[C---:B------:R-:W-:Y:S01]  /*0fe0*/  DFMA R80, R70.reuse, R150, R80 ;  /* 0x000000964650722b */ /* 0x040fe20000000050 */
[----:B------:R-:W-:Y:S01]  /*0ff0*/  IMAD.U32 R67, RZ, RZ, UR19 ;  /* 0x00000013ff437e24 */ /* 0x000fe2000f8e00ff */
[----:B------:R-:W5:Y:S01]  /*1000*/  LDCU.128 UR16, c[0x3][0x7b0] ;  /* 0x00c0f600ff1077ac */ /* 0x000f620008000c00 */
[C---:B------:R-:W-:Y:S01]  /*1010*/  DFMA R82, R70.reuse, R152, R82 ;  /* 0x000000984652722b */ /* 0x040fe20000000052 */
[----:B-1----:R-:W-:Y:S01]  /*1020*/  IMAD.U32 R174, RZ, RZ, UR4 ;  /* 0x00000004ffae7e24 */ /* 0x002fe2000f8e00ff */
[C---:B------:R-:W-:Y:S01]  /*1030*/  DFMA R86, R70.reuse, R154, R86 ;  /* 0x0000009a4656722b */ /* 0x040fe20000000056 */
[----:B------:R-:W-:Y:S01]  /*1040*/  IMAD.U32 R175, RZ, RZ, UR5 ;  /* 0x00000005ffaf7e24 */ /* 0x000fe2000f8e00ff */
[C---:B------:R-:W-:Y:S01]  /*1050*/  DFMA R92, R70.reuse, R156, R92 ;  /* 0x0000009c465c722b */ /* 0x040fe2000000005c */
[----:B--2---:R-:W-:Y:S01]  /*1060*/  IMAD.U32 R178, RZ, RZ, UR36 ;  /* 0x00000024ffb27e24 */ /* 0x004fe2000f8e00ff */
[C---:B------:R-:W-:Y:S01]  /*1070*/  DFMA R100, R70.reuse, R158, R98 ;  /* 0x0000009e4664722b */ /* 0x040fe20000000062 */
[----:B------:R-:W-:Y:S01]  /*1080*/  MOV R179, UR37 ;  /* 0x0000002500b37c02 */ /* 0x000fe20008000f00 */
[C---:B------:R-:W-:Y:S01]  /*1090*/  DFMA R102, R70.reuse, R160, R102 ;  /* 0x000000a04666722b */ /* 0x040fe20000000066 */
[----:B---3--:R-:W-:Y:S01]  /*10a0*/  MOV R182, UR12 ;  /* 0x0000000c00b67c02 */ /* 0x008fe20008000f00 */
[----:B------:R-:W-:Y:S01]  /*10b0*/  DFMA R112, R70, R66, R108 ;  /* 0x000000424670722b */ /* 0x000fe2000000006c */
[----:B------:R-:W-:Y:S01]  /*10c0*/  IMAD.U32 R183, RZ, RZ, UR13 ;  /* 0x0000000dffb77e24 */ /* 0x000fe2000f8e00ff */
[----:B------:R-:W-:Y:S01]  /*10d0*/  MOV R70, UR10 ;  /* 0x0000000a00467c02 */ /* 0x000fe20008000f00 */
[----:B------:R-:W-:Y:S01]  /*10e0*/  IMAD.U32 R71, RZ, RZ, UR11 ;  /* 0x0000000bff477e24 */ /* 0x000fe2000f8e00ff */
[C---:B------:R-:W-:Y:S01]  /*10f0*/  DFMA R78, R76.reuse, R162, R78 ;  /* 0x000000a24c4e722b */ /* 0x040fe2000000004e */
[----:B------:R-:W1:Y:S01]  /*1100*/  LDCU.128 UR8, c[0x3][0x840] ;  /* 0x00c10800ff0877ac */ /* 0x000e620008000c00 */
[C---:B------:R-:W-:Y:S01]  /*1110*/  DFMA R84, R76.reuse, R164, R84 ;  /* 0x000000a44c54722b */ /* 0x040fe20000000054 */
[----:B-----5:R-:W-:Y:S01]  /*1120*/  IMAD.U32 R180, RZ, RZ, UR16 ;  /* 0x00000010ffb47e24 */ /* 0x020fe2000f8e00ff */
        /* <DEDUP_REMOVED lines=9> */
[----:B------:R-:W-:Y:S01]  /*11c0*/  MOV R201, UR19 ;  /* 0x0000001300c97c02 */ /* 0x000fe20008000f00 */
[C-C-:B------:R-:W-:Y:S01]  /*11d0*/  DADD R76, R72.reuse, R74.reuse ;  /* 0x00000000484c7229 */ /* 0x140fe2000000004a */
[----:B------:R-:W-:Y:S01]  /*11e0*/  IMAD.U32 R202, RZ, RZ, UR14 ;  /* 0x0000000effca7e24 */ /* 0x000fe2000f8e00ff */
[----:B------:R-:W-:Y:S01]  /*11f0*/  DADD R96, R72, -R74 ;  /* 0x0000000048607229 */ /* 0x000fe2000000084a */
[----:B------:R-:W-:Y:S01]  /*1200*/  IMAD.U32 R203, RZ, RZ, UR15 ;  /* 0x0000000fffcb7e24 */ /* 0x000fe2000f8e00ff */
[----:B------:R-:W-:Y:S01]  /*1210*/  MOV R72, UR28 ;  /* 0x0000001c00487c02 */ /* 0x000fe20008000f00 */
[----:B------:R-:W-:Y:S01]  /*1220*/  IMAD.U32 R73, RZ, RZ, UR29 ;  /* 0x0000001dff497e24 */ /* 0x000fe2000f8e00ff */
[----:B----4-:R-:W-:Y:S01]  /*1230*/  MOV R75, UR25 ;  /* 0x00000019004b7c02 */ /* 0x010fe20008000f00 */
[----:B------:R-:W-:Y:S01]  /*1240*/  IMAD.U32 R74, RZ, RZ, UR24 ;  /* 0x00000018ff4a7e24 */ /* 0x000fe2000f8e00ff */
[----:B------:R-:W-:-:S02]  /*1250*/  DFMA R98, R76, R120, R80 ;  /* 0x000000784c62722b */ /* 0x000fc40000000050 */
[C---:B------:R-:W-:Y:S01]  /*1260*/  DFMA R82, R76.reuse, R122, R82 ;  /* 0x0000007a4c52722b */ /* 0x040fe20000000052 */
[----:B------:R-:W-:Y:S01]  /*1270*/  IMAD.U32 R80, RZ, RZ, UR30 ;  /* 0x0000001eff507e24 */ /* 0x000fe2000f8e00ff */
[C---:B------:R-:W-:Y:S01]  /*1280*/  DFMA R86, R76.reuse, R124, R86 ;  /* 0x0000007c4c56722b */ /* 0x040fe20000000056 */
[----:B------:R-:W-:Y:S01]  /*1290*/  IMAD.U32 R81, RZ, RZ, UR31 ;  /* 0x0000001fff517e24 */ /* 0x000fe2000f8e00ff */
[C---:B------:R-:W-:Y:S02]  /*12a0*/  DFMA R92, R76.reuse, R126, R92 ;  /* 0x0000007e4c5c722b */ /* 0x040fe4000000005c */
[C---:B------:R-:W-:Y:S02]  /*12b0*/  DFMA R116, R76.reuse, R172, R100 ;  /* 0x000000ac4c74722b */ /* 0x040fe40000000064 */
[C---:B------:R-:W-:Y:S02]  /*12c0*/  DFMA R194, R76.reuse, R72, R102 ;  /* 0x000000484cc2722b */ /* 0x040fe40000000066 */
[----:B------:R-:W-:Y:S01]  /*12d0*/  DFMA R196, R76, R74, R112 ;  /* 0x0000004a4cc4722b */ /* 0x000fe20000000070 */
[----:B0-----:R-:W-:Y:S01]  /*12e0*/  IMAD.U32 R76, RZ, RZ, UR20 ;  /* 0x00000014ff4c7e24 */ /* 0x001fe2000f8e00ff */
[----:B------:R-:W-:Y:S01]  /*12f0*/  MOV R77, UR21 ;  /* 0x00000015004d7c02 */ /* 0x000fe20008000f00 */
[----:B------:R-:W-:-:S02]  /*1300*/  DFMA R102, R96, R180, R90 ;  /* 0x000000b46066722b */ /* 0x000fc4000000005a */
[C---:B------:R-:W-:Y:S01]  /*1310*/  DFMA R100, R96.reuse, R174, R78 ;  /* 0x000000ae6064722b */ /* 0x040fe2000000004e */
[----:B-1----:R-:W-:Y:S02]  /*1320*/  IMAD.U32 R78, RZ, RZ, UR8 ;  /* 0x00000008ff4e7e24 */ /* 0x002fe4000f8e00ff */
[----:B------:R-:W-:Y:S01]  /*1330*/  DFMA R90, R96, R76, R108 ;  /* 0x0000004c605a722b */ /* 0x000fe2000000006c */
[----:B------:R-:W-:Y:S01]  /*1340*/  IMAD.U32 R79, RZ, RZ, UR9 ;  /* 0x00000009ff4f7e24 */ /* 0x000fe2000f8e00ff */
[----:B------:R-:W-:Y:S02]  /*1350*/  DADD R108, R94, R2 ;  /* 0x000000005e6c7229 */ /* 0x000fe40000000002 */
[C---:B------:R-:W-:Y:S02]  /*1360*/  DFMA R106, R96.reuse, R178, R88 ;  /* 0x000000b2606a722b */ /* 0x040fe40000000058 */
[C---:B------:R-:W-:Y:S02]  /*1370*/  DFMA R112, R96.reuse, R176, R84 ;  /* 0x000000b06070722b */ /* 0x040fe40000000054 */
[----:B------:R-:W-:-:S02]  /*1380*/  DFMA R88, R96, R182, R104 ;  /* 0x000000b66058722b */ /* 0x000fc40000000068 */
[----:B------:R-:W-:Y:S02]  /*1390*/  DFMA R96, R96, R78, R110 ;  /* 0x0000004e6060722b */ /* 0x000fe4000000006e */
[C---:B------:R-:W-:Y:S01]  /*13a0*/  DFMA R110, R108.reuse, R186, R82 ;  /* 0x000000ba6c6e722b */ /* 0x040fe20000000052 */
[----:B------:R-:W-:Y:S01]  /*13b0*/  MOV R82, UR26 ;  /* 0x0000001a00527c02 */ /* 0x000fe20008000f00 */
[----:B------:R-:W-:Y:S01]  /*13c0*/  IMAD.U32 R83, RZ, RZ, UR27 ;  /* 0x0000001bff537e24 */ /* 0x000fe2000f8e00ff */
[----:B------:R-:W0:Y:S01]  /*13d0*/  LDCU.128 UR24, c[0x3][URZ] ;  /* 0x00c00000ff1877ac */ /* 0x000e220008000c00 */
[C---:B------:R-:W-:Y:S02]  /*13e0*/  DFMA R118, R108.reuse, R188, R86 ;  /* 0x000000bc6c76722b */ /* 0x040fe40000000056 */
[----:B------:R-:W-:Y:S01]  /*13f0*/  DFMA R104, R108, R80, R194 ;  /* 0x000000506c68722b */ /* 0x000fe200000000c2 */
[----:B------:R-:W-:Y:S01]  /*1400*/  IMAD.U32 R194, RZ, RZ, UR6 ;  /* 0x00000006ffc27e24 */ /* 0x000fe2000f8e00ff */
[----:B------:R-:W-:Y:S01]  /*1410*/  DADD R94, R94, -R2 ;  /* 0x000000005e5e7229 */ /* 0x000fe20000000802 */
[----:B------:R-:W-:Y:S01]  /*1420*/  IMAD.U32 R195, RZ, RZ, UR7 ;  /* 0x00000007ffc37e24 */ /* 0x000fe2000f8e00ff */
[----:B------:R-:W1:Y:S01]  /*1430*/  LDCU.128 UR4, c[0x3][0x10] ;  /* 0x00c00200ff0477ac */ /* 0x000e620008000c00 */
[----:B------:R-:W-:-:S02]  /*1440*/  DFMA R2, R108, R192, R116 ;  /* 0x000000c06c02722b */ /* 0x000fc40000000074 */
[C---:B------:R-:W-:Y:S01]  /*1450*/  DFMA R114, R108.reuse, R190, R92 ;  /* 0x000000be6c72722b */ /* 0x040fe2000000005c */
[----:B------:R-:W2:Y:S01]  /*1460*/  S2R R92, SR_CgaCtaId ;  /* 0x00000000005c7919 */ /* 0x000ea20000008800 */
[C---:B------:R-:W-:Y:S02]  /*1470*/  DFMA R98, R108.reuse, R184, R98 ;  /* 0x000000b86c62722b */ /* 0x040fe40000000062 */
[----:B------:R-:W-:Y:S01]  /*1480*/  DFMA R108, R108, R82, R196 ;  /* 0x000000526c6c722b */ /* 0x000fe200000000c4 */
[----:B0-----:R-:W-:Y:S01]  /*1490*/  IMAD.U32 R86, RZ, RZ, UR24 ;  /* 0x00000018ff567e24 */ /* 0x001fe2000f8e00ff */
[----:B------:R-:W-:Y:S01]  /*14a0*/  MOV R87, UR25 ;  /* 0x0000001900577c02 */ /* 0x000fe20008000f00 */
[----:B------:R-:W-:Y:S01]  /*14b0*/  IMAD.U32 R84, RZ, RZ, UR26 ;  /* 0x0000001aff547e24 */ /* 0x000fe2000f8e00ff */
[----:B------:R-:W-:Y:S01]  /*14c0*/  MOV R196, UR74 ;  /* 0x0000004a00c47c02 */ /* 0x000fe20008000f00 */
[----:B------:R-:W-:Y:S01]  /*14d0*/  IMAD.U32 R85, RZ, RZ, UR27 ;  /* 0x0000001bff557e24 */ /* 0x000fe2000f8e00ff */
[----:B------:R-:W0:Y:S01]  /*14e0*/  LDCU.128 UR24, c[0x3][0x700] ;  /* 0x00c0e000ff1877ac */ /* 0x000e220008000c00 */
[----:B------:R0:W-:Y:S01]  /*14f0*/  STL.64 [R1+0xb0], R86 ;  /* 0x0000b05601007387 */ /* 0x0001e20000100a00 */
[----:B------:R-:W-:Y:S01]  /*1500*/  IMAD.U32 R197, RZ, RZ, UR75 ;  /* 0x0000004bffc57e24 */ /* 0x000fe2000f8e00ff */
[----:B------:R-:W-:-:S02]  /*1510*/  DFMA R100, R94, R194, R100 ;  /* 0x000000c25e64722b */ /* 0x000fc40000000064 */
[----:B------:R3:W-:Y:S01]  /*1520*/  STL.64 [R1+0xa0], R84 ;  /* 0x0000a05401007387 */ /* 0x0007e20000100a00 */
[C---:B------:R-:W-:Y:S02]  /*1530*/  DFMA R106, R94.reuse, R198, R106 ;  /* 0x000000c65e6a722b */ /* 0x040fe4000000006a */
[C---:B------:R-:W-:Y:S02]  /*1540*/  DFMA R112, R94.reuse, R196, R112 ;  /* 0x000000c45e70722b */ /* 0x040fe40000000070 */
[C---:B------:R-:W-:Y:S02]  /*1550*/  DFMA R102, R94.reuse, R200, R102 ;  /* 0x000000c85e66722b */ /* 0x040fe40000000066 */
[----:B------:R-:W-:Y:S01]  /*1560*/  DFMA R88, R94, R202, R88 ;  /* 0x000000ca5e58722b */ /* 0x000fe20000000058 */
[----:B0-----:R-:W-:Y:S01]  /*1570*/  MOV R86, UR24 ;  /* 0x0000001800567c02 */ /* 0x001fe20008000f00 */
[----:B------:R-:W-:Y:S01]  /*1580*/  IMAD.U32 R87, RZ, RZ, UR25 ;  /* 0x00000019ff577e24 */ /* 0x000fe2000f8e00ff */
[----:B---3--:R-:W-:Y:S01]  /*1590*/  MOV R85, UR27 ;  /* 0x0000001b00557c02 */ /* 0x008fe20008000f00 */
[----:B------:R-:W-:-:S03]  /*15a0*/  IMAD.U32 R84, RZ, RZ, UR26 ;  /* 0x0000001aff547e24 */ /* 0x000fc6000f8e00ff */
[----:B------:R1:W-:Y:S04]  /*15b0*/  STL.64 [R1+0xa8], R86 ;  /* 0x0000a85601007387 */ /* 0x0003e80000100a00 */
[----:B------:R0:W-:Y:S01]  /*15c0*/  STL.64 [R1+0x98], R84 ;  /* 0x0000985401007387 */ /* 0x0001e20000100a00 */
[----:B-1----:R-:W-:Y:S02]  /*15d0*/  IMAD.U32 R86, RZ, RZ, UR4 ;  /* 0x00000004ff567e24 */ /* 0x002fe4000f8e00ff */
[----:B------:R-:W-:Y:S01]  /*15e0*/  IMAD.U32 R87, RZ, RZ, UR5 ;  /* 0x00000005ff577e24 */ /* 0x000fe2000f8e00ff */
[----:B0-----:R-:W-:Y:S01]  /*15f0*/  MOV R84, UR6 ;  /* 0x0000000600547c02 */ /* 0x001fe20008000f00 */
[----:B------:R-:W-:Y:S01]  /*1600*/  IMAD.U32 R85, RZ, RZ, UR7 ;  /* 0x00000007ff557e24 */ /* 0x000fe2000f8e00ff */
[----:B------:R-:W0:Y:S02]  /*1610*/  LDCU.128 UR4, c[0x3][0x710] ;  /* 0x00c0e200ff0477ac */ /* 0x000e240008000c00 */
[----:B------:R1:W-:Y:S04]  /*1620*/  STL.64 [R1+0x90], R86 ;  /* 0x0000905601007387 */ /* 0x0003e80000100a00 */
[----:B------:R3:W-:Y:S01]  /*1630*/  STL.64 [R1+0x80], R84 ;  /* 0x0000805401007387 */ /* 0x0007e20000100a00 */
[----:B-1----:R-:W-:Y:S01]  /*1640*/  LOP3.LUT R86, R231, 0xffff, RZ, 0xc0, !PT ;  /* 0x0000ffffe7567812 */ /* 0x002fe200078ec0ff */
[----:B---3--:R-:W-:Y:S01]  /*1650*/  IMAD.U32 R84, RZ, RZ, UR22 ;  /* 0x00000016ff547e24 */ /* 0x008fe2000f8e00ff */
[----:B0-----:R-:W-:Y:S01]  /*1660*/  MOV R204, UR4 ;  /* 0x0000000400cc7c02 */ /* 0x001fe20008000f00 */
[----:B------:R-:W-:Y:S01]  /*1670*/  IMAD.U32 R205, RZ, RZ, UR5 ;  /* 0x00000005ffcd7e24 */ /* 0x000fe2000f8e00ff */
[----:B------:R-:W-:Y:S01]  /*1680*/  MOV R117, UR7 ;  /* 0x0000000700757c02 */ /* 0x000fe20008000f00 */
[----:B------:R-:W-:Y:S01]  /*1690*/  IMAD.U32 R116, RZ, RZ, UR6 ;  /* 0x00000006ff747e24 */ /* 0x000fe2000f8e00ff */
[----:B------:R-:W0:Y:S01]  /*16a0*/  LDCU.128 UR4, c[0x3][0x20] ;  /* 0x00c00400ff0477ac */ /* 0x000e220008000c00 */
[----:B------:R-:W-:Y:S01]  /*16b0*/  IMAD R93, R86, 0x1556, RZ ;  /* 0x00001556565d7824 */ /* 0x000fe200078e02ff */
[----:B------:R-:W-:Y:S01]  /*16c0*/  STL.64 [R1+0x88], R204 ;  /* 0x000088cc01007387 */ /* 0x000fe20000100a00 */
[----:B------:R-:W-:-:S03]  /*16d0*/  IMAD.U32 R85, RZ, RZ, UR23 ;  /* 0x00000017ff557e24 */ /* 0x000fc6000f8e00ff */
[----:B------:R1:W-:Y:S01]  /*16e0*/  STL.64 [R1+0x78], R116 ;  /* 0x0000787401007387 */ /* 0x0003e20000100a00 */
[----:B------:R-:W-:Y:S02]  /*16f0*/  SHF.R.U32.HI R93, RZ, 0x10, R93 ;  /* 0x00000010ff5d7819 */ /* 0x000fe4000001165d */
[----:B------:R-:W-:Y:S01]  /*1700*/  DFMA R90, R94, R84, R90 ;  /* 0x000000545e5a722b */ /* 0x000fe2000000005a */
[----:B0-----:R-:W-:Y:S01]  /*1710*/  MOV R86, UR4 ;  /* 0x0000000400567c02 */ /* 0x001fe20008000f00 */
[----:B------:R-:W-:Y:S01]  /*1720*/  IMAD.U32 R87, RZ, RZ, UR5 ;  /* 0x00000005ff577e24 */ /* 0x000fe2000f8e00ff */
[----:B-1----:R-:W-:Y:S01]  /*1730*/  MOV R117, UR7 ;  /* 0x0000000700757c02 */ /* 0x002fe20008000f00 */
[----:B------:R-:W-:Y:S01]  /*1740*/  IMAD.U32 R116, RZ, RZ, UR6 ;  /* 0x00000006ff747e24 */ /* 0x000fe2000f8e00ff */
[----:B------:R-:W0:Y:S02]  /*1750*/  LDCU.128 UR4, c[0x3][0x720] ;  /* 0x00c0e400ff0477ac */ /* 0x000e240008000c00 */
[----:B------:R1:W-:Y:S04]  /*1760*/  STL.64 [R1+0x70], R86 ;  /* 0x0000705601007387 */ /* 0x0003e80000100a00 */
[----:B------:R3:W-:Y:S01]  /*1770*/  STL.64 [R1+0x60], R116 ;  /* 0x0000607401007387 */ /* 0x0007e20000100a00 */
[----:B-1----:R-:W-:-:S02]  /*1780*/  IMAD.U32 R86, RZ, RZ, UR10 ;  /* 0x0000000aff567e24 */ /* 0x002fc4000f8e00ff */
[----:B------:R-:W-:Y:S01]  /*1790*/  IMAD.U32 R87, RZ, RZ, UR11 ;  /* 0x0000000bff577e24 */ /* 0x000fe2000f8e00ff */
[----:B0-----:R-:W-:Y:S01]  /*17a0*/  MOV R204, UR4 ;  /* 0x0000000400cc7c02 */ /* 0x001fe20008000f00 */
[----:B------:R-:W-:Y:S01]  /*17b0*/  IMAD.U32 R205, RZ, RZ, UR5 ;  /* 0x00000005ffcd7e24 */ /* 0x000fe2000f8e00ff */
[----:B---3--:R-:W-:Y:S01]  /*17c0*/  MOV R117, UR7 ;  /* 0x0000000700757c02 */ /* 0x008fe20008000f00 */
[----:B------:R-:W-:Y:S01]  /*17d0*/  IMAD.U32 R116, RZ, RZ, UR6 ;  /* 0x00000006ff747e24 */ /* 0x000fe2000f8e00ff */
[----:B------:R-:W0:Y:S01]  /*17e0*/  LDCU.128 UR4, c[0x3][0x30] ;  /* 0x00c00600ff0477ac */ /* 0x000e220008000c00 */
[----:B------:R-:W-:Y:S01]  /*17f0*/  DFMA R96, R94, R86, R96 ;  /* 0x000000565e60722b */ /* 0x000fe20000000060 */
[----:B------:R1:W-:Y:S01]  /*1800*/  STL.64 [R1+0x68], R204 ;  /* 0x000068cc01007387 */ /* 0x0003e20000100a00 */
[C-C-:B------:R-:W-:Y:S02]  /*1810*/  DADD R94, R98.reuse, R100.reuse ;  /* 0x00000000625e7229 */ /* 0x140fe40000000064 */
[----:B------:R-:W-:Y:S01]  /*1820*/  DADD R98, R98, -R100 ;  /* 0x0000000062627229 */ /* 0x000fe20000000864 */
[----:B------:R3:W-:Y:S01]  /*1830*/  STL.64 [R1+0x58], R116 ;  /* 0x0000587401007387 */ /* 0x0007e20000100a00 */
[----:B------:R-:W-:-:S02]  /*1840*/  DADD R100, R110, R112 ;  /* 0x000000006e647229 */ /* 0x000fc40000000070 */
[----:B------:R-:W-:Y:S01]  /*1850*/  DADD R110, R110, -R112 ;  /* 0x000000006e6e7229 */ /* 0x000fe20000000870 */
[----:B0-----:R-:W-:Y:S01]  /*1860*/  IMAD.U32 R206, RZ, RZ, UR4 ;  /* 0x00000004ffce7e24 */ /* 0x001fe2000f8e00ff */
[----:B-1----:R-:W-:Y:S01]  /*1870*/  MOV R204, UR6 ;  /* 0x0000000600cc7c02 */ /* 0x002fe20008000f00 */
[----:B------:R-:W-:Y:S01]  /*1880*/  IMAD.U32 R207, RZ, RZ, UR5 ;  /* 0x00000005ffcf7e24 */ /* 0x000fe2000f8e00ff */
[----:B---3--:R-:W-:Y:S01]  /*1890*/  MOV R117, 0x400 ;  /* 0x0000040000757802 */ /* 0x008fe20000000f00 */
[----:B------:R-:W-:Y:S01]  /*18a0*/  IMAD.U32 R205, RZ, RZ, UR7 ;  /* 0x00000007ffcd7e24 */ /* 0x000fe2000f8e00ff */
[----:B------:R-:W0:Y:S01]  /*18b0*/  LDCU.128 UR4, c[0x3][0x730] ;  /* 0x00c0e600ff0477ac */ /* 0x000e220008000c00 */
[----:B------:R-:W-:Y:S01]  /*18c0*/  PRMT R116, R93, 0x9910, RZ ;  /* 0x000099105d747816 */ /* 0x000fe200000000ff */
[----:B------:R0:W-:Y:S01]  /*18d0*/  STL.64 [R1+0x50], R206 ;  /* 0x000050ce01007387 */ /* 0x0001e20000100a00 */
[----:B--2---:R-:W-:-:S03]  /*18e0*/  LEA R117, R92, R117, 0x18 ;  /* 0x000000755c757211 */ /* 0x004fc600078ec0ff */
[----:B------:R1:W-:Y:S01]  /*18f0*/  STL.64 [R1+0x40], R204 ;  /* 0x000040cc01007387 */ /* 0x0003e20000100a00 */
[----:B------:R-:W-:Y:S02]  /*1900*/  IMAD R92, R116, 0xc, RZ ;  /* 0x0000000c745c7824 */ /* 0x000fe400078e02ff */
[----:B------:R-:W-:Y:S02]  /*1910*/  IMAD R252, R252, 0x55c0, R117 ;  /* 0x000055c0fcfc7824 */ /* 0x000fe400078e0275 */
[----:B------:R-:W-:Y:S02]  /*1920*/  IMAD.MOV R92, RZ, RZ, -R92 ;  /* 0x000000ffff5c7224 */ /* 0x000fe400078e0a5c */
[----:B------:R-:W-:-:S03]  /*1930*/  IMAD R93, R93, 0x70, R252 ;  /* 0x000000705d5d7824 */ /* 0x000fc600078e02fc */
[----:B------:R-:W-:Y:S01]  /*1940*/  PRMT R92, R92, 0x7710, RZ ;  /* 0x000077105c5c7816 */ /* 0x000fe200000000ff */
[----:B0-----:R-:W-:Y:S01]  /*1950*/  IMAD.U32 R206, RZ, RZ, UR4 ;  /* 0x00000004ffce7e24 */ /* 0x001fe2000f8e00ff */
[----:B------:R-:W-:Y:S01]  /*1960*/  MOV R207, UR5 ;  /* 0x0000000500cf7c02 */ /* 0x000fe20008000f00 */
[----:B-1----:R-:W-:Y:S02]  /*1970*/  IMAD.U32 R204, RZ, RZ, UR6 ;  /* 0x00000006ffcc7e24 */ /* 0x002fe4000f8e00ff */
[----:B------:R-:W-:Y:S01]  /*1980*/  IMAD.U32 R205, RZ, RZ, UR7 ;  /* 0x00000007ffcd7e24 */ /* 0x000fe2000f8e00ff */
[----:B------:R-:W0:Y:S01]  /*1990*/  LDCU.128 UR4, c[0x3][0x40] ;  /* 0x00c00800ff0477ac */ /* 0x000e220008000c00 */
[----:B------:R0:W-:Y:S01]  /*19a0*/  STL.64 [R1+0x48], R206 ;  /* 0x000048ce01007387 */ /* 0x0001e20000100a00 */
[----:B------:R-:W-:-:S03]  /*19b0*/  IMAD.IADD R92, R92, 0x1, R231 ;  /* 0x000000015c5c7824 */ /* 0x000fc600078e02e7 */
[----:B------:R1:W-:Y:S02]  /*19c0*/  STL.64 [R1+0x38], R204 ;  /* 0x000038cc01007387 */ /* 0x0003e40000100a00 */
[----:B------:R-:W-:Y:S02]  /*19d0*/  LOP3.LUT R92, R92, 0xffff, RZ, 0xc0, !PT ;  /* 0x0000ffff5c5c7812 */ /* 0x000fe400078ec0ff */
[----:B0-----:R-:W-:Y:S01]  /*19e0*/  MOV R206, UR4 ;  /* 0x0000000400ce7c02 */ /* 0x001fe20008000f00 */
[----:B------:R-:W-:Y:S01]  /*19f0*/  IMAD.U32 R207, RZ, RZ, UR5 ;  /* 0x00000005ffcf7e24 */ /* 0x000fe2000f8e00ff */
[----:B-1----:R-:W-:Y:S01]  /*1a00*/  MOV R205, UR7 ;  /* 0x0000000700cd7c02 */ /* 0x002fe20008000f00 */
[----:B------:R-:W-:Y:S01]  /*1a10*/  IMAD.U32 R204, RZ, RZ, UR6 ;  /* 0x00000006ffcc7e24 */ /* 0x000fe2000f8e00ff */
[----:B------:R-:W0:Y:S02]  /*1a20*/  LDCU.128 UR4, c[0x3][0x740] ;  /* 0x00c0e800ff0477ac */ /* 0x000e240008000c00 */
[----:B------:R1:W-:Y:S04]  /*1a30*/  STL.64 [R1+0x30], R206 ;  /* 0x000030ce01007387 */ /* 0x0003e80000100a00 */
[----:B------:R2:W-:Y:S01]  /*1a40*/  STL.64 [R1+0x20], R204 ;  /* 0x000020cc01007387 */ /* 0x0005e20000100a00 */
[----:B-1----:R-:W-:-:S02]  /*1a50*/  IMAD R206, R92, 0x8, R93 ;  /* 0x000000085cce7824 */ /* 0x002fc400078e025d */
[----:B0-----:R-:W-:Y:S01]  /*1a60*/  IMAD.U32 R116, RZ, RZ, UR4 ;  /* 0x00000004ff747e24 */ /* 0x001fe2000f8e00ff */
[----:B------:R-:W-:Y:S01]  /*1a70*/  MOV R117, UR5 ;  /* 0x0000000500757c02 */ /* 0x000fe20008000f00 */
[----:B------:R-:W-:Y:S01]  /*1a80*/  IMAD.U32 R112, RZ, RZ, UR6 ;  /* 0x00000006ff707e24 */ /* 0x000fe2000f8e00ff */
[C-C-:B--2---:R-:W-:Y:S01]  /*1a90*/  DADD R204, R118.reuse, R106.reuse ;  /* 0x0000000076cc7229 */ /* 0x144fe2000000006a */
[----:B------:R-:W-:Y:S01]  /*1aa0*/  IMAD.U32 R113, RZ, RZ, UR7 ;  /* 0x00000007ff717e24 */ /* 0x000fe2000f8e00ff */
[----:B------:R-:W0:Y:S01]  /*1ab0*/  LDCU.128 UR4, c[0x3][0x50] ;  /* 0x00c00a00ff0477ac */ /* 0x000e220008000c00 */
[----:B------:R1:W-:Y:S01]  /*1ac0*/  STL.64 [R1+0x28], R116 ;  /* 0x0000287401007387 */ /* 0x0003e20000100a00 */
[----:B------:R-:W-:-:S03]  /*1ad0*/  DADD R118, R118, -R106 ;  /* 0x0000000076767229 */ /* 0x000fc6000000086a */
[----:B------:R0:W-:Y:S04]  /*1ae0*/  STL.64 [R1+0x18], R112 ;  /* 0x0000187001007387 */ /* 0x0001e80000100a00 */
[----:B------:R-:W-:Y:S01]  /*1af0*/  STS.64 [R206], R94 ;  /* 0x0000005ece007388 */ /* 0x000fe20000000a00 */
[----:B-1----:R-:W-:-:S03]  /*1b00*/  DADD R116, R114, R102 ;  /* 0x0000000072747229 */ /* 0x002fc60000000066 */
[----:B------:R-:W-:Y:S01]  /*1b10*/  STS.64 [R206+0x4fa0], R98 ;  /* 0x004fa062ce007388 */ /* 0x000fe20000000a00 */
[----:B------:R-:W-:Y:S01]  /*1b20*/  DADD R114, R114, -R102 ;  /* 0x0000000072727229 */ /* 0x000fe20000000866 */
[----:B0-----:R-:W-:Y:S01]  /*1b30*/  MOV R112, UR4 ;  /* 0x0000000400707c02 */ /* 0x001fe20008000f00 */
[----:B------:R-:W-:Y:S01]  /*1b40*/  IMAD.U32 R113, RZ, RZ, UR5 ;  /* 0x00000005ff717e24 */ /* 0x000fe2000f8e00ff */
[----:B------:R-:W-:Y:S01]  /*1b50*/  MOV R107, UR7 ;  /* 0x00000007006b7c02 */ /* 0x000fe20008000f00 */
[----:B------:R-:W-:Y:S01]  /*1b60*/  IMAD.U32 R106, RZ, RZ, UR6 ;  /* 0x00000006ff6a7e24 */ /* 0x000fe2000f8e00ff */
[----:B------:R-:W0:Y:S01]  /*1b70*/  LDCU.128 UR4, c[0x3][0x750] ;  /* 0x00c0ea00ff0477ac */ /* 0x000e220008000c00 */
[----:B------:R-:W-:Y:S04]  /*1b80*/  STS.64 [R206+0x620], R100 ;  /* 0x00062064ce007388 */ /* 0x000fe80000000a00 */
[----:B------:R1:W-:Y:S04]  /*1b90*/  STL.64 [R1+0x10], R112 ;  /* 0x0000107001007387 */ /* 0x0003e80000100a00 */
[----:B------:R2:W-:Y:S04]  /*1ba0*/  STL.64 [R1], R106 ;  /* 0x0000006a01007387 */ /* 0x0005e80000100a00 */
[----:B------:R-:W-:Y:S01]  /*1bb0*/  STS.64 [R206+0x4980], R110 ;  /* 0x0049806ece007388 */ /* 0x000fe20000000a00 */
[C-C-:B-1----:R-:W-:Y:S01]  /*1bc0*/  DADD R112, R2.reuse, R88.reuse ;  /* 0x0000000002707229 */ /* 0x142fe20000000058 */
[----:B0-----:R-:W-:Y:S01]  /*1bd0*/  IMAD.U32 R102, RZ, RZ, UR4 ;  /* 0x00000004ff667e24 */ /* 0x001fe2000f8e00ff */
[----:B------:R-:W-:Y:S01]  /*1be0*/  MOV R103, UR5 ;  /* 0x0000000500677c02 */ /* 0x000fe20008000f00 */
[----:B------:R-:W-:Y:S01]  /*1bf0*/  IMAD.U32 R250, RZ, RZ, UR6 ;  /* 0x00000006fffa7e24 */ /* 0x000fe2000f8e00ff */
[----:B------:R-:W-:Y:S01]  /*1c00*/  DADD R2, R2, -R88 ;  /* 0x0000000002027229 */ /* 0x000fe20000000858 */
[----:B------:R-:W-:Y:S01]  /*1c10*/  IMAD.U32 R251, RZ, RZ, UR7 ;  /* 0x00000007fffb7e24 */ /* 0x000fe2000f8e00ff */
[----:B------:R-:W0:Y:S01]  /*1c20*/  LDCU.128 UR4, c[0x3][0x60] ;  /* 0x00c00c00ff0477ac */ /* 0x000e220008000c00 */
[----:B------:R1:W-:Y:S01]  /*1c30*/  STL.64 [R1+0x8], R102 ;  /* 0x0000086601007387 */ /* 0x0003e20000100a00 */
[----:B--2---:R-:W-:-:S02]  /*1c40*/  DADD R106, R108, R96 ;  /* 0x000000006c6a7229 */ /* 0x004fc40000000060 */
[----:B------:R-:W-:Y:S01]  /*1c50*/  DADD R108, R108, -R96 ;  /* 0x000000006c6c7229 */ /* 0x000fe20000000860 */
[----:B------:R2:W-:Y:S04]  /*1c60*/  STL [R1+0xb8], R206 ;  /* 0x0000b8ce01007387 */ /* 0x0005e80000100800 */
[----:B------:R2:W-:Y:S01]  /*1c70*/  STS.64 [R206+0xc40], R204 ;  /* 0x000c40ccce007388 */ /* 0x0005e20000000a00 */
[----:B-1----:R-:W-:-:S03]  /*1c80*/  DADD R102, R104, R90 ;  /* 0x0000000068667229 */ /* 0x002fc6000000005a */
[----:B------:R2:W-:Y:S01]  /*1c90*/  STS.64 [R206+0x4360], R118 ;  /* 0x00436076ce007388 */ /* 0x0005e20000000a00 */
[----:B------:R-:W-:Y:S01]  /*1ca0*/  DADD R104, R104, -R90 ;  /* 0x0000000068687229 */ /* 0x000fe2000000085a */
[----:B0-----:R-:W-:Y:S01]  /*1cb0*/  MOV R248, UR4 ;  /* 0x0000000400f87c02 */ /* 0x001fe20008000f00 */
[----:B------:R-:W-:Y:S01]  /*1cc0*/  IMAD.U32 R249, RZ, RZ, UR5 ;  /* 0x00000005fff97e24 */ /* 0x000fe2000f8e00ff */
[----:B------:R-:W-:Y:S01]  /*1cd0*/  MOV R89, UR7 ;  /* 0x0000000700597c02 */ /* 0x000fe20008000f00 */
[----:B------:R-:W-:Y:S01]  /*1ce0*/  IMAD.U32 R88, RZ, RZ, UR6 ;  /* 0x00000006ff587e24 */ /* 0x000fe2000f8e00ff */
[----:B------:R-:W0:Y:S01]  /*1cf0*/  LDCU.128 UR4, c[0x3][0x760] ;  /* 0x00c0ec00ff0477ac */ /* 0x000e220008000c00 */
[----:B------:R2:W-:Y:S04]  /*1d00*/  STS.64 [R206+0x1260], R116 ;  /* 0x00126074ce007388 */ /* 0x0005e80000000a00 */
[----:B------:R2:W-:Y:S04]  /*1d10*/  STS.64 [R206+0x3d40], R114 ;  /* 0x003d4072ce007388 */ /* 0x0005e80000000a00 */
[----:B------:R2:W-:Y:S04]  /*1d20*/  STS.64 [R206+0x1880], R112 ;  /* 0x00188070ce007388 */ /* 0x0005e80000000a00 */
[----:B------:R2:W-:Y:S04]  /*1d30*/  STS.64 [R206+0x3720], R2 ;  /* 0x00372002ce007388 */ /* 0x0005e80000000a00 */
[----:B------:R2:W-:Y:S01]  /*1d40*/  STS.64 [R206+0x1ea0], R102 ;  /* 0x001ea066ce007388 */ /* 0x0005e20000000a00 */
[----:B0-----:R-:W-:Y:S01]  /*1d50*/  IMAD.U32 R90, RZ, RZ, UR4 ;  /* 0x00000004ff5a7e24 */ /* 0x001fe2000f8e00ff */
[----:B------:R-:W-:Y:S01]  /*1d60*/  MOV R91, UR5 ;  /* 0x00000005005b7c02 */ /* 0x000fe20008000f00 */
[----:B------:R-:W-:Y:S01]  /*1d70*/  IMAD.U32 R92, RZ, RZ, UR6 ;  /* 0x00000006ff5c7e24 */ /* 0x000fe2000f8e00ff */
[----:B------:R2:W-:Y:S01]  /*1d80*/  STS.64 [R206+0x3100], R104 ;  /* 0x00310068ce007388 */ /* 0x0005e20000000a00 */
[----:B------:R-:W-:Y:S01]  /*1d90*/  IMAD.U32 R93, RZ, RZ, UR7 ;  /* 0x00000007ff5d7e24 */ /* 0x000fe2000f8e00ff */
[----:B------:R-:W0:Y:S02]  /*1da0*/  LDCU.128 UR4, c[0x3][0x70] ;  /* 0x00c00e00ff0477ac */ /* 0x000e240008000c00 */
[----:B------:R2:W-:Y:S04]  /*1db0*/  STS.64 [R206+0x24c0], R106 ;  /* 0x0024c06ace007388 */ /* 0x0005e80000000a00 */
[----:B------:R2:W-:Y:S01]  /*1dc0*/  STS.64 [R206+0x2ae0], R108 ;  /* 0x002ae06cce007388 */ /* 0x0005e20000000a00 */
[----:B0-----:R-:W-:Y:S01]  /*1dd0*/  MOV R94, UR4 ;  /* 0x00000004005e7c02 */ /* 0x001fe20008000f00 */
[----:B------:R-:W-:Y:S01]  /*1de0*/  IMAD.U32 R95, RZ, RZ, UR5 ;  /* 0x00000005ff5f7e24 */ /* 0x000fe2000f8e00ff */
[----:B------:R-:W-:Y:S01]  /*1df0*/  MOV R97, UR7 ;  /* 0x0000000700617c02 */ /* 0x000fe20008000f00 */
[----:B------:R-:W-:Y:S01]  /*1e00*/  IMAD.U32 R96, RZ, RZ, UR6 ;  /* 0x00000006ff607e24 */ /* 0x000fe2000f8e00ff */
[----:B------:R-:W0:Y:S02]  /*1e10*/  LDCU.128 UR4, c[0x3][0x770] ;  /* 0x00c0ee00ff0477ac */ /* 0x000e240008000c00 */
[----:B0-----:R-:W-:Y:S01]  /*1e20*/  IMAD.U32 R98, RZ, RZ, UR4 ;  /* 0x00000004ff627e24 */ /* 0x001fe2000f8e00ff */
[----:B------:R-:W-:Y:S01]  /*1e30*/  MOV R100, UR6 ;  /* 0x0000000600647c02 */ /* 0x000fe20008000f00 */
[----:B------:R-:W-:-:S02]  /*1e40*/  IMAD.U32 R99, RZ, RZ, UR5 ;  /* 0x00000005ff637e24 */ /* 0x000fc4000f8e00ff */
[----:B------:R-:W-:Y:S01]  /*1e50*/  IMAD.U32 R101, RZ, RZ, UR7 ;  /* 0x00000007ff657e24 */ /* 0x000fe2000f8e00ff */
[----:B------:R-:W0:Y:S01]  /*1e60*/  LDCU.128 UR4, c[0x3][0x80] ;  /* 0x00c01000ff0477ac */ /* 0x000e220008000c00 */
[----:B------:R-:W-:Y:S06]  /*1e70*/  BAR.SYNC.DEFER_BLOCKING 0x0 ;  /* 0x0000000000007b1d */ /* 0x000fec0000010000 */
[----:B--2---:R-:W-:Y:S05]  /*1e80*/  @P2 BRA `(.L_x_21) ;  /* 0x0000000800642947 */ /* 0x004fea0003800000 */
[----:B------:R-:W-:-:S07]  /*1e90*/  IMAD.MOV.U32 R2, RZ, RZ, R231 ;  /* 0x000000ffff027224 */ /* 0x000fce00078e00e7 */
.L_x_22:
[C---:B-1----:R-:W-:Y:S02]  /*1ea0*/  PRMT R3, R2.reuse, 0x9910, RZ ;  /* 0x0000991002037816 */ /* 0x042fe400000000ff */
[----:B------:R-:W-:-:S03]  /*1eb0*/  ISETP.GE.U32.AND P2, PT, R2, 0x18, PT ;  /* 0x000000180200780c */ /* 0x000fc60003f46070 */
[----:B------:R-:W-:-:S05]  /*1ec0*/  IMAD R3, R3, 0xab, RZ ;  /* 0x000000ab03037824 */ /* 0x000fca00078e02ff */
[----:B------:R-:W-:-:S04]  /*1ed0*/  LOP3.LUT R3, R3, 0xffff, RZ, 0xc0, !PT ;  /* 0x0000ffff03037812 */ /* 0x000fc800078ec0ff */
[----:B------:R-:W-:-:S04]  /*1ee0*/  SHF.R.U32.HI R3, RZ, 0xb, R3 ;  /* 0x0000000bff037819 */ /* 0x000fc80000011603 */
[C---:B------:R-:W-:Y:S02]  /*1ef0*/  PRMT R102, R3.reuse, 0x9910, RZ ;  /* 0x0000991003667816 */ /* 0x040fe400000000ff */
[----:B------:R-:W-:-:S03]  /*1f00*/  LOP3.LUT R105, R3, 0xffff, RZ, 0xc0, !PT ;  /* 0x0000ffff03697812 */ /* 0x000fc600078ec0ff */
[----:B------:R-:W-:-:S05]  /*1f10*/  IMAD R102, R102, 0xc, RZ ;  /* 0x0000000c66667824 */ /* 0x000fca00078e02ff */
[----:B------:R-:W-:-:S04]  /*1f20*/  IADD3 R102, PT, PT, RZ, -R102, RZ ;  /* 0x80000066ff667210 */ /* 0x000fc80007ffe0ff */
[----:B------:R-:W-:Y:S01]  /*1f30*/  PRMT R103, R102, 0x7710, RZ ;  /* 0x0000771066677816 */ /* 0x000fe200000000ff */
[----:B------:R-:W-:-:S04]  /*1f40*/  IMAD R102, R105, 0x620, R252 ;  /* 0x0000062069667824 */ /* 0x000fc800078e02fc */
[----:B------:R-:W-:Y:S01]  /*1f50*/  IMAD.IADD R3, R103, 0x1, R2 ;  /* 0x0000000167037824 */ /* 0x000fe200078e0202 */
[----:B------:R-:W-:-:S04]  /*1f60*/  IADD3 R2, PT, PT, R2, 0x90, RZ ;  /* 0x0000009002027810 */ /* 0x000fc80007ffe0ff */
[----:B------:R-:W-:-:S05]  /*1f70*/  LOP3.LUT R3, R3, 0xff, RZ, 0xc0, !PT ;  /* 0x000000ff03037812 */ /* 0x000fca00078ec0ff */
[----:B------:R-:W-:-:S05]  /*1f80*/  IMAD R3, R3, 0x8, R102 ;  /* 0x0000000803037824 */ /* 0x000fca00078e0266 */
[----:B------:R-:W-:Y:S04]  /*1f90*/  LDS.64 R214, [R3] ;  /* 0x0000000003d67984 */ /* 0x000fe80000000a00 */
[----:B------:R-:W1:Y:S04]  /*1fa0*/  LDS.64 R106, [R3+0x4d0] ;  /* 0x0004d000036a7984 */ /* 0x000e680000000a00 */
[----:B------:R-:W-:Y:S04]  /*1fb0*/  LDS.64 R204, [R3+0x70] ;  /* 0x0000700003cc7984 */ /* 0x000fe80000000a00 */
[----:B------:R-:W2:Y:S04]  /*1fc0*/  LDS.64 R104, [R3+0x460] ;  /* 0x0004600003687984 */ /* 0x000ea80000000a00 */
[----:B------:R-:W-:Y:S04]  /*1fd0*/  LDS.64 R108, [R3+0xe0] ;  /* 0x0000e000036c7984 */ /* 0x000fe80000000a00 */
[----:B------:R-:W3:Y:S04]  /*1fe0*/  LDS.64 R118, [R3+0x3f0] ;  /* 0x0003f00003767984 */ /* 0x000ee80000000a00 */
[----:B------:R-:W-:Y:S04]  /*1ff0*/  LDS.64 R222, [R3+0x150] ;  /* 0x0001500003de7984 */ /* 0x000fe80000000a00 */
[----:B------:R-:W4:Y:S04]  /*2000*/  LDS.64 R116, [R3+0x380] ;  /* 0x0003800003747984 */ /* 0x000f280000000a00 */
[----:B------:R-:W-:Y:S04]  /*2010*/  LDS.64 R218, [R3+0x1c0] ;  /* 0x0001c00003da7984 */ /* 0x000fe80000000a00 */
[----:B------:R-:W5:Y:S01]  /*2020*/  LDS.64 R112, [R3+0x310] ;  /* 0x0003100003707984 */ /* 0x000f620000000a00 */
[----:B-1----:R-:W-:-:S02]  /*2030*/  DADD R102, R214, R106 ;  /* 0x00000000d6667229 */ /* 0x002fc4000000006a */
[----:B------:R-:W-:Y:S02]  /*2040*/  DADD R214, R214, -R106 ;  /* 0x00000000d6d67229 */ /* 0x000fe4000000086a */
[C-C-:B--2---:R-:W-:Y:S02]  /*2050*/  DADD R206, R204.reuse, R104.reuse ;  /* 0x00000000ccce7229 */ /* 0x144fe40000000068 */
[----:B------:R-:W-:Y:S02]  /*2060*/  DADD R204, R204, -R104 ;  /* 0x00000000cccc7229 */ /* 0x000fe40000000868 */
[C---:B------:R-:W-:Y:S02]  /*2070*/  DFMA R114, R102.reuse, R4, RZ ;  /* 0x000000046672722b */ /* 0x040fe400000000ff */
[C---:B------:R-:W-:Y:S02]  /*2080*/  DFMA R110, R102.reuse, R8, RZ ;  /* 0x00000008666e722b */ /* 0x040fe400000000ff */
[----:B------:R-:W-:-:S02]  /*2090*/  DFMA R228, R102, R12, RZ ;  /* 0x0000000c66e4722b */ /* 0x000fc400000000ff */
[C---:B------:R-:W-:Y:S02]  /*20a0*/  DFMA R226, R102.reuse, R16, RZ ;  /* 0x0000001066e2722b */ /* 0x040fe400000000ff */
[C---:B------:R-:W-:Y:S02]  /*20b0*/  DFMA R104, R102.reuse, R20, RZ ;  /* 0x000000146668722b */ /* 0x040fe400000000ff */
[C---:B------:R-:W-:Y:S02]  /*20c0*/  DFMA R210, R102.reuse, R22, RZ ;  /* 0x0000001666d2722b */ /* 0x040fe400000000ff */
[----:B------:R-:W-:Y:S02]  /*20d0*/  DFMA R102, R102, R24, RZ ;  /* 0x000000186666722b */ /* 0x000fe400000000ff */
[C---:B------:R-:W-:Y:S02]  /*20e0*/  DFMA R114, R206.reuse, R6, R114 ;  /* 0x00000006ce72722b */ /* 0x040fe40000000072 */
[----:B------:R-:W-:-:S02]  /*20f0*/  DFMA R110, R206, R10, R110 ;  /* 0x0000000ace6e722b */ /* 0x000fc4000000006e */
[C---:B------:R-:W-:Y:S02]  /*2100*/  DFMA R228, R206.reuse, R14, R228 ;  /* 0x0000000ecee4722b */ /* 0x040fe400000000e4 */
[C---:B------:R-:W-:Y:S02]  /*2110*/  DFMA R226, R206.reuse, R18, R226 ;  /* 0x00000012cee2722b */ /* 0x040fe400000000e2 */
[C---:B------:R-:W-:Y:S02]  /*2120*/  DFMA R104, R206.reuse, R26, R104 ;  /* 0x0000001ace68722b */ /* 0x040fe40000000068 */
[C---:B------:R-:W-:Y:S02]  /*2130*/  DFMA R210, R206.reuse, R28, R210 ;  /* 0x0000001cced2722b */ /* 0x040fe400000000d2 */
        /* <DEDUP_REMOVED lines=8> */
[----:B---3--:R-:W-:Y:S02]  /*21c0*/  DADD R224, R108, R118 ;  /* 0x000000006ce07229 */ /* 0x008fe40000000076 */
[C---:B------:R-:W-:Y:S02]  /*21d0*/  DFMA R220, R204.reuse, R34, R220 ;  /* 0x00000022ccdc722b */ /* 0x040fe400000000dc */
        /* <DEDUP_REMOVED lines=10> */
[----:B------:R-:W1:Y:S01]  /*2280*/  LDS.64 R108, [R3+0x2a0] ;  /* 0x0002a000036c7984 */ /* 0x000e620000000a00 */
[----:B------:R-:W-:-:S02]  /*2290*/  DFMA R228, R224, R132, R228 ;  /* 0x00000084e0e4722b */ /* 0x000fc400000000e4 */
[C---:B------:R-:W-:Y:S02]  /*22a0*/  DFMA R226, R224.reuse, R134, R226 ;  /* 0x00000086e0e2722b */ /* 0x040fe400000000e2 */
[C---:B------:R-:W-:Y:S02]  /*22b0*/  DFMA R104, R224.reuse, R136, R104 ;  /* 0x00000088e068722b */ /* 0x040fe40000000068 */
[C---:B------:R-:W-:Y:S02]  /*22c0*/  DFMA R210, R224.reuse, R138, R210 ;  /* 0x0000008ae0d2722b */ /* 0x040fe400000000d2 */
[----:B------:R-:W-:Y:S02]  /*22d0*/  DFMA R206, R224, R60, R206 ;  /* 0x0000003ce0ce722b */ /* 0x000fe400000000ce */
[----:B----4-:R-:W-:Y:S02]  /*22e0*/  DADD R224, R222, R116 ;  /* 0x00000000dee07229 */ /* 0x010fe40000000074 */
[----:B------:R-:W-:-:S02]  /*22f0*/  DFMA R106, R118, R146, R106 ;  /* 0x00000092766a722b */ /* 0x000fc4000000006a */
[----:B------:R-:W-:Y:S02]  /*2300*/  DADD R116, R222, -R116 ;  /* 0x00000000de747229 */ /* 0x000fe40000000874 */
[C---:B------:R-:W-:Y:S02]  /*2310*/  DFMA R216, R118.reuse, R142, R216 ;  /* 0x0000008e76d8722b */ /* 0x040fe400000000d8 */
[C---:B------:R-:W-:Y:S02]  /*2320*/  DFMA R102, R118.reuse, R148, R102 ;  /* 0x000000947666722b */ /* 0x040fe40000000066 */
[C---:B------:R-:W-:Y:S02]  /*2330*/  DFMA R220, R118.reuse, R140, R220 ;  /* 0x0000008c76dc722b */ /* 0x040fe400000000dc */
[C---:B------:R-:W-:Y:S02]  /*2340*/  DFMA R212, R118.reuse, R144, R212 ;  /* 0x0000009076d4722b */ /* 0x040fe400000000d4 */
[----:B------:R-:W-:-:S02]  /*2350*/  DFMA R208, R118, R62, R208 ;  /* 0x0000003e76d0722b */ /* 0x000fc400000000d0 */
[----:B------:R-:W-:Y:S02]  /*2360*/  DFMA R204, R118, R64, R204 ;  /* 0x0000004076cc722b */ /* 0x000fe400000000cc */
[----:B-----5:R-:W-:Y:S02]  /*2370*/  DADD R118, R218, R112 ;  /* 0x00000000da767229 */ /* 0x020fe40000000070 */
[----:B------:R-:W-:Y:S02]  /*2380*/  DFMA R226, R224, R156, R226 ;  /* 0x0000009ce0e2722b */ /* 0x000fe400000000e2 */
[----:B------:R-:W-:Y:S02]  /*2390*/  DFMA R106, R116, R168, R106 ;  /* 0x000000a8746a722b */ /* 0x000fe4000000006a */
[----:B------:R-:W-:Y:S02]  /*23a0*/  DADD R112, R218, -R112 ;  /* 0x00000000da707229 */ /* 0x000fe40000000870 */
[----:B------:R-:W-:-:S02]  /*23b0*/  DFMA R110, R224, R152, R110 ;  /* 0x00000098e06e722b */ /* 0x000fc4000000006e */
[----:B------:R-:W-:Y:S02]  /*23c0*/  DFMA R104, R224, R158, R104 ;  /* 0x0000009ee068722b */ /* 0x000fe40000000068 */
[C---:B------:R-:W-:Y:S02]  /*23d0*/  DFMA R216, R116.reuse, R164, R216 ;  /* 0x000000a474d8722b */ /* 0x040fe400000000d8 */
[----:B------:R-:W-:Y:S02]  /*23e0*/  DFMA R102, R116, R170, R102 ;  /* 0x000000aa7466722b */ /* 0x000fe40000000066 */
[C---:B------:R-:W-:Y:S02]  /*23f0*/  DFMA R114, R224.reuse, R150, R114 ;  /* 0x00000096e072722b */ /* 0x040fe40000000072 */
[C---:B------:R-:W-:Y:S02]  /*2400*/  DFMA R228, R224.reuse, R154, R228 ;  /* 0x0000009ae0e4722b */ /* 0x040fe400000000e4 */
[----:B------:R-:W-:-:S02]  /*2410*/  DFMA R210, R224, R160, R210 ;  /* 0x000000a0e0d2722b */ /* 0x000fc400000000d2 */
[----:B------:R-:W-:Y:S02]  /*2420*/  DFMA R206, R224, R66, R206 ;  /* 0x00000042e0ce722b */ /* 0x000fe400000000ce */
[C---:B------:R-:W-:Y:S02]  /*2430*/  DFMA R220, R116.reuse, R162, R220 ;  /* 0x000000a274dc722b */ /* 0x040fe400000000dc */
[C---:B------:R-:W-:Y:S02]  /*2440*/  DFMA R212, R116.reuse, R166, R212 ;  /* 0x000000a674d4722b */ /* 0x040fe400000000d4 */
[C---:B------:R-:W-:Y:S02]  /*2450*/  DFMA R208, R116.reuse, R68, R208 ;  /* 0x0000004474d0722b */ /* 0x040fe400000000d0 */
[----:B------:R-:W-:Y:S02]  /*2460*/  DFMA R204, R116, R70, R204 ;  /* 0x0000004674cc722b */ /* 0x000fe400000000cc */
[----:B-1----:R-:W-:-:S02]  /*2470*/  DADD R116, R214, R108 ;  /* 0x00000000d6747229 */ /* 0x002fc4000000006c */
[----:B------:R-:W-:Y:S02]  /*2480*/  DFMA R226, R118, R126, R226 ;  /* 0x0000007e76e2722b */ /* 0x000fe400000000e2 */
[----:B------:R-:W-:Y:S02]  /*2490*/  DFMA R106, R112, R180, R106 ;  /* 0x000000b4706a722b */ /* 0x000fe4000000006a */
[----:B------:R-:W-:Y:S02]  /*24a0*/  DADD R108, R214, -R108 ;  /* 0x00000000d66c7229 */ /* 0x000fe4000000086c */
[C---:B------:R-:W-:Y:S02]  /*24b0*/  DFMA R110, R118.reuse, R122, R110 ;  /* 0x0000007a766e722b */ /* 0x040fe4000000006e */
        /* <DEDUP_REMOVED lines=12> */
[----:B------:R-:W-:Y:S02]  /*2580*/  DFMA R106, R108, R200, R106 ;  /* 0x000000c86c6a722b */ /* 0x000fe4000000006a */
        /* <DEDUP_REMOVED lines=12> */
[----:B------:R-:W-:-:S02]  /*2650*/  DADD R116, R226, R106 ;  /* 0x00000000e2747229 */ /* 0x000fc4000000006a */
[----:B------:R-:W-:Y:S02]  /*2660*/  DADD R226, R226, -R106 ;  /* 0x00000000e2e27229 */ /* 0x000fe4000000086a */
[----:B------:R-:W-:Y:S02]  /*2670*/  DADD R112, R110, R216 ;  /* 0x000000006e707229 */ /* 0x000fe400000000d8 */
[----:B------:R-:W-:Y:S01]  /*2680*/  DADD R106, R104, R102 ;  /* 0x00000000686a7229 */ /* 0x000fe20000000066 */
[----:B------:R1:W-:Y:S01]  /*2690*/  STS.64 [R3+0x150], R116 ;  /* 0x0001507403007388 */ /* 0x0003e20000000a00 */
[----:B------:R-:W-:Y:S02]  /*26a0*/  DADD R216, R110, -R216 ;  /* 0x000000006ed87229 */ /* 0x000fe400000008d8 */
        /* <DEDUP_REMOVED lines=23> */
.L_x_21:
[----:B0-----:R-:W-:Y:S05]  /*2820*/  BSYNC.RECONVERGENT B0 ;  /* 0x0000000000007941 */ /* 0x001fea0003800200 */
.L_x_20:
[----:B------:R-:W-:Y:S06]  /*2830*/  BAR.SYNC.DEFER_BLOCKING 0x0 ;  /* 0x0000000000007b1d */ /* 0x000fec0000010000 */
[----:B------:R-:W0:Y:S01]  /*2840*/  LDCU.128 UR8, c[0x3][0x780] ;  /* 0x00c0f000ff0877ac */ /* 0x000e220008000c00 */
[----:B------:R-:W-:Y:S01]  /*2850*/  BSSY.RECONVERGENT B0, `(.L_x_23) ;  /* 0x0000266000007945 */ /* 0x000fe20003800200 */
[----:B------:R-:W2:Y:S01]  /*2860*/  LDCU.128 UR12, c[0x3][0x90] ;  /* 0x00c01200ff0c77ac */ /* 0x000ea20008000c00 */
[----:B------:R-:W3:Y:S01]  /*2870*/  LDCU.128 UR16, c[0x3][0x790] ;  /* 0x00c0f200ff1077ac */ /* 0x000ee20008000c00 */
[----:B------:R-:W4:Y:S01]  /*2880*/  LDCU.128 UR20, c[0x3][0xa0] ;  /* 0x00c01400ff1477ac */ /* 0x000f220008000c00 */
        /* <DEDUP_REMOVED lines=12> */
[----:B------:R-:W-:Y:S05]  /*2950*/  @P1 BRA `(.L_x_24) ;  /* 0x0000002400541947 */ /* 0x000fea0003800000 */
[----:B-1----:R-:W-:-:S07]  /*2960*/  IMAD.MOV.U32 R3, RZ, RZ, R231 ;  /* 0x000000ffff037224 */ /* 0x002fce00078e00e7 */
.L_x_25:
[----:B------:R-:W5:Y:S01]  /*2970*/  LDL R6, [R1+0xbc] ;  /* 0x0000bc0001067983 */ /* 0x000f620000100800 */
[----:B------:R-:W1:Y:S03]  /*2980*/  LDCU.128 UR72, c[0x3][0x800] ;  /* 0x00c10000ff4877ac */ /* 0x000e660008000c00 */
[----:B------:R-:W2:Y:S04]  /*2990*/  LDL.64 R8, [R1+0x40] ;  /* 0x0000400001087983 */ /* 0x000ea80000100a00 */
[----:B------:R-:W3:Y:S04]  /*29a0*/  LDL.64 R10, [R1+0x50] ;  /* 0x00005000010a7983 */ /* 0x000ee80000100a00 */
[----:B------:R-:W4:Y:S04]  /*29b0*/  LDL.64 R12, [R1+0xa0] ;  /* 0x0000a000010c7983 */ /* 0x000f280000100a00 */
[----:B------:R-:W4:Y:S01]  /*29c0*/  LDL.64 R14, [R1+0xb0] ;  /* 0x0000b000010e7983 */ /* 0x000f220000100a00 */
[----:B-1----:R-:W-:Y:S01]  /*29d0*/  IMAD.U32 R62, RZ, RZ, UR72 ;  /* 0x00000048ff3e7e24 */ /* 0x002fe2000f8e00ff */
[----:B------:R-:W-:Y:S01]  /*29e0*/  MOV R63, UR73 ;  /* 0x00000049003f7c02 */ /* 0x000fe20008000f00 */
[----:B------:R-:W-:Y:S01]  /*29f0*/  IMAD.U32 R68, RZ, RZ, UR74 ;  /* 0x0000004aff447e24 */ /* 0x000fe2000f8e00ff */
[----:B------:R-:W-:Y:S01]  /*2a00*/  LOP3.LUT R2, R3, 0xfe, RZ, 0xc0, !PT ;  /* 0x000000fe03027812 */ /* 0x000fe200078ec0ff */
[----:B------:R-:W-:Y:S01]  /*2a10*/  IMAD.U32 R69, RZ, RZ, UR75 ;  /* 0x0000004bff457e24 */ /* 0x000fe2000f8e00ff */
[----:B------:R-:W1:Y:S01]  /*2a20*/  LDCU.128 UR72, c[0x3][0x110] ;  /* 0x00c02200ff4877ac */ /* 0x000e620008000c00 */
[----:B------:R-:W4:Y:S04]  /*2a30*/  LDL.64 R32, [R1+0xa8] ;  /* 0x0000a80001207983 */ /* 0x000f280000100a00 */
[----:B------:R-:W4:Y:S04]  /*2a40*/  LDL.64 R28, [R1+0x48] ;  /* 0x00004800011c7983 */ /* 0x000f280000100a00 */
[----:B------:R-:W4:Y:S04]  /*2a50*/  LDL.64 R22, [R1+0x38] ;  /* 0x0000380001167983 */ /* 0x000f280000100a00 */
[----:B------:R-:W4:Y:S04]  /*2a60*/  LDL.64 R26, [R1+0x98] ;  /* 0x00009800011a7983 */ /* 0x000f280000100a00 */
[----:B------:R-:W4:Y:S01]  /*2a70*/  LDL.64 R40, [R1+0x90] ;  /* 0x0000900001287983 */ /* 0x000f220000100a00 */
[----:B-1----:R-:W-:Y:S01]  /*2a80*/  MOV R72, UR72 ;  /* 0x0000004800487c02 */ /* 0x002fe20008000f00 */
[----:B------:R-:W-:Y:S01]  /*2a90*/  IMAD.U32 R73, RZ, RZ, UR73 ;  /* 0x00000049ff497e24 */ /* 0x000fe2000f8e00ff */
[----:B------:R-:W-:Y:S01]  /*2aa0*/  MOV R81, UR75 ;  /* 0x0000004b00517c02 */ /* 0x000fe20008000f00 */
[----:B------:R-:W-:Y:S01]  /*2ab0*/  IMAD.U32 R80, RZ, RZ, UR74 ;  /* 0x0000004aff507e24 */ /* 0x000fe2000f8e00ff */
[----:B------:R-:W1:Y:S01]  /*2ac0*/  LDCU.128 UR72, c[0x3][0x810] ;  /* 0x00c10200ff4877ac */ /* 0x000e620008000c00 */
[----:B------:R-:W4:Y:S04]  /*2ad0*/  LDL.64 R38, [R1+0x30] ;  /* 0x0000300001267983 */ /* 0x000f280000100a00 */
[----:B------:R-:W4:Y:S04]  /*2ae0*/  LDL.64 R132, [R1+0x88] ;  /* 0x0000880001847983 */ /* 0x000f280000100a00 */
[----:B------:R-:W4:Y:S04]  /*2af0*/  LDL.64 R136, [R1+0x28] ;  /* 0x0000280001887983 */ /* 0x000f280000100a00 */
[----:B------:R-:W4:Y:S04]  /*2b00*/  LDL.64 R134, [R1+0x80] ;  /* 0x0000800001867983 */ /* 0x000f280000100a00 */
[----:B------:R-:W4:Y:S01]  /*2b10*/  LDL.64 R142, [R1+0x20] ;  /* 0x00002000018e7983 */ /* 0x000f220000100a00 */
[----:B-1----:R-:W-:Y:S01]  /*2b20*/  IMAD.U32 R76, RZ, RZ, UR72 ;  /* 0x00000048ff4c7e24 */ /* 0x002fe2000f8e00ff */
[----:B------:R-:W-:Y:S01]  /*2b30*/  MOV R84, UR74 ;  /* 0x0000004a00547c02 */ /* 0x000fe20008000f00 */
[----:B------:R-:W-:Y:S01]  /*2b40*/  IMAD.U32 R77, RZ, RZ, UR73 ;  /* 0x00000049ff4d7e24 */ /* 0x000fe2000f8e00ff */
[----:B------:R-:W4:Y:S01]  /*2b50*/  LDL.64 R148, [R1+0x78] ;  /* 0x0000780001947983 */ /* 0x000f220000100a00 */
[----:B------:R-:W-:Y:S01]  /*2b60*/  IMAD.U32 R85, RZ, RZ, UR75 ;  /* 0x0000004bff557e24 */ /* 0x000fe2000f8e00ff */
[----:B------:R-:W1:Y:S02]  /*2b70*/  LDCU.128 UR72, c[0x3][0x120] ;  /* 0x00c02400ff4877ac */ /* 0x000e640008000c00 */
[----:B------:R-:W4:Y:S01]  /*2b80*/  LDL.64 R146, [R1+0x18] ;  /* 0x0000180001927983 */ /* 0x000f220000100a00 */
[----:B0-----:R-:W-:Y:S01]  /*2b90*/  MOV.SPILL R37, UR55 ;  /* 0x0000003700257c02 */ /* 0x001fe20009000f00 */
[----:B------:R-:W5:Y:S02]  /*2ba0*/  LDCU UR55, c[0x0][0x380] ;  /* 0x00007000ff3777ac */ /* 0x000f640008000800 */
        /* <DEDUP_REMOVED lines=8> */
[----:B------:R-:W0:Y:S01]  /*2c30*/  LDCU.128 UR72, c[0x3][0x820] ;  /* 0x00c10400ff4877ac */ /* 0x000e220008000c00 */
[----:B------:R-:W-:-:S02]  /*2c40*/  CS2R R216, SRZ ;  /* 0x0000000000d87805 */ /* 0x000fc4000001ff00 */
[----:B------:R-:W-:Y:S01]  /*2c50*/  CS2R R212, SRZ ;  /* 0x0000000000d47805 */ /* 0x000fe2000001ff00 */
[----:B------:R-:W4:Y:S04]  /*2c60*/  LDL.64 R182, [R1+0x60] ;  /* 0x0000600001b67983 */ /* 0x000f280000100a00 */
[----:B------:R-:W4:Y:S04]  /*2c70*/  LDL.64 R180, [R1+0x58] ;  /* 0x0000580001b47983 */ /* 0x000f280000100a00 */
[----:B------:R-:W4:Y:S01]  /*2c80*/  LDL.64 R178, [R1] ;  /* 0x0000000001b27983 */ /* 0x000f220000100a00 */
[----:B0-----:R-:W-:Y:S01]  /*2c90*/  MOV R52, UR72 ;  /* 0x0000004800347c02 */ /* 0x001fe20008000f00 */
[----:B------:R-:W-:Y:S01]  /*2ca0*/  IMAD.U32 R53, RZ, RZ, UR73 ;  /* 0x00000049ff357e24 */ /* 0x000fe2000f8e00ff */
[----:B------:R-:W-:Y:S01]  /*2cb0*/  MOV R59, UR75 ;  /* 0x0000004b003b7c02 */ /* 0x000fe20008000f00 */
[----:B------:R-:W-:Y:S01]  /*2cc0*/  IMAD.U32 R58, RZ, RZ, UR74 ;  /* 0x0000004aff3a7e24 */ /* 0x000fe2000f8e00ff */
[----:B------:R-:W0:Y:S01]  /*2cd0*/  LDCU.128 UR72, c[0x3][0x130] ;  /* 0x00c02600ff4877ac */ /* 0x000e220008000c00 */
[----:B------:R-:W-:-:S04]  /*2ce0*/  SHF.R.U32.HI R2, RZ, 0x1, R2 ;  /* 0x00000001ff027819 */ /* 0x000fc80000011602 */
[----:B------:R-:W-:Y:S01]  /*2cf0*/  PRMT R2, R2, 0x9910, RZ ;  /* 0x0000991002027816 */ /* 0x000fe200000000ff */
[----:B0-----:R-:W-:Y:S01]  /*2d00*/  IMAD.U32 R60, RZ, RZ, UR72 ;  /* 0x00000048ff3c7e24 */ /* 0x001fe2000f8e00ff */
[----:B------:R-:W-:Y:S01]  /*2d10*/  MOV R66, UR74 ;  /* 0x0000004a00427c02 */ /* 0x000fe20008000f00 */
[----:B------:R-:W-:Y:S02]  /*2d20*/  IMAD.U32 R61, RZ, RZ, UR73 ;  /* 0x00000049ff3d7e24 */ /* 0x000fe4000f8e00ff */
[----:B------:R-:W-:Y:S01]  /*2d30*/  IMAD.U32 R67, RZ, RZ, UR75 ;  /* 0x0000004bff437e24 */ /* 0x000fe2000f8e00ff */
[----:B------:R-:W0:Y:S01]  /*2d40*/  LDCU.128 UR72, c[0x3][0x830] ;  /* 0x00c10600ff4877ac */ /* 0x000e220008000c00 */
[----:B------:R-:W-:-:S05]  /*2d50*/  IMAD R2, R2, 0x93, RZ ;  /* 0x0000009302027824 */ /* 0x000fca00078e02ff */
[----:B------:R-:W-:-:S04]  /*2d60*/  LOP3.LUT R2, R2, 0xffff, RZ, 0xc0, !PT ;  /* 0x0000ffff02027812 */ /* 0x000fc800078ec0ff */
[----:B------:R-:W-:Y:S01]  /*2d70*/  SHF.R.U32.HI R2, RZ, 0xa, R2 ;  /* 0x0000000aff027819 */ /* 0x000fe20000011602 */
[----:B0-----:R-:W-:Y:S01]  /*2d80*/  IMAD.U32 R64, RZ, RZ, UR72 ;  /* 0x00000048ff407e24 */ /* 0x001fe2000f8e00ff */
[----:B------:R-:W-:Y:S01]  /*2d90*/  MOV R65, UR73 ;  /* 0x0000004900417c02 */ /* 0x000fe20008000f00 */
[----:B------:R-:W-:Y:S02]  /*2da0*/  IMAD.U32 R70, RZ, RZ, UR74 ;  /* 0x0000004aff467e24 */ /* 0x000fe4000f8e00ff */
[----:B------:R-:W-:Y:S01]  /*2db0*/  IMAD.U32 R71, RZ, RZ, UR75 ;  /* 0x0000004bff477e24 */ /* 0x000fe2000f8e00ff */
[----:B------:R-:W0:Y:S01]  /*2dc0*/  LDCU.128 UR72, c[0x3][0x140] ;  /* 0x00c02800ff4877ac */ /* 0x000e220008000c00 */
[----:B------:R-:W-:-:S05]  /*2dd0*/  PRMT R4, R2, 0x9910, RZ ;  /* 0x0000991002047816 */ /* 0x000fca00000000ff */
[----:B------:R-:W-:-:S04]  /*2de0*/  IMAD R4, R4, 0xe, RZ ;  /* 0x0000000e04047824 */ /* 0x000fc800078e02ff */
[----:B------:R-:W-:Y:S01]  /*2df0*/  IMAD.MOV R4, RZ, RZ, -R4 ;  /* 0x000000ffff047224 */ /* 0x000fe200078e0a04 */
[----:B0-----:R-:W-:Y:S01]  /*2e00*/  MOV R74, UR72 ;  /* 0x00000048004a7c02 */ /* 0x001fe20008000f00 */
[----:B------:R-:W-:Y:S01]  /*2e10*/  IMAD.U32 R75, RZ, RZ, UR73 ;  /* 0x00000049ff4b7e24 */ /* 0x000fe2000f8e00ff */
[----:B------:R-:W-:Y:S01]  /*2e20*/  MOV R83, UR75 ;  /* 0x0000004b00537c02 */ /* 0x000fe20008000f00 */
[----:B------:R-:W-:Y:S01]  /*2e30*/  IMAD.U32 R82, RZ, RZ, UR74 ;  /* 0x0000004aff527e24 */ /* 0x000fe2000f8e00ff */
[----:B------:R-:W0:Y:S01]  /*2e40*/  LDCU.128 UR72, c[0x3][0x840] ;  /* 0x00c10800ff4877ac */ /* 0x000e220008000c00 */
[----:B------:R-:W-:-:S04]  /*2e50*/  PRMT R4, R4, 0x7710, RZ ;  /* 0x0000771004047816 */ /* 0x000fc800000000ff */
[----:B------:R-:W-:-:S04]  /*2e60*/  IADD3 R4, PT, PT, R4, R3, RZ ;  /* 0x0000000304047210 */ /* 0x000fc80007ffe0ff */
[----:B------:R-:W-:-:S04]  /*2e70*/  LOP3.LUT R19, R4, 0xff, RZ, 0xc0, !PT ;  /* 0x000000ff04137812 */ /* 0x000fc800078ec0ff */
[----:B------:R-:W-:Y:S01]  /*2e80*/  PRMT R4, R2, 0x5410, R19 ;  /* 0x0000541002047816 */ /* 0x000fe20000000013 */
[----:B0-----:R-:W-:Y:S01]  /*2e90*/  IMAD.U32 R78, RZ, RZ, UR72 ;  /* 0x00000048ff4e7e24 */ /* 0x001fe2000f8e00ff */
[----:B------:R-:W-:-:S03]  /*2ea0*/  UMOV UR72, 0xec4 ;  /* 0x00000ec400487882 */ /* 0x000fc60000000000 */
[----:B------:R-:W-:Y:S02]  /*2eb0*/  IDP.2A.LO.U16.U8 R21, R4, UR72, RZ ;  /* 0x0000004804157c26 */ /* 0x000fe400080010ff */
[----:B------:R-:W0:Y:S02]  /*2ec0*/  @!P0 LDC.64 R4, c[0x0][0x390] ;  /* 0x0000e400ff048b82 */ /* 0x000e240000000a00 */
[----:B------:R-:W-:-:S04]  /*2ed0*/  @!P0 IMAD R7, R0, 0xab8, R21 ;  /* 0x00000ab800078824 */ /* 0x000fc800078e0215 */
[----:B0-----:R-:W-:-:S05]  /*2ee0*/  @!P0 IMAD.WIDE R4, R7, 0x8, R4 ;  /* 0x0000000807048825 */ /* 0x001fca00078e0204 */
[----:B------:R-:W4:Y:S04]  /*2ef0*/  @!P0 LDG.E.64.CONSTANT R216, desc[UR76][R4.64] ;  /* 0x0000004c04d88981 */ /* 0x000f28000c1e9b00 */
[----:B------:R0:W4:Y:S01]  /*2f00*/  @!P0 LDG.E.64.CONSTANT R212, desc[UR76][R4.64+0x68] ;  /* 0x0000684c04d48981 */ /* 0x000122000c1e9b00 */
[----:B------:R-:W-:Y:S02]  /*2f10*/  MOV.SPILL R36, UR54 ;  /* 0x0000003600247c02 */ /* 0x000fe40009000f00 */
[----:B------:R-:W-:Y:S02]  /*2f20*/  MOV.SPILL R191, UR59 ;  /* 0x0000003b00bf7c02 */ /* 0x000fe40009000f00 */
[----:B------:R-:W-:Y:S02]  /*2f30*/  CS2R R206, SRZ ;  /* 0x0000000000ce7805 */ /* 0x000fe4000001ff00 */
[----:B------:R-:W-:-:S02]  /*2f40*/  CS2R R220, SRZ ;  /* 0x0000000000dc7805 */ /* 0x000fc4000001ff00 */
[----:B------:R-:W-:Y:S02]  /*2f50*/  MOV.SPILL R190, UR58 ;  /* 0x0000003a00be7c02 */ /* 0x000fe40009000f00 */
[----:B------:R-:W-:Y:S02]  /*2f60*/  CS2R R204, SRZ ;  /* 0x0000000000cc7805 */ /* 0x000fe4000001ff00 */
[----:B-----5:R-:W-:-:S13]  /*2f70*/  ISETP.GE.AND P0, PT, R6, UR55, PT ;  /* 0x0000003706007c0c */ /* 0x020fda000bf06270 */
[----:B------:R-:W1:Y:S01]  /*2f80*/  @!P0 LDC.64 R6, c[0x0][0x390] ;  /* 0x0000e400ff068b82 */ /* 0x000e620000000a00 */
[----:B--2---:R-:W-:Y:S02]  /*2f90*/  R2UR UR54, R8 ;  /* 0x00000000083672ca */ /* 0x004fe400000e0000 */
[----:B------:R-:W-:-:S05]  /*2fa0*/  R2UR UR55, R9 ;  /* 0x00000000093772ca */ /* 0x000fca00000e0000 */
[----:B------:R-:W2:Y:S01]  /*2fb0*/  @!P0 LDC.64 R8, c[0x0][0x390] ;  /* 0x0000e400ff088b82 */ /* 0x000ea20000000a00 */
[----:B---3--:R-:W-:Y:S01]  /*2fc0*/  R2UR UR59, R11 ;  /* 0x000000000b3b72ca */ /* 0x008fe200000e0000 */
[----:B------:R-:W-:-:S06]  /*2fd0*/  @!P0 IMAD R11, R0, 0xab8, R21 ;  /* 0x00000ab8000b8824 */ /* 0x000fcc00078e0215 */
[----:B0-----:R-:W0:Y:S01]  /*2fe0*/  @!P0 LDC.64 R4, c[0x0][0x390] ;  /* 0x0000e400ff048b82 */ /* 0x001e220000000a00 */
[C---:B-1----:R-:W-:Y:S01]  /*2ff0*/  @!P0 IMAD.WIDE R6, R11.reuse, 0x8, R6 ;  /* 0x000000080b068825 */ /* 0x042fe200078e0206 */
[----:B------:R-:W-:Y:S02]  /*3000*/  R2UR UR58, R10 ;  /* 0x000000000a3a72ca */ /* 0x000fe400000e0000 */
[----:B------:R-:W-:Y:S02]  /*3010*/  CS2R R118, SRZ ;  /* 0x0000000000767805 */ /* 0x000fe4000001ff00 */
[----:B------:R-:W-:Y:S01]  /*3020*/  CS2R R104, SRZ ;  /* 0x0000000000687805 */ /* 0x000fe2000001ff00 */
[----:B------:R-:W-:Y:S01]  /*3030*/  IMAD.U32 R79, RZ, RZ, UR73 ;  /* 0x00000049ff4f7e24 */ /* 0x000fe2000f8e00ff */
[----:B------:R-:W3:Y:S01]  /*3040*/  @!P0 LDG.E.64.CONSTANT R206, desc[UR76][R6.64+0x60] ;  /* 0x0000604c06ce8981 */ /* 0x000ee2000c1e9b00 */
[----:B------:R-:W1:Y:S01]  /*3050*/  @!P0 LDC.64 R16, c[0x0][0x390] ;  /* 0x0000e400ff108b82 */ /* 0x000e620000000a00 */
[----:B--2---:R-:W-:-:S02]  /*3060*/  @!P0 IMAD.WIDE R8, R11, 0x8, R8 ;  /* 0x000000080b088825 */ /* 0x004fc400078e0208 */
[----:B------:R2:W5:Y:S04]  /*3070*/  @!P0 LDG.E.64.CONSTANT R220, desc[UR76][R6.64+0x8] ;  /* 0x0000084c06dc8981 */ /* 0x000568000c1e9b00 */
[----:B------:R-:W5:Y:S01]  /*3080*/  @!P0 LDG.E.64.CONSTANT R204, desc[UR76][R8.64+0x58] ;  /* 0x0000584c08cc8981 */ /* 0x000f62000c1e9b00 */
[----:B------:R-:W1:Y:S01]  /*3090*/  @!P0 LDC.64 R10, c[0x0][0x390] ;  /* 0x0000e400ff0a8b82 */ /* 0x000e620000000a00 */
[----:B----4-:R-:W-:Y:S01]  /*30a0*/  R2UR UR73, R13 ;  /* 0x000000000d4972ca */ /* 0x010fe200000e0000 */
[----:B------:R-:W-:Y:S01]  /*30b0*/  @!P0 IMAD R13, R0, 0xab8, R21 ;  /* 0x00000ab8000d8824 */ /* 0x000fe200078e0215 */
[----:B------:R4:W5:Y:S05]  /*30c0*/  @!P0 LDG.E.64.CONSTANT R118, desc[UR76][R8.64+0x10] ;  /* 0x0000104c08768981 */ /* 0x00096a000c1e9b00 */
[----:B--2---:R-:W2:Y:S01]  /*30d0*/  @!P0 LDC.64 R6, c[0x0][0x390] ;  /* 0x0000e400ff068b82 */ /* 0x004ea20000000a00 */
[----:B0-----:R-:W-:Y:S01]  /*30e0*/  @!P0 IMAD.WIDE R4, R13, 0x8, R4 ;  /* 0x000000080d048825 */ /* 0x001fe200078e0204 */
[----:B------:R-:W-:-:S02]  /*30f0*/  R2UR UR72, R12 ;  /* 0x000000000c4872ca */ /* 0x000fc400000e0000 */
[----:B------:R-:W-:Y:S02]  /*3100*/  CS2R R102, SRZ ;  /* 0x0000000000667805 */ /* 0x000fe4000001ff00 */
[----:B------:R-:W-:Y:S01]  /*3110*/  CS2R R110, SRZ ;  /* 0x00000000006e7805 */ /* 0x000fe2000001ff00 */
[----:B------:R-:W5:Y:S01]  /*3120*/  @!P0 LDG.E.64.CONSTANT R104, desc[UR76][R4.64+0x50] ;  /* 0x0000504c04688981 */ /* 0x000f62000c1e9b00 */
[----:B------:R-:W-:Y:S01]  /*3130*/  IMAD.U32 R87, RZ, RZ, UR75 ;  /* 0x0000004bff577e24 */ /* 0x000fe2000f8e00ff */
[----:B------:R-:W-:Y:S01]  /*3140*/  R2UR UR75, R15 ;  /* 0x000000000f4b72ca */ /* 0x000fe200000e0000 */
[----:B------:R-:W-:Y:S01]  /*3150*/  @!P0 IMAD R15, R0, 0xab8, R21 ;  /* 0x00000ab8000f8824 */ /* 0x000fe200078e0215 */
[----:B------:R0:W5:Y:S01]  /*3160*/  @!P0 LDG.E.64.CONSTANT R102, desc[UR76][R4.64+0x18] ;  /* 0x0000184c04668981 */ /* 0x000162000c1e9b00 */
[----:B-1----:R-:W-:Y:S01]  /*3170*/  @!P0 IMAD.WIDE R12, R13, 0x8, R10 ;  /* 0x000000080d0c8825 */ /* 0x002fe200078e020a */
[----:B------:R-:W-:Y:S02]  /*3180*/  MOV R86, UR74 ;  /* 0x0000004a00567c02 */ /* 0x000fe40008000f00 */
[----:B------:R-:W-:-:S02]  /*3190*/  CS2R R116, SRZ ;  /* 0x0000000000747805 */ /* 0x000fc4000001ff00 */
[----:B------:R-:W-:Y:S01]  /*31a0*/  R2UR UR74, R14 ;  /* 0x000000000e4a72ca */ /* 0x000fe200000e0000 */
[----:B------:R-:W5:Y:S01]  /*31b0*/  @!P0 LDG.E.64.CONSTANT R110, desc[UR76][R12.64+0x48] ;  /* 0x0000484c0c6e8981 */ /* 0x000f62000c1e9b00 */
[----:B------:R-:W-:Y:S01]  /*31c0*/  CS2R R108, SRZ ;  /* 0x00000000006c7805 */ /* 0x000fe2000001ff00 */
[----:B--2---:R-:W-:Y:S02]  /*31d0*/  @!P0 IMAD.WIDE R14, R15, 0x8, R6 ;  /* 0x000000080f0e8825 */ /* 0x004fe400078e0206 */
[----:B------:R-:W2:Y:S01]  /*31e0*/  @!P0 LDG.E.64.CONSTANT R116, desc[UR76][R12.64+0x20] ;  /* 0x0000204c0c748981 */ /* 0x000ea2000c1e9b00 */
[----:B------:R-:W-:Y:S01]  /*31f0*/  CS2R R114, SRZ ;  /* 0x0000000000727805 */ /* 0x000fe2000001ff00 */
[----:B------:R-:W-:Y:S02]  /*3200*/  @!P0 IMAD R21, R0, 0xab8, R21 ;  /* 0x00000ab800158824 */ /* 0x000fe400078e0215 */
[----:B------:R-:W2:Y:S01]  /*3210*/  @!P0 LDG.E.64.CONSTANT R108, desc[UR76][R14.64+0x40] ;  /* 0x0000404c0e6c8981 */ /* 0x000ea2000c1e9b00 */
[----:B------:R-:W-:Y:S01]  /*3220*/  CS2R R106, SRZ ;  /* 0x00000000006a7805 */ /* 0x000fe2000001ff00 */
[----:B------:R-:W-:-:S02]  /*3230*/  @!P0 IMAD.WIDE R16, R21, 0x8, R16 ;  /* 0x0000000815108825 */ /* 0x000fc400078e0210 */
[----:B------:R-:W2:Y:S01]  /*3240*/  @!P0 LDG.E.64.CONSTANT R114, desc[UR76][R14.64+0x28] ;  /* 0x0000284c0e728981 */ /* 0x000ea2000c1e9b00 */
[----:B------:R-:W-:-:S03]  /*3250*/  CS2R R112, SRZ ;  /* 0x0000000000707805 */ /* 0x000fc6000001ff00 */
[----:B------:R-:W2:Y:S04]  /*3260*/  @!P0 LDG.E.64.CONSTANT R106, desc[UR76][R16.64+0x38] ;  /* 0x0000384c106a8981 */ /* 0x000ea8000c1e9b00 */
[----:B------:R1:W2:Y:S01]  /*3270*/  @!P0 LDG.E.64.CONSTANT R112, desc[UR76][R16.64+0x30] ;  /* 0x0000304c10708981 */ /* 0x0002a2000c1e9b00 */
[----:B----4-:R-:W-:-:S05]  /*3280*/  LOP3.LUT R9, R2, 0xffff, RZ, 0xc0, !PT ;  /* 0x0000ffff02097812 */ /* 0x010fca00078ec0ff */
[----:B------:R-:W-:-:S04]  /*3290*/  IMAD R2, R9, 0x620, R252 ;  /* 0x0000062009027824 */ /* 0x000fc800078e02fc */
[----:B------:R-:W-:-:S05]  /*32a0*/  IMAD R2, R19, 0x70, R2 ;  /* 0x0000007013027824 */ /* 0x000fca00078e0202 */
[----:B0-----:R-:W-:Y:S04]  /*32b0*/  LDS.128 R4, [R2] ;  /* 0x0000000002047984 */ /* 0x001fe80000000c00 */
[----:B------:R-:W0:Y:S01]  /*32c0*/  LDS.128 R8, [R2+0x50] ;  /* 0x0000500002087984 */ /* 0x000e220000000c00 */
[----:B------:R-:W-:Y:S02]  /*32d0*/  MOV.SPILL R177, UR11 ;  /* 0x0000000b00b17c02 */ /* 0x000fe40009000f00 */
[----:B------:R-:W-:Y:S01]  /*32e0*/  MOV.SPILL R176, UR10 ;  /* 0x0000000a00b07c02 */ /* 0x000fe20009000f00 */
[----:B------:R-:W-:Y:S01]  /*32f0*/  LDS.128 R120, [R2+0x10] ;  /* 0x0000100002787984 */ /* 0x000fe20000000c00 */
[----:B------:R-:W-:Y:S02]  /*3300*/  R2UR UR10, R88 ;  /* 0x00000000580a72ca */ /* 0x000fe400000e0000 */
[----:B------:R-:W-:Y:S01]  /*3310*/  R2UR UR11, R89 ;  /* 0x00000000590b72ca */ /* 0x000fe200000e0000 */
[----:B------:R-:W4:Y:S01]  /*3320*/  LDS.128 R124, [R2+0x40] ;  /* 0x00004000027c7984 */ /* 0x000f220000000c00 */
[----:B------:R-:W-:-:S02]  /*3330*/  MOV.SPILL R189, UR35 ;  /* 0x0000002300bd7c02 */ /* 0x000fc40009000f00 */
[----:B------:R-:W-:Y:S02]  /*3340*/  MOV.SPILL R188, UR34 ;  /* 0x0000002200bc7c02 */ /* 0x000fe40009000f00 */
[----:B------:R-:W-:Y:S02]  /*3350*/  R2UR UR34, R248 ;  /* 0x00000000f82272ca */ /* 0x000fe400000e0000 */
[----:B------:R-:W-:Y:S01]  /*3360*/  R2UR UR35, R249 ;  /* 0x00000000f92372ca */ /* 0x000fe200000e0000 */
[----:B-1----:R-:W-:Y:S02]  /*3370*/  IMAD.U32 R16, RZ, RZ, UR12 ;  /* 0x0000000cff107e24 */ /* 0x002fe4000f8e00ff */
[----:B------:R-:W-:Y:S01]  /*3380*/  IMAD.U32 R14, RZ, RZ, UR10 ;  /* 0x0000000aff0e7e24 */ /* 0x000fe2000f8e00ff */
[----:B------:R-:W-:Y:S02]  /*3390*/  R2UR UR10, R22 ;  /* 0x00000000160a72ca */ /* 0x000fe400000e0000 */
[----:B------:R-:W-:Y:S01]  /*33a0*/  MOV R15, UR11 ;  /* 0x0000000b000f7c02 */ /* 0x000fe20008000f00 */
[----:B------:R-:W-:Y:S01]  /*33b0*/  IMAD.U32 R17, RZ, RZ, UR13 ;  /* 0x0000000dff117e24 */ /* 0x000fe2000f8e00ff */
[----:B------:R-:W-:Y:S01]  /*33c0*/  R2UR UR11, R23 ;  /* 0x00000000170b72ca */ /* 0x000fe200000e0000 */
[----:B------:R-:W-:Y:S01]  /*33d0*/  IMAD.U32 R21, RZ, RZ, UR37 ;  /* 0x00000025ff157e24 */ /* 0x000fe2000f8e00ff */
[----:B------:R-:W-:Y:S01]  /*33e0*/  MOV R20, UR36 ;  /* 0x0000002400147c02 */ /* 0x000fe20008000f00 */
[----:B------:R-:W-:Y:S01]  /*33f0*/  IMAD.U32 R23, RZ, RZ, UR61 ;  /* 0x0000003dff177e24 */ /* 0x000fe2000f8e00ff */
[----:B------:R-:W-:Y:S01]  /*3400*/  MOV R12, UR34 ;  /* 0x00000022000c7c02 */ /* 0x000fe20008000f00 */
[----:B------:R-:W-:Y:S01]  /*3410*/  IMAD.U32 R13, RZ, RZ, UR35 ;  /* 0x00000023ff0d7e24 */ /* 0x000fe2000f8e00ff */
[----:B------:R-:W-:-:S02]  /*3420*/  MOV R22, UR60 ;  /* 0x0000003c00167c02 */ /* 0x000fc40008000f00 */
[----:B------:R-:W-:Y:S01]  /*3430*/  R2UR UR34, R26 ;  /* 0x000000001a2272ca */ /* 0x000fe200000e0000 */
[C-C-:B0-----:R-:W-:Y:S02]  /*3440*/  DADD R162, R4.reuse, R10.reuse ;  /* 0x0000000004a27229 */ /* 0x141fe4000000000a */
[----:B------:R-:W-:Y:S01]  /*3450*/  DADD R56, R4, -R10 ;  /* 0x0000000004387229 */ /* 0x000fe2000000080a */
[----:B------:R-:W-:Y:S01]  /*3460*/  IMAD.U32 R10, RZ, RZ, UR54 ;  /* 0x00000036ff0a7e24 */ /* 0x000fe2000f8e00ff */
[C-C-:B------:R-:W-:Y:S01]  /*3470*/  DADD R34, R6.reuse, R8.reuse ;  /* 0x0000000006227229 */ /* 0x140fe20000000008 */
[----:B------:R-:W-:Y:S01]  /*3480*/  IMAD.U32 R11, RZ, RZ, UR55 ;  /* 0x00000037ff0b7e24 */ /* 0x000fe2000f8e00ff */
[----:B------:R-:W-:Y:S01]  /*3490*/  DADD R172, R6, -R8 ;  /* 0x0000000006ac7229 */ /* 0x000fe20000000808 */
[----:B------:R-:W-:Y:S01]  /*34a0*/  R2UR UR54, R32 ;  /* 0x00000000203672ca */ /* 0x000fe200000e0000 */
[----:B------:R-:W-:Y:S01]  /*34b0*/  IMAD.U32 R8, RZ, RZ, UR58 ;  /* 0x0000003aff087e24 */ /* 0x000fe2000f8e00ff */
[----:B------:R-:W-:-:S02]  /*34c0*/  R2UR UR55, R33 ;  /* 0x00000000213772ca */ /* 0x000fc400000e0000 */
[----:B------:R-:W-:Y:S01]  /*34d0*/  MOV R9, UR59 ;  /* 0x0000003b00097c02 */ /* 0x000fe20008000f00 */
[----:B------:R-:W-:Y:S01]  /*34e0*/  IMAD.U32 R4, RZ, RZ, UR74 ;  /* 0x0000004aff047e24 */ /* 0x000fe2000f8e00ff */
[----:B------:R-:W-:Y:S01]  /*34f0*/  R2UR UR58, R28 ;  /* 0x000000001c3a72ca */ /* 0x000fe200000e0000 */
[----:B------:R-:W-:Y:S01]  /*3500*/  IMAD.U32 R5, RZ, RZ, UR75 ;  /* 0x0000004bff057e24 */ /* 0x000fe2000f8e00ff */
[----:B------:R-:W-:Y:S02]  /*3510*/  R2UR UR59, R29 ;  /* 0x000000001d3b72ca */ /* 0x000fe400000e0000 */
[----:B------:R-:W-:Y:S02]  /*3520*/  R2UR UR74, R90 ;  /* 0x000000005a4a72ca */ /* 0x000fe400000e0000 */
[----:B------:R-:W-:Y:S02]  /*3530*/  R2UR UR75, R91 ;  /* 0x000000005b4b72ca */ /* 0x000fe400000e0000 */
[----:B------:R-:W-:Y:S01]  /*3540*/  R2UR UR35, R27 ;  /* 0x000000001b2372ca */ /* 0x000fe200000e0000 */
[----:B------:R-:W-:-:S02]  /*3550*/  DFMA R210, R162, R4, RZ ;  /* 0x00000004a2d2722b */ /* 0x000fc400000000ff */
[C---:B------:R-:W-:Y:S02]  /*3560*/  DFMA R224, R162.reuse, R8, RZ ;  /* 0x00000008a2e0722b */ /* 0x040fe400000000ff */
[C---:B------:R-:W-:Y:S02]  /*3570*/  DFMA R240, R162.reuse, R12, RZ ;  /* 0x0000000ca2f0722b */ /* 0x040fe400000000ff */
[C---:B------:R-:W-:Y:S02]  /*3580*/  DFMA R226, R162.reuse, R16, RZ ;  /* 0x00000010a2e2722b */ /* 0x040fe400000000ff */
[C---:B------:R-:W-:Y:S02]  /*3590*/  DFMA R234, R162.reuse, R20, RZ ;  /* 0x00000014a2ea722b */ /* 0x040fe400000000ff */
[C---:B------:R-:W-:Y:S01]  /*35a0*/  DFMA R218, R162.reuse, R22, RZ ;  /* 0x00000016a2da722b */ /* 0x040fe200000000ff */
[----:B------:R-:W-:Y:S01]  /*35b0*/  MOV R6, UR72 ;  /* 0x0000004800067c02 */ /* 0x000fe20008000f00 */
[----:B------:R-:W-:Y:S01]  /*35c0*/  DFMA R162, R162, R24, RZ ;  /* 0x00000018a2a2722b */ /* 0x000fe200000000ff */
        /* <DEDUP_REMOVED lines=10> */
[----:B------:R-:W-:Y:S02]  /*3670*/  MOV R32, UR54 ;  /* 0x0000003600207c02 */ /* 0x000fe40008000f00 */
[----:B------:R-:W-:Y:S01]  /*3680*/  R2UR.FILL UR55, R37 ;  /* 0x00000000253772ca */ /* 0x000fe200004e0000 */
[----:B------:R-:W-:Y:S01]  /*3690*/  IMAD.U32 R37, RZ, RZ, UR59 ;  /* 0x0000003bff257e24 */ /* 0x000fe2000f8e00ff */
[----:B------:R-:W-:Y:S02]  /*36a0*/  R2UR.FILL UR54, R36 ;  /* 0x00000000243672ca */ /* 0x000fe400004e0000 */
[----:B------:R-:W-:Y:S01]  /*36b0*/  MOV R36, UR58 ;  /* 0x0000003a00247c02 */ /* 0x000fe20008000f00 */
        /* <DEDUP_REMOVED lines=8> */
[C---:B------:R-:W-:Y:S01]  /*3740*/  DFMA R210, R34.reuse, R6, R210 ;  /* 0x0000000622d2722b */ /* 0x040fe200000000d2 */
[----:B------:R-:W-:Y:S01]  /*3750*/  MOV R48, UR40 ;  /* 0x0000002800307c02 */ /* 0x000fe20008000f00 */
[C---:B------:R-:W-:Y:S01]  /*3760*/  DFMA R224, R34.reuse, R10, R224 ;  /* 0x0000000a22e0722b */ /* 0x040fe200000000e0 */
[----:B------:R-:W-:Y:S01]  /*3770*/  MOV R50, UR64 ;  /* 0x0000004000327c02 */ /* 0x000fe20008000f00 */
[----:B------:R-:W-:-:S02]  /*3780*/  DFMA R240, R34, R14, R240 ;  /* 0x0000000e22f0722b */ /* 0x000fc400000000f0 */
[C---:B------:R-:W-:Y:S02]  /*3790*/  DFMA R226, R34.reuse, R18, R226 ;  /* 0x0000001222e2722b */ /* 0x040fe400000000e2 */
[C---:B------:R-:W-:Y:S02]  /*37a0*/  DFMA R234, R34.reuse, R26, R234 ;  /* 0x0000001a22ea722b */ /* 0x040fe400000000ea */
[C---:B------:R-:W-:Y:S02]  /*37b0*/  DFMA R218, R34.reuse, R28, R218 ;  /* 0x0000001c22da722b */ /* 0x040fe400000000da */
[----:B------:R-:W-:Y:S01]  /*37c0*/  DFMA R162, R34, R30, R162 ;  /* 0x0000001e22a2722b */ /* 0x000fe200000000a2 */
[----:B------:R-:W-:Y:S01]  /*37d0*/  MOV R34, UR34 ;  /* 0x0000002200227c02 */ /* 0x000fe20008000f00 */
[----:B------:R-:W-:Y:S01]  /*37e0*/  IMAD.U32 R35, RZ, RZ, UR35 ;  /* 0x00000023ff237e24 */ /* 0x000fe2000f8e00ff */
[----:B------:R-:W-:Y:S02]  /*37f0*/  R2UR UR34, R38 ;  /* 0x00000000262272ca */ /* 0x000fe400000e0000 */
[----:B------:R-:W-:Y:S01]  /*3800*/  R2UR UR35, R39 ;  /* 0x00000000272372ca */ /* 0x000fe200000e0000 */
[----:B------:R-:W-:Y:S01]  /*3810*/  IMAD.U32 R39, RZ, RZ, UR11 ;  /* 0x0000000bff277e24 */ /* 0x000fe2000f8e00ff */
[----:B------:R-:W-:Y:S01]  /*3820*/  MOV R38, UR10 ;  /* 0x0000000a00267c02 */ /* 0x000fe20008000f00 */
[C---:B------:R-:W-:Y:S01]  /*3830*/  DFMA R208, R56.reuse, R32, RZ ;  /* 0x0000002038d0722b */ /* 0x040fe200000000ff */
[----:B------:R-:W-:Y:S01]  /*3840*/  R2UR UR10, R94 ;  /* 0x000000005e0a72ca */ /* 0x000fe200000e0000 */
[C---:B------:R-:W-:Y:S01]  /*3850*/  DFMA R238, R56.reuse, R36, RZ ;  /* 0x0000002438ee722b */ /* 0x040fe200000000ff */
[----:B------:R-:W-:Y:S01]  /*3860*/  R2UR UR11, R95 ;  /* 0x000000005f0b72ca */ /* 0x000fe200000e0000 */
[----:B------:R-:W-:-:S02]  /*3870*/  DFMA R242, R56, R40, RZ ;  /* 0x0000002838f2722b */ /* 0x000fc400000000ff */
[C---:B------:R-:W-:Y:S02]  /*3880*/  DFMA R230, R56.reuse, R44, RZ ;  /* 0x0000002c38e6722b */ /* 0x040fe400000000ff */
[C---:B------:R-:W-:Y:S02]  /*3890*/  DFMA R232, R56.reuse, R48, RZ ;  /* 0x0000003038e8722b */ /* 0x040fe400000000ff */
[C---:B------:R-:W-:Y:S01]  /*38a0*/  DFMA R228, R56.reuse, R50, RZ ;  /* 0x0000003238e4722b */ /* 0x040fe200000000ff */
[----:B------:R-:W-:Y:S01]  /*38b0*/  MOV R42, UR72 ;  /* 0x00000048002a7c02 */ /* 0x000fe20008000f00 */
[----:B------:R-:W-:Y:S01]  /*38c0*/  DFMA R128, R56, R52, RZ ;  /* 0x000000343880722b */ /* 0x000fe200000000ff */
[----:B------:R-:W-:Y:S01]  /*38d0*/  IMAD.U32 R43, RZ, RZ, UR73 ;  /* 0x00000049ff2b7e24 */ /* 0x000fe2000f8e00ff */
[----:B------:R-:W-:Y:S01]  /*38e0*/  MOV R46, UR18 ;  /* 0x00000012002e7c02 */ /* 0x000fe20008000f00 */
[----:B------:R-:W-:Y:S01]  /*38f0*/  IMAD.U32 R47, RZ, RZ, UR19 ;  /* 0x00000013ff2f7e24 */ /* 0x000fe2000f8e00ff */
[----:B------:R-:W-:Y:S01]  /*3900*/  MOV R54, UR42 ;  /* 0x0000002a00367c02 */ /* 0x000fe20008000f00 */
[----:B------:R-:W-:Y:S01]  /*3910*/  IMAD.U32 R55, RZ, RZ, UR43 ;  /* 0x0000002bff377e24 */ /* 0x000fe2000f8e00ff */
[----:B------:R-:W-:Y:S01]  /*3920*/  MOV R56, UR66 ;  /* 0x0000004200387c02 */ /* 0x000fe20008000f00 */
[----:B------:R-:W-:Y:S01]  /*3930*/  IMAD.U32 R57, RZ, RZ, UR67 ;  /* 0x00000043ff397e24 */ /* 0x000fe2000f8e00ff */
[C---:B------:R-:W-:Y:S01]  /*3940*/  DFMA R208, R172.reuse, R34, R208 ;  /* 0x00000022acd0722b */ /* 0x040fe200000000d0 */
[----:B------:R-:W-:Y:S01]  /*3950*/  R2UR UR72, R132 ;  /* 0x00000000844872ca */ /* 0x000fe200000e0000 */
[C---:B------:R-:W-:Y:S01]  /*3960*/  DFMA R238, R172.reuse, R38, R238 ;  /* 0x00000026acee722b */ /* 0x040fe200000000ee */
[----:B------:R-:W-:Y:S01]  /*3970*/  R2UR UR73, R133 ;  /* 0x00000000854972ca */ /* 0x000fe200000e0000 */
[----:B------:R-:W-:-:S02]  /*3980*/  DFMA R242, R172, R42, R242 ;  /* 0x0000002aacf2722b */ /* 0x000fc400000000f2 */
[C---:B------:R-:W-:Y:S02]  /*3990*/  DFMA R230, R172.reuse, R46, R230 ;  /* 0x0000002eace6722b */ /* 0x040fe400000000e6 */
[C---:B------:R-:W-:Y:S02]  /*39a0*/  DFMA R232, R172.reuse, R54, R232 ;  /* 0x00000036ace8722b */ /* 0x040fe400000000e8 */
[C---:B------:R-:W-:Y:S01]  /*39b0*/  DFMA R228, R172.reuse, R56, R228 ;  /* 0x00000038ace4722b */ /* 0x040fe200000000e4 */
[----:B------:R-:W-:Y:S01]  /*39c0*/  MOV R130, UR34 ;  /* 0x0000002200827c02 */ /* 0x000fe20008000f00 */
[----:B------:R-:W-:Y:S01]  /*39d0*/  DFMA R172, R172, R58, R128 ;  /* 0x0000003aacac722b */ /* 0x000fe20000000080 */
[----:B------:R-:W-:Y:S01]  /*39e0*/  IMAD.U32 R131, RZ, RZ, UR35 ;  /* 0x00000023ff837e24 */ /* 0x000fe2000f8e00ff */
[----:B------:R-:W-:Y:S01]  /*39f0*/  MOV R128, UR58 ;  /* 0x0000003a00807c02 */ /* 0x000fe20008000f00 */
[----:B------:R-:W-:Y:S01]  /*3a00*/  IMAD.U32 R129, RZ, RZ, UR59 ;  /* 0x0000003bff817e24 */ /* 0x000fe2000f8e00ff */
[----:B------:R-:W-:Y:S01]  /*3a10*/  R2UR UR58, R136 ;  /* 0x00000000883a72ca */ /* 0x000fe200000e0000 */
[----:B----4-:R-:W-:Y:S01]  /*3a20*/  DADD R140, R120, R126 ;  /* 0x00000000788c7229 */ /* 0x010fe2000000007e */
[----:B------:R-:W-:Y:S01]  /*3a30*/  R2UR UR59, R137 ;  /* 0x00000000893b72ca */ /* 0x000fe200000e0000 */
[----:B------:R-:W-:Y:S01]  /*3a40*/  IMAD.U32 R133, RZ, RZ, UR11 ;  /* 0x0000000bff857e24 */ /* 0x000fe2000f8e00ff */
[----:B------:R-:W-:-:S02]  /*3a50*/  R2UR UR34, R98 ;  /* 0x00000000622272ca */ /* 0x000fc400000e0000 */
[----:B------:R-:W-:Y:S02]  /*3a60*/  R2UR UR35, R99 ;  /* 0x00000000632372ca */ /* 0x000fe400000e0000 */
[----:B------:R-:W-:Y:S01]  /*3a70*/  MOV R132, UR10 ;  /* 0x0000000a00847c02 */ /* 0x000fe20008000f00 */
[----:B------:R-:W-:Y:S01]  /*3a80*/  DADD R150, R120, -R126 ;  /* 0x0000000078967229 */ /* 0x000fe2000000087e */
[----:B------:R-:W-:Y:S01]  /*3a90*/  R2UR UR10, R134 ;  /* 0x00000000860a72ca */ /* 0x000fe200000e0000 */
[C-C-:B------:R-:W-:Y:S01]  /*3aa0*/  DADD R236, R122.reuse, R124.reuse ;  /* 0x000000007aec7229 */ /* 0x140fe2000000007c */
[----:B------:R-:W-:Y:S01]  /*3ab0*/  R2UR UR11, R135 ;  /* 0x00000000870b72ca */ /* 0x000fe200000e0000 */
[----:B------:R-:W-:Y:S01]  /*3ac0*/  DADD R244, R122, -R124 ;  /* 0x000000007af47229 */ /* 0x000fe2000000087c */
[----:B------:R-:W-:Y:S01]  /*3ad0*/  MOV R134, UR20 ;  /* 0x0000001400867c02 */ /* 0x000fe20008000f00 */
[----:B------:R-:W-:Y:S01]  /*3ae0*/  IMAD.U32 R135, RZ, RZ, UR21 ;  /* 0x00000015ff877e24 */ /* 0x000fe2000f8e00ff */
[----:B------:R-:W-:Y:S01]  /*3af0*/  MOV R136, UR44 ;  /* 0x0000002c00887c02 */ /* 0x000fe20008000f00 */
[----:B------:R-:W-:Y:S01]  /*3b00*/  IMAD.U32 R137, RZ, RZ, UR45 ;  /* 0x0000002dff897e24 */ /* 0x000fe2000f8e00ff */
[----:B------:R-:W-:Y:S01]  /*3b10*/  MOV R138, UR68 ;  /* 0x00000044008a7c02 */ /* 0x000fe20008000f00 */
[----:B------:R-:W-:Y:S01]  /*3b20*/  IMAD.U32 R139, RZ, RZ, UR69 ;  /* 0x00000045ff8b7e24 */ /* 0x000fe2000f8e00ff */
[----:B------:R-:W-:Y:S04]  /*3b30*/  LDS.128 R120, [R2+0x20] ;  /* 0x0000200002787984 */ /* 0x000fe80000000c00 */
[----:B------:R-:W0:Y:S01]  /*3b40*/  LDS.128 R124, [R2+0x30] ;  /* 0x00003000027c7984 */ /* 0x000e220000000c00 */
[----:B------:R-:W-:-:S02]  /*3b50*/  DFMA R210, R140, R128, R210 ;  /* 0x000000808cd2722b */ /* 0x000fc400000000d2 */
[C---:B------:R-:W-:Y:S02]  /*3b60*/  DFMA R224, R140.reuse, R130, R224 ;  /* 0x000000828ce0722b */ /* 0x040fe400000000e0 */
[C---:B------:R-:W-:Y:S02]  /*3b70*/  DFMA R240, R140.reuse, R132, R240 ;  /* 0x000000848cf0722b */ /* 0x040fe400000000f0 */
[C---:B------:R-:W-:Y:S02]  /*3b80*/  DFMA R226, R140.reuse, R134, R226 ;  /* 0x000000868ce2722b */ /* 0x040fe400000000e2 */
[C---:B------:R-:W-:Y:S02]  /*3b90*/  DFMA R234, R140.reuse, R136, R234 ;  /* 0x000000888cea722b */ /* 0x040fe400000000ea */
[C---:B------:R-:W-:Y:S02]  /*3ba0*/  DFMA R218, R140.reuse, R138, R218 ;  /* 0x0000008a8cda722b */ /* 0x040fe400000000da */
[----:B------:R-:W-:Y:S01]  /*3bb0*/  DFMA R162, R140, R60, R162 ;  /* 0x0000003c8ca2722b */ /* 0x000fe200000000a2 */
[----:B------:R-:W-:Y:S01]  /*3bc0*/  R2UR UR74, R142 ;  /* 0x000000008e4a72ca */ /* 0x000fe200000e0000 */
[----:B------:R-:W-:Y:S01]  /*3bd0*/  IMAD.U32 R141, RZ, RZ, UR73 ;  /* 0x00000049ff8d7e24 */ /* 0x000fe2000f8e00ff */
[----:B------:R-:W-:-:S02]  /*3be0*/  MOV R140, UR72 ;  /* 0x00000048008c7c02 */ /* 0x000fc40008000f00 */
[----:B------:R-:W-:Y:S02]  /*3bf0*/  R2UR UR75, R143 ;  /* 0x000000008f4b72ca */ /* 0x000fe400000e0000 */
[----:B------:R-:W-:Y:S02]  /*3c00*/  R2UR UR72, R96 ;  /* 0x00000000604872ca */ /* 0x000fe400000e0000 */
[----:B------:R-:W-:Y:S01]  /*3c10*/  R2UR UR73, R97 ;  /* 0x00000000614972ca */ /* 0x000fe200000e0000 */
[----:B------:R-:W-:Y:S01]  /*3c20*/  IMAD.U32 R143, RZ, RZ, UR59 ;  /* 0x0000003bff8f7e24 */ /* 0x000fe2000f8e00ff */
[----:B------:R-:W-:Y:S01]  /*3c30*/  MOV R142, UR58 ;  /* 0x0000003a008e7c02 */ /* 0x000fe20008000f00 */
[----:B------:R-:W-:Y:S01]  /*3c40*/  IMAD.U32 R145, RZ, RZ, UR35 ;  /* 0x00000023ff917e24 */ /* 0x000fe2000f8e00ff */
[----:B------:R-:W-:Y:S02]  /*3c50*/  MOV R144, UR34 ;  /* 0x0000002200907c02 */ /* 0x000fe40008000f00 */
[----:B------:R-:W-:-:S02]  /*3c60*/  R2UR UR58, R148 ;  /* 0x00000000943a72ca */ /* 0x000fc400000e0000 */
[----:B------:R-:W-:Y:S01]  /*3c70*/  R2UR UR59, R149 ;  /* 0x00000000953b72ca */ /* 0x000fe200000e0000 */
[----:B------:R-:W-:Y:S01]  /*3c80*/  IMAD.U32 R149, RZ, RZ, UR49 ;  /* 0x00000031ff957e24 */ /* 0x000fe2000f8e00ff */
[----:B------:R-:W-:Y:S02]  /*3c90*/  R2UR UR34, R146 ;  /* 0x00000000922272ca */ /* 0x000fe400000e0000 */
[----:B------:R-:W-:Y:S01]  /*3ca0*/  R2UR UR35, R147 ;  /* 0x00000000932372ca */ /* 0x000fe200000e0000 */
[----:B------:R-:W-:Y:S01]  /*3cb0*/  IMAD.U32 R147, RZ, RZ, UR25 ;  /* 0x00000019ff937e24 */ /* 0x000fe2000f8e00ff */
[----:B------:R-:W-:Y:S02]  /*3cc0*/  MOV R146, UR24 ;  /* 0x0000001800927c02 */ /* 0x000fe40008000f00 */
[----:B------:R-:W-:Y:S01]  /*3cd0*/  MOV R148, UR48 ;  /* 0x0000003000947c02 */ /* 0x000fe20008000f00 */
[C---:B------:R-:W-:Y:S02]  /*3ce0*/  DFMA R208, R150.reuse, R140, R208 ;  /* 0x0000008c96d0722b */ /* 0x040fe400000000d0 */
[----:B------:R-:W-:-:S02]  /*3cf0*/  DFMA R238, R150, R142, R238 ;  /* 0x0000008e96ee722b */ /* 0x000fc400000000ee */
[C---:B------:R-:W-:Y:S02]  /*3d00*/  DFMA R242, R150.reuse, R144, R242 ;  /* 0x0000009096f2722b */ /* 0x040fe400000000f2 */
[C---:B------:R-:W-:Y:S02]  /*3d10*/  DFMA R230, R150.reuse, R146, R230 ;  /* 0x0000009296e6722b */ /* 0x040fe400000000e6 */
[C---:B------:R-:W-:Y:S02]  /*3d20*/  DFMA R232, R150.reuse, R148, R232 ;  /* 0x0000009496e8722b */ /* 0x040fe400000000e8 */
[C---:B------:R-:W-:Y:S02]  /*3d30*/  DFMA R228, R150.reuse, R62, R228 ;  /* 0x0000003e96e4722b */ /* 0x040fe400000000e4 */
[----:B------:R-:W-:Y:S01]  /*3d40*/  DFMA R172, R150, R64, R172 ;  /* 0x0000004096ac722b */ /* 0x000fe200000000ac */
        /* <DEDUP_REMOVED lines=10> */
[----:B------:R-:W-:Y:S01]  /*3df0*/  MOV R156, UR22 ;  /* 0x00000016009c7c02 */ /* 0x000fe20008000f00 */
[----:B------:R-:W-:Y:S01]  /*3e00*/  IMAD.U32 R161, RZ, RZ, UR71 ;  /* 0x00000047ffa17e24 */ /* 0x000fe2000f8e00ff */
[----:B------:R-:W-:-:S02]  /*3e10*/  MOV R158, UR46 ;  /* 0x0000002e009e7c02 */ /* 0x000fc40008000f00 */
[----:B------:R-:W-:Y:S01]  /*3e20*/  MOV R160, UR70 ;  /* 0x0000004600a07c02 */ /* 0x000fe20008000f00 */
[C---:B------:R-:W-:Y:S02]  /*3e30*/  DFMA R210, R236.reuse, R150, R210 ;  /* 0x00000096ecd2722b */ /* 0x040fe400000000d2 */
[C---:B------:R-:W-:Y:S02]  /*3e40*/  DFMA R224, R236.reuse, R152, R224 ;  /* 0x00000098ece0722b */ /* 0x040fe400000000e0 */
[C---:B------:R-:W-:Y:S02]  /*3e50*/  DFMA R240, R236.reuse, R154, R240 ;  /* 0x0000009aecf0722b */ /* 0x040fe400000000f0 */
        /* <DEDUP_REMOVED lines=8> */
[----:B------:R-:W-:-:S02]  /*3ee0*/  R2UR UR58, R174 ;  /* 0x00000000ae3a72ca */ /* 0x000fc400000e0000 */
[----:B------:R-:W-:Y:S02]  /*3ef0*/  R2UR UR59, R175 ;  /* 0x00000000af3b72ca */ /* 0x000fe400000e0000 */
[----:B------:R-:W-:Y:S02]  /*3f00*/  R2UR UR34, R166 ;  /* 0x00000000a62272ca */ /* 0x000fe400000e0000 */
[----:B------:R-:W-:Y:S01]  /*3f10*/  R2UR UR35, R167 ;  /* 0x00000000a72372ca */ /* 0x000fe200000e0000 */
[----:B------:R-:W-:Y:S01]  /*3f20*/  IMAD.U32 R167, RZ, RZ, UR11 ;  /* 0x0000000bffa77e24 */ /* 0x000fe2000f8e00ff */
[----:B------:R-:W-:Y:S02]  /*3f30*/  MOV R166, UR10 ;  /* 0x0000000a00a67c02 */ /* 0x000fe40008000f00 */
[----:B------:R-:W-:Y:S02]  /*3f40*/  R2UR UR10, R170 ;  /* 0x00000000aa0a72ca */ /* 0x000fe400000e0000 */
[----:B------:R-:W-:Y:S01]  /*3f50*/  R2UR UR11, R171 ;  /* 0x00000000ab0b72ca */ /* 0x000fe200000e0000 */
[----:B------:R-:W-:Y:S01]  /*3f60*/  IMAD.U32 R171, RZ, RZ, UR51 ;  /* 0x00000033ffab7e24 */ /* 0x000fe2000f8e00ff */
[----:B------:R-:W-:-:S02]  /*3f70*/  R2UR UR72, R168 ;  /* 0x00000000a84872ca */ /* 0x000fc400000e0000 */
[----:B------:R-:W-:Y:S01]  /*3f80*/  R2UR UR73, R169 ;  /* 0x00000000a94972ca */ /* 0x000fe200000e0000 */
[----:B------:R-:W-:Y:S01]  /*3f90*/  IMAD.U32 R169, RZ, RZ, UR27 ;  /* 0x0000001bffa97e24 */ /* 0x000fe2000f8e00ff */
[----:B------:R-:W-:Y:S02]  /*3fa0*/  MOV R168, UR26 ;  /* 0x0000001a00a87c02 */ /* 0x000fe40008000f00 */
[----:B------:R-:W-:Y:S01]  /*3fb0*/  MOV R170, UR50 ;  /* 0x0000003200aa7c02 */ /* 0x000fe20008000f00 */
[C---:B------:R-:W-:Y:S02]  /*3fc0*/  DFMA R208, R244.reuse, R162, R208 ;  /* 0x000000a2f4d0722b */ /* 0x040fe400000000d0 */
[C---:B------:R-:W-:Y:S02]  /*3fd0*/  DFMA R238, R244.reuse, R164, R238 ;  /* 0x000000a4f4ee722b */ /* 0x040fe400000000ee */
[C---:B------:R-:W-:Y:S02]  /*3fe0*/  DFMA R242, R244.reuse, R166, R242 ;  /* 0x000000a6f4f2722b */ /* 0x040fe400000000f2 */
[----:B------:R-:W-:-:S02]  /*3ff0*/  DFMA R230, R244, R168, R230 ;  /* 0x000000a8f4e6722b */ /* 0x000fc400000000e6 */
[C---:B------:R-:W-:Y:S02]  /*4000*/  DFMA R232, R244.reuse, R170, R232 ;  /* 0x000000aaf4e8722b */ /* 0x040fe400000000e8 */
[----:B------:R-:W-:Y:S02]  /*4010*/  DFMA R228, R244, R68, R228 ;  /* 0x00000044f4e4722b */ /* 0x000fe400000000e4 */
[----:B0-----:R-:W-:Y:S02]  /*4020*/  DADD R174, R120, R126 ;  /* 0x0000000078ae7229 */ /* 0x001fe4000000007e */
[----:B------:R-:W-:Y:S02]  /*4030*/  DFMA R244, R244, R70, R172 ;  /* 0x00000046f4f4722b */ /* 0x000fe400000000ac */
[----:B------:R-:W-:Y:S01]  /*4040*/  DADD R186, R120, -R126 ;  /* 0x0000000078ba7229 */ /* 0x000fe2000000087e */
[----:B------:R-:W-:Y:S01]  /*4050*/  MOV R172, UR52 ;  /* 0x0000003400ac7c02 */ /* 0x000fe20008000f00 */
[C-C-:B------:R-:W-:Y:S01]  /*4060*/  DADD R222, R122.reuse, R124.reuse ;  /* 0x000000007ade7229 */ /* 0x140fe2000000007c */
[----:B------:R-:W-:Y:S01]  /*4070*/  MOV R120, UR58 ;  /* 0x0000003a00787c02 */ /* 0x000fe20008000f00 */
[----:B------:R-:W-:Y:S01]  /*4080*/  DADD R214, R122, -R124 ;  /* 0x000000007ad67229 */ /* 0x000fe2000000087c */
[----:B------:R-:W-:Y:S01]  /*4090*/  IMAD.U32 R121, RZ, RZ, UR59 ;  /* 0x0000003bff797e24 */ /* 0x000fe2000f8e00ff */
[----:B------:R-:W-:Y:S01]  /*40a0*/  MOV R122, UR34 ;  /* 0x00000022007a7c02 */ /* 0x000fe20008000f00 */
[----:B------:R-:W-:Y:S01]  /*40b0*/  IMAD.U32 R123, RZ, RZ, UR35 ;  /* 0x00000023ff7b7e24 */ /* 0x000fe2000f8e00ff */
[----:B------:R-:W-:Y:S01]  /*40c0*/  MOV R124, UR4 ;  /* 0x00000004007c7c02 */ /* 0x000fe20008000f00 */
[----:B------:R-:W-:Y:S01]  /*40d0*/  IMAD.U32 R125, RZ, RZ, UR5 ;  /* 0x00000005ff7d7e24 */ /* 0x000fe2000f8e00ff */
[----:B------:R-:W-:Y:S01]  /*40e0*/  MOV R126, UR28 ;  /* 0x0000001c007e7c02 */ /* 0x000fe20008000f00 */
[----:B------:R-:W-:-:S02]  /*40f0*/  IMAD.U32 R127, RZ, RZ, UR29 ;  /* 0x0000001dff7f7e24 */ /* 0x000fc4000f8e00ff */
[----:B------:R-:W-:Y:S01]  /*4100*/  IMAD.U32 R173, RZ, RZ, UR53 ;  /* 0x00000035ffad7e24 */ /* 0x000fe2000f8e00ff */
[----:B------:R-:W-:Y:S01]  /*4110*/  R2UR UR34, R182 ;  /* 0x00000000b62272ca */ /* 0x000fe200000e0000 */
[C---:B------:R-:W-:Y:S01]  /*4120*/  DFMA R210, R174.reuse, R120, R210 ;  /* 0x00000078aed2722b */ /* 0x040fe200000000d2 */
[----:B------:R-:W-:Y:S01]  /*4130*/  R2UR UR35, R183 ;  /* 0x00000000b72372ca */ /* 0x000fe200000e0000 */
[C---:B------:R-:W-:Y:S01]  /*4140*/  DFMA R224, R174.reuse, R122, R224 ;  /* 0x0000007aaee0722b */ /* 0x040fe200000000e0 */
[----:B------:R-:W-:Y:S01]  /*4150*/  R2UR UR58, R180 ;  /* 0x00000000b43a72ca */ /* 0x000fe200000e0000 */
[C---:B------:R-:W-:Y:S01]  /*4160*/  DFMA R240, R174.reuse, R124, R240 ;  /* 0x0000007caef0722b */ /* 0x040fe200000000f0 */
[----:B------:R-:W-:Y:S01]  /*4170*/  R2UR UR59, R181 ;  /* 0x00000000b53b72ca */ /* 0x000fe200000e0000 */
[C---:B------:R-:W-:Y:S02]  /*4180*/  DFMA R226, R174.reuse, R126, R226 ;  /* 0x0000007eaee2722b */ /* 0x040fe400000000e2 */
[----:B------:R-:W-:-:S02]  /*4190*/  DFMA R234, R174, R172, R234 ;  /* 0x000000acaeea722b */ /* 0x000fc400000000ea */
[C---:B------:R-:W-:Y:S02]  /*41a0*/  DFMA R218, R174.reuse, R72, R218 ;  /* 0x00000048aeda722b */ /* 0x040fe400000000da */
[----:B------:R-:W-:Y:S01]  /*41b0*/  DFMA R236, R174, R74, R236 ;  /* 0x0000004aaeec722b */ /* 0x000fe200000000ec */
[----:B------:R-:W-:Y:S01]  /*41c0*/  MOV R174, UR10 ;  /* 0x0000000a00ae7c02 */ /* 0x000fe20008000f00 */
[----:B------:R-:W-:Y:S01]  /*41d0*/  IMAD.U32 R175, RZ, RZ, UR11 ;  /* 0x0000000bffaf7e24 */ /* 0x000fe2000f8e00ff */
[----:B------:R-:W-:Y:S01]  /*41e0*/  R2UR.FILL UR11, R177 ;  /* 0x00000000b10b72ca */ /* 0x000fe200004e0000 */
[----:B------:R-:W-:Y:S01]  /*41f0*/  IMAD.U32 R177, RZ, RZ, UR73 ;  /* 0x00000049ffb17e24 */ /* 0x000fe2000f8e00ff */
[----:B------:R-:W-:Y:S02]  /*4200*/  R2UR.FILL UR10, R176 ;  /* 0x00000000b00a72ca */ /* 0x000fe400004e0000 */
[----:B------:R-:W-:Y:S02]  /*4210*/  MOV R176, UR72 ;  /* 0x0000004800b07c02 */ /* 0x000fe40008000f00 */
[----:B------:R-:W-:-:S02]  /*4220*/  R2UR UR74, R178 ;  /* 0x00000000b24a72ca */ /* 0x000fc400000e0000 */
[----:B------:R-:W-:Y:S02]  /*4230*/  R2UR UR75, R179 ;  /* 0x00000000b34b72ca */ /* 0x000fe400000e0000 */
[----:B------:R-:W-:Y:S02]  /*4240*/  R2UR UR72, R250 ;  /* 0x00000000fa4872ca */ /* 0x000fe400000e0000 */
[----:B------:R-:W-:Y:S01]  /*4250*/  R2UR UR73, R251 ;  /* 0x00000000fb4972ca */ /* 0x000fe200000e0000 */
[----:B------:R-:W-:Y:S01]  /*4260*/  IMAD.U32 R179, RZ, RZ, UR9 ;  /* 0x00000009ffb37e24 */ /* 0x000fe2000f8e00ff */
[----:B------:R-:W-:Y:S01]  /*4270*/  MOV R178, UR8 ;  /* 0x0000000800b27c02 */ /* 0x000fe20008000f00 */
[----:B------:R-:W-:Y:S01]  /*4280*/  IMAD.U32 R181, RZ, RZ, UR33 ;  /* 0x00000021ffb57e24 */ /* 0x000fe2000f8e00ff */
[----:B------:R-:W-:Y:S01]  /*4290*/  MOV R180, UR32 ;  /* 0x0000002000b47c02 */ /* 0x000fe20008000f00 */
[----:B------:R-:W-:Y:S01]  /*42a0*/  IMAD.U32 R183, RZ, RZ, UR57 ;  /* 0x00000039ffb77e24 */ /* 0x000fe2000f8e00ff */
[----:B------:R-:W-:Y:S01]  /*42b0*/  MOV R182, UR56 ;  /* 0x0000003800b67c02 */ /* 0x000fe20008000f00 */
[C---:B------:R-:W-:Y:S01]  /*42c0*/  DFMA R208, R186.reuse, R174, R208 ;  /* 0x000000aebad0722b */ /* 0x040fe200000000d0 */
[----:B------:R-:W-:Y:S01]  /*42d0*/  MOV R184, UR34 ;  /* 0x0000002200b87c02 */ /* 0x000fe20008000f00 */
[----:B------:R-:W-:Y:S01]  /*42e0*/  IMAD.U32 R185, RZ, RZ, UR35 ;  /* 0x00000023ffb97e24 */ /* 0x000fe2000f8e00ff */
[----:B------:R-:W-:Y:S01]  /*42f0*/  MOV R194, UR58 ;  /* 0x0000003a00c27c02 */ /* 0x000fe20008000f00 */
[----:B------:R-:W-:Y:S01]  /*4300*/  IMAD.U32 R195, RZ, RZ, UR59 ;  /* 0x0000003bffc37e24 */ /* 0x000fe2000f8e00ff */
[C---:B------:R-:W-:Y:S01]  /*4310*/  DFMA R238, R186.reuse, R176, R238 ;  /* 0x000000b0baee722b */ /* 0x040fe200000000ee */
[----:B------:R-:W-:Y:S01]  /*4320*/  R2UR.FILL UR35, R189 ;  /* 0x00000000bd2372ca */ /* 0x000fe200004e0000 */
[C---:B------:R-:W-:Y:S01]  /*4330*/  DFMA R242, R186.reuse, R178, R242 ;  /* 0x000000b2baf2722b */ /* 0x040fe200000000f2 */
[----:B------:R-:W-:Y:S01]  /*4340*/  R2UR.FILL UR34, R188 ;  /* 0x00000000bc2272ca */ /* 0x000fe200004e0000 */
[C---:B------:R-:W-:Y:S01]  /*4350*/  DFMA R230, R186.reuse, R180, R230 ;  /* 0x000000b4bae6722b */ /* 0x040fe200000000e6 */
[----:B------:R-:W-:Y:S01]  /*4360*/  R2UR.FILL UR59, R191 ;  /* 0x00000000bf3b72ca */ /* 0x000fe200004e0000 */
[C---:B------:R-:W-:Y:S01]  /*4370*/  DFMA R232, R186.reuse, R182, R232 ;  /* 0x000000b6bae8722b */ /* 0x040fe200000000e8 */
[----:B------:R-:W-:Y:S01]  /*4380*/  R2UR.FILL UR58, R190 ;  /* 0x00000000be3a72ca */ /* 0x000fe200004e0000 */
[C---:B------:R-:W-:Y:S01]  /*4390*/  DFMA R228, R186.reuse, R76, R228 ;  /* 0x0000004cbae4722b */ /* 0x040fe200000000e4 */
[----:B------:R-:W-:Y:S01]  /*43a0*/  MOV R196, UR72 ;  /* 0x0000004800c47c02 */ /* 0x000fe20008000f00 */
[----:B------:R-:W-:Y:S01]  /*43b0*/  DFMA R244, R186, R78, R244 ;  /* 0x0000004ebaf4722b */ /* 0x000fe200000000f4 */
[----:B------:R-:W-:Y:S01]  /*43c0*/  IMAD.U32 R197, RZ, RZ, UR73 ;  /* 0x00000049ffc57e24 */ /* 0x000fe2000f8e00ff */
[----:B------:R-:W-:Y:S01]  /*43d0*/  MOV R186, UR74 ;  /* 0x0000004a00ba7c02 */ /* 0x000fe20008000f00 */
[----:B------:R-:W-:Y:S01]  /*43e0*/  IMAD.U32 R187, RZ, RZ, UR75 ;  /* 0x0000004bffbb7e24 */ /* 0x000fe2000f8e00ff */
[----:B------:R-:W-:Y:S01]  /*43f0*/  MOV R188, UR6 ;  /* 0x0000000600bc7c02 */ /* 0x000fe20008000f00 */
[----:B------:R-:W-:Y:S01]  /*4400*/  IMAD.U32 R189, RZ, RZ, UR7 ;  /* 0x00000007ffbd7e24 */ /* 0x000fe2000f8e00ff */
[----:B------:R-:W-:Y:S01]  /*4410*/  DFMA R210, R222, R184, R210 ;  /* 0x000000b8ded2722b */ /* 0x000fe200000000d2 */
[----:B------:R-:W-:Y:S01]  /*4420*/  MOV R190, UR30 ;  /* 0x0000001e00be7c02 */ /* 0x000fe20008000f00 */
[----:B------:R-:W-:Y:S01]  /*4430*/  IMAD.U32 R191, RZ, RZ, UR31 ;  /* 0x0000001fffbf7e24 */ /* 0x000fe2000f8e00ff */
[----:B------:R-:W-:Y:S01]  /*4440*/  DFMA R208, R214, R194, R208 ;  /* 0x000000c2d6d0722b */ /* 0x000fe200000000d0 */
[----:B------:R-:W-:Y:S01]  /*4450*/  MOV R192, UR54 ;  /* 0x0000003600c07c02 */ /* 0x000fe20008000f00 */
[----:B------:R-:W-:Y:S01]  /*4460*/  IMAD.U32 R193, RZ, RZ, UR55 ;  /* 0x00000037ffc17e24 */ /* 0x000fe2000f8e00ff */
[----:B------:R-:W-:-:S02]  /*4470*/  DFMA R224, R222, R186, R224 ;  /* 0x000000badee0722b */ /* 0x000fc400000000e0 */
[----:B------:R-:W-:Y:S02]  /*4480*/  DFMA R238, R214, R196, R238 ;  /* 0x000000c4d6ee722b */ /* 0x000fe400000000ee */
[C---:B------:R-:W-:Y:S02]  /*4490*/  DFMA R240, R222.reuse, R188, R240 ;  /* 0x000000bcdef0722b */ /* 0x040fe400000000f0 */
[C---:B------:R-:W-:Y:S02]  /*44a0*/  DFMA R226, R222.reuse, R190, R226 ;  /* 0x000000bedee2722b */ /* 0x040fe400000000e2 */
[C---:B------:R-:W-:Y:S02]  /*44b0*/  DFMA R234, R222.reuse, R192, R234 ;  /* 0x000000c0deea722b */ /* 0x040fe400000000ea */
[C---:B------:R-:W-:Y:S01]  /*44c0*/  DFMA R218, R222.reuse, R80, R218 ;  /* 0x00000050deda722b */ /* 0x040fe200000000da */
[----:B------:R-:W-:Y:S01]  /*44d0*/  MOV R198, UR10 ;  /* 0x0000000a00c67c02 */ /* 0x000fe20008000f00 */
[----:B------:R-:W-:Y:S01]  /*44e0*/  DFMA R222, R222, R82, R236 ;  /* 0x00000052dede722b */ /* 0x000fe200000000ec */
[----:B------:R-:W-:Y:S01]  /*44f0*/  IMAD.U32 R199, RZ, RZ, UR11 ;  /* 0x0000000bffc77e24 */ /* 0x000fe2000f8e00ff */
[C-C-:B------:R-:W-:Y:S01]  /*4500*/  DADD R236, R210.reuse, -R208.reuse ;  /* 0x00000000d2ec7229 */ /* 0x140fe200000008d0 */
[----:B------:R-:W-:Y:S01]  /*4510*/  MOV R200, UR34 ;  /* 0x0000002200c87c02 */ /* 0x000fe20008000f00 */
[----:B------:R-:W-:Y:S01]  /*4520*/  IMAD.U32 R201, RZ, RZ, UR35 ;  /* 0x00000023ffc97e24 */ /* 0x000fe2000f8e00ff */
[----:B------:R-:W-:Y:S01]  /*4530*/  DADD R210, R210, R208 ;  /* 0x00000000d2d27229 */ /* 0x000fe200000000d0 */
[----:B------:R-:W-:Y:S01]  /*4540*/  MOV R202, UR58 ;  /* 0x0000003a00ca7c02 */ /* 0x000fe20008000f00 */
[----:B------:R-:W-:Y:S01]  /*4550*/  DADD R208, R224, R238 ;  /* 0x00000000e0d07229 */ /* 0x000fe200000000ee */
[----:B------:R-:W-:Y:S01]  /*4560*/  IMAD.U32 R203, RZ, RZ, UR59 ;  /* 0x0000003bffcb7e24 */ /* 0x000fe2000f8e00ff */
[----:B------:R-:W-:-:S02]  /*4570*/  DFMA R242, R214, R198, R242 ;  /* 0x000000c6d6f2722b */ /* 0x000fc400000000f2 */
[----:B------:R-:W-:Y:S02]  /*4580*/  DADD R224, R224, -R238 ;  /* 0x00000000e0e07229 */ /* 0x000fe400000008ee */
[----:B------:R-:W-:Y:S02]  /*4590*/  DMUL R212, R236, R212 ;  /* 0x000000d4ecd47228 */ /* 0x000fe40000000000 */
[C---:B------:R-:W-:Y:S02]  /*45a0*/  DFMA R230, R214.reuse, R200, R230 ;  /* 0x000000c8d6e6722b */ /* 0x040fe400000000e6 */
[C---:B------:R-:W-:Y:S02]  /*45b0*/  DFMA R232, R214.reuse, R202, R232 ;  /* 0x000000cad6e8722b */ /* 0x040fe400000000e8 */
[C---:B------:R-:W-:Y:S02]  /*45c0*/  DFMA R228, R214.reuse, R84, R228 ;  /* 0x00000054d6e4722b */ /* 0x040fe400000000e4 */
[----:B------:R-:W-:-:S02]  /*45d0*/  DFMA R214, R214, R86, R244 ;  /* 0x00000056d6d6722b */ /* 0x000fc400000000f4 */
[--C-:B------:R-:W-:Y:S02]  /*45e0*/  DADD R238, R240, R242.reuse ;  /* 0x00000000f0ee7229 */ /* 0x100fe400000000f2 */
[----:B---3--:R-:W-:Y:S02]  /*45f0*/  DMUL R206, R224, R206 ;  /* 0x000000cee0ce7228 */ /* 0x008fe40000000000 */
[----:B------:R-:W-:Y:S02]  /*4600*/  DADD R240, R240, -R242 ;  /* 0x00000000f0f07229 */ /* 0x000fe400000008f2 */
[----:B------:R-:W-:Y:S02]  /*4610*/  DFMA R242, R210, R216, R212 ;  /* 0x000000d8d2f2722b */ /* 0x000fe400000000d4 */
[C-C-:B------:R-:W-:Y:S02]  /*4620*/  DADD R236, R226.reuse, R230.reuse ;  /* 0x00000000e2ec7229 */ /* 0x140fe400000000e6 */
[----:B------:R-:W-:-:S02]  /*4630*/  DADD R226, R226, -R230 ;  /* 0x00000000e2e27229 */ /* 0x000fc400000008e6 */
[----:B------:R-:W-:Y:S02]  /*4640*/  DADD R230, R234, R232 ;  /* 0x00000000eae67229 */ /* 0x000fe400000000e8 */
[----:B------:R-:W-:Y:S02]  /*4650*/  DADD R224, R218, R228 ;  /* 0x00000000dae07229 */ /* 0x000fe400000000e4 */
[----:B------:R-:W-:Y:S02]  /*4660*/  DADD R234, R234, -R232 ;  /* 0x00000000eaea7229 */ /* 0x000fe400000008e8 */
[----:B------:R-:W-:Y:S02]  /*4670*/  DADD R228, R218, -R228 ;  /* 0x00000000dae47229 */ /* 0x000fe400000008e4 */
[----:B------:R-:W-:Y:S02]  /*4680*/  DADD R218, R222, R214 ;  /* 0x00000000deda7229 */ /* 0x000fe400000000d6 */
[----:B-----5:R-:W-:-:S02]  /*4690*/  DFMA R232, R208, R220, R206 ;  /* 0x000000dcd0e8722b */ /* 0x020fc400000000ce */
[----:B------:R-:W-:Y:S02]  /*46a0*/  DADD R222, R222, -R214 ;  /* 0x00000000dede7229 */ /* 0x000fe400000008d6 */
[----:B------:R-:W-:Y:S02]  /*46b0*/  DFMA R216, R210, R216, -R212 ;  /* 0x000000d8d2d8722b */ /* 0x000fe400000008d4 */
[----:B------:R-:W-:Y:S02]  /*46c0*/  DFMA R220, R208, R220, -R206 ;  /* 0x000000dcd0dc722b */ /* 0x000fe400000008ce */
[C---:B------:R-:W-:Y:S02]  /*46d0*/  DFMA R212, R242.reuse, R4, RZ ;  /* 0x00000004f2d4722b */ /* 0x040fe400000000ff */
[C---:B------:R-:W-:Y:S02]  /*46e0*/  DFMA R210, R242.reuse, R6, RZ ;  /* 0x00000006f2d2722b */ /* 0x040fe400000000ff */
[----:B------:R-:W-:-:S02]  /*46f0*/  DFMA R208, R242, R128, RZ ;  /* 0x00000080f2d0722b */ /* 0x000fc400000000ff */
[C---:B------:R-:W-:Y:S02]  /*4700*/  DFMA R206, R242.reuse, R150, RZ ;  /* 0x00000096f2ce722b */ /* 0x040fe400000000ff */
[C---:B------:R-:W-:Y:S02]  /*4710*/  DFMA R214, R242.reuse, R120, RZ ;  /* 0x00000078f2d6722b */ /* 0x040fe400000000ff */
[----:B------:R-:W-:Y:S02]  /*4720*/  DFMA R242, R242, R184, RZ ;  /* 0x000000b8f2f2722b */ /* 0x000fe400000000ff */
[----:B------:R-:W-:Y:S02]  /*4730*/  DMUL R240, R240, R204 ;  /* 0x000000ccf0f07228 */ /* 0x000fe40000000000 */
[C---:B------:R-:W-:Y:S02]  /*4740*/  DFMA R212, R232.reuse, R8, R212 ;  /* 0x00000008e8d4722b */ /* 0x040fe400000000d4 */
[----:B------:R-:W-:-:S02]  /*4750*/  DFMA R210, R232, R10, R210 ;  /* 0x0000000ae8d2722b */ /* 0x000fc400000000d2 */
[C---:B------:R-:W-:Y:S02]  /*4760*/  DFMA R208, R232.reuse, R130, R208 ;  /* 0x00000082e8d0722b */ /* 0x040fe400000000d0 */
[C---:B------:R-:W-:Y:S02]  /*4770*/  DFMA R206, R232.reuse, R152, R206 ;  /* 0x00000098e8ce722b */ /* 0x040fe400000000ce */
[C---:B------:R-:W-:Y:S02]  /*4780*/  DFMA R214, R232.reuse, R122, R214 ;  /* 0x0000007ae8d6722b */ /* 0x040fe400000000d6 */
[----:B------:R-:W-:Y:S02]  /*4790*/  DFMA R204, R232, R186, R242 ;  /* 0x000000bae8cc722b */ /* 0x000fe400000000f2 */
[CCC-:B------:R-:W-:Y:S02]  /*47a0*/  DFMA R232, R238.reuse, R118.reuse, R240.reuse ;  /* 0x00000076eee8722b */ /* 0x1c0fe400000000f0 */
[----:B------:R-:W-:-:S02]  /*47b0*/  DFMA R118, R238, R118, -R240 ;  /* 0x00000076ee76722b */ /* 0x000fc400000008f0 */
[C---:B------:R-:W-:Y:S02]  /*47c0*/  DFMA R246, R216.reuse, R32, RZ ;  /* 0x00000020d8f6722b */ /* 0x040fe400000000ff */
[C---:B------:R-:W-:Y:S02]  /*47d0*/  DFMA R244, R216.reuse, R34, RZ ;  /* 0x00000022d8f4722b */ /* 0x040fe400000000ff */
[C---:B------:R-:W-:Y:S02]  /*47e0*/  DFMA R242, R216.reuse, R140, RZ ;  /* 0x0000008cd8f2722b */ /* 0x040fe400000000ff */
[C---:B------:R-:W-:Y:S02]  /*47f0*/  DFMA R240, R216.reuse, R162, RZ ;  /* 0x000000a2d8f0722b */ /* 0x040fe400000000ff */
[C---:B------:R-:W-:Y:S02]  /*4800*/  DFMA R238, R216.reuse, R174, RZ ;  /* 0x000000aed8ee722b */ /* 0x040fe400000000ff */
[----:B------:R-:W-:-:S02]  /*4810*/  DFMA R216, R216, R194, RZ ;  /* 0x000000c2d8d8722b */ /* 0x000fc400000000ff */
[----:B------:R-:W-:Y:S02]  /*4820*/  DMUL R104, R226, R104 ;  /* 0x00000068e2687228 */ /* 0x000fe40000000000 */
[C---:B------:R-:W-:Y:S02]  /*4830*/  DFMA R246, R220.reuse, R36, R246 ;  /* 0x00000024dcf6722b */ /* 0x040fe400000000f6 */
[C---:B------:R-:W-:Y:S02]  /*4840*/  DFMA R244, R220.reuse, R38, R244 ;  /* 0x00000026dcf4722b */ /* 0x040fe400000000f4 */
[C---:B------:R-:W-:Y:S02]  /*4850*/  DFMA R242, R220.reuse, R142, R242 ;  /* 0x0000008edcf2722b */ /* 0x040fe400000000f2 */
[C---:B------:R-:W-:Y:S02]  /*4860*/  DFMA R240, R220.reuse, R164, R240 ;  /* 0x000000a4dcf0722b */ /* 0x040fe400000000f0 */
[----:B------:R-:W-:-:S02]  /*4870*/  DFMA R238, R220, R176, R238 ;  /* 0x000000b0dcee722b */ /* 0x000fc400000000ee */
[----:B------:R-:W-:Y:S02]  /*4880*/  DFMA R216, R220, R196, R216 ;  /* 0x000000c4dcd8722b */ /* 0x000fe400000000d8 */
[C---:B------:R-:W-:Y:S02]  /*4890*/  DFMA R212, R232.reuse, R12, R212 ;  /* 0x0000000ce8d4722b */ /* 0x040fe400000000d4 */
[C---:B------:R-:W-:Y:S02]  /*48a0*/  DFMA R210, R232.reuse, R14, R210 ;  /* 0x0000000ee8d2722b */ /* 0x040fe400000000d2 */
[C---:B------:R-:W-:Y:S02]  /*48b0*/  DFMA R208, R232.reuse, R132, R208 ;  /* 0x00000084e8d0722b */ /* 0x040fe400000000d0 */
[C---:B------:R-:W-:Y:S02]  /*48c0*/  DFMA R206, R232.reuse, R154, R206 ;  /* 0x0000009ae8ce722b */ /* 0x040fe400000000ce */
[----:B------:R-:W-:-:S02]  /*48d0*/  DFMA R214, R232, R124, R214 ;  /* 0x0000007ce8d6722b */ /* 0x000fc400000000d6 */
[----:B------:R-:W-:Y:S02]  /*48e0*/  DFMA R204, R232, R188, R204 ;  /* 0x000000bce8cc722b */ /* 0x000fe400000000cc */
[----:B------:R-:W-:Y:S02]  /*48f0*/  DFMA R220, R236, R102, R104 ;  /* 0x00000066ecdc722b */ /* 0x000fe40000000068 */
[----:B------:R-:W-:Y:S02]  /*4900*/  DMUL R110, R234, R110 ;  /* 0x0000006eea6e7228 */ /* 0x000fe40000000000 */
[C---:B------:R-:W-:Y:S02]  /*4910*/  DFMA R246, R118.reuse, R40, R246 ;  /* 0x0000002876f6722b */ /* 0x040fe400000000f6 */
[C---:B------:R-:W-:Y:S02]  /*4920*/  DFMA R244, R118.reuse, R42, R244 ;  /* 0x0000002a76f4722b */ /* 0x040fe400000000f4 */
[----:B------:R-:W-:-:S02]  /*4930*/  DFMA R242, R118, R144, R242 ;  /* 0x0000009076f2722b */ /* 0x000fc400000000f2 */
[C---:B------:R-:W-:Y:S02]  /*4940*/  DFMA R240, R118.reuse, R166, R240 ;  /* 0x000000a676f0722b */ /* 0x040fe400000000f0 */
[C---:B------:R-:W-:Y:S02]  /*4950*/  DFMA R238, R118.reuse, R178, R238 ;  /* 0x000000b276ee722b */ /* 0x040fe400000000ee */
[----:B------:R-:W-:Y:S02]  /*4960*/  DFMA R216, R118, R198, R216 ;  /* 0x000000c676d8722b */ /* 0x000fe400000000d8 */
[----:B------:R-:W-:Y:S02]  /*4970*/  DFMA R102, R236, R102, -R104 ;  /* 0x00000066ec66722b */ /* 0x000fe40000000868 */
[C---:B------:R-:W-:Y:S02]  /*4980*/  DFMA R212, R220.reuse, R16, R212 ;  /* 0x00000010dcd4722b */ /* 0x040fe400000000d4 */
[----:B------:R-:W-:-:S02]  /*4990*/  DFMA R210, R220, R18, R210 ;  /* 0x00000012dcd2722b */ /* 0x000fc400000000d2 */
[C---:B------:R-:W-:Y:S02]  /*49a0*/  DFMA R208, R220.reuse, R134, R208 ;  /* 0x00000086dcd0722b */ /* 0x040fe400000000d0 */
[C---:B------:R-:W-:Y:S02]  /*49b0*/  DFMA R206, R220.reuse, R156, R206 ;  /* 0x0000009cdcce722b */ /* 0x040fe400000000ce */
[C---:B------:R-:W-:Y:S02]  /*49c0*/  DFMA R214, R220.reuse, R126, R214 ;  /* 0x0000007edcd6722b */ /* 0x040fe400000000d6 */
[----:B------:R-:W-:Y:S02]  /*49d0*/  DFMA R204, R220, R190, R204 ;  /* 0x000000bedccc722b */ /* 0x000fe400000000cc */
[----:B--2---:R-:W-:Y:S02]  /*49e0*/  DFMA R104, R230, R116, R110 ;  /* 0x00000074e668722b */ /* 0x004fe4000000006e */
[----:B------:R-:W-:-:S02]  /*49f0*/  DMUL R108, R228, R108 ;  /* 0x0000006ce46c7228 */ /* 0x000fc40000000000 */
[C---:B------:R-:W-:Y:S02]  /*4a00*/  DFMA R246, R102.reuse, R44, R246 ;  /* 0x0000002c66f6722b */ /* 0x040fe400000000f6 */
[C---:B------:R-:W-:Y:S02]  /*4a10*/  DFMA R244, R102.reuse, R46, R244 ;  /* 0x0000002e66f4722b */ /* 0x040fe400000000f4 */
[C---:B------:R-:W-:Y:S02]  /*4a20*/  DFMA R242, R102.reuse, R146, R242 ;  /* 0x0000009266f2722b */ /* 0x040fe400000000f2 */
[C---:B------:R-:W-:Y:S02]  /*4a30*/  DFMA R240, R102.reuse, R168, R240 ;  /* 0x000000a866f0722b */ /* 0x040fe400000000f0 */
[C---:B------:R-:W-:Y:S02]  /*4a40*/  DFMA R238, R102.reuse, R180, R238 ;  /* 0x000000b466ee722b */ /* 0x040fe400000000ee */
[----:B------:R-:W-:-:S02]  /*4a50*/  DFMA R216, R102, R200, R216 ;  /* 0x000000c866d8722b */ /* 0x000fc400000000d8 */
[----:B------:R-:W-:Y:S02]  /*4a60*/  DFMA R110, R230, R116, -R110 ;  /* 0x00000074e66e722b */ /* 0x000fe4000000086e */
        /* <DEDUP_REMOVED lines=21> */
[----:B------:R-:W-:Y:S02]  /*4bc0*/  DFMA R102, R218, R112, R106 ;  /* 0x00000070da66722b */ /* 0x000fe4000000006a */
[----:B------:R-:W-:-:S02]  /*4bd0*/  DFMA R246, R108, R50, R246 ;  /* 0x000000326cf6722b */ /* 0x000fc400000000f6 */
[C---:B------:R-:W-:Y:S02]  /*4be0*/  DFMA R244, R108.reuse, R56, R244 ;  /* 0x000000386cf4722b */ /* 0x040fe400000000f4 */
[C---:B------:R-:W-:Y:S02]  /*4bf0*/  DFMA R242, R108.reuse, R62, R242 ;  /* 0x0000003e6cf2722b */ /* 0x040fe400000000f2 */
[C---:B------:R-:W-:Y:S02]  /*4c00*/  DFMA R240, R108.reuse, R68, R240 ;  /* 0x000000446cf0722b */ /* 0x040fe400000000f0 */
[C---:B------:R-:W-:Y:S02]  /*4c10*/  DFMA R238, R108.reuse, R76, R238 ;  /* 0x0000004c6cee722b */ /* 0x040fe400000000ee */
[----:B------:R-:W-:Y:S02]  /*4c20*/  DFMA R216, R108, R84, R216 ;  /* 0x000000546cd8722b */ /* 0x000fe400000000d8 */
[----:B------:R-:W-:-:S02]  /*4c30*/  DFMA R106, R218, R112, -R106 ;  /* 0x00000070da6a722b */ /* 0x000fc4000000086a */
[C---:B------:R-:W-:Y:S02]  /*4c40*/  DFMA R212, R102.reuse, R24, R212 ;  /* 0x0000001866d4722b */ /* 0x040fe400000000d4 */
[C---:B------:R-:W-:Y:S02]  /*4c50*/  DFMA R210, R102.reuse, R30, R210 ;  /* 0x0000001e66d2722b */ /* 0x040fe400000000d2 */
[C---:B------:R-:W-:Y:S02]  /*4c60*/  DFMA R208, R102.reuse, R60, R208 ;  /* 0x0000003c66d0722b */ /* 0x040fe400000000d0 */
[C---:B------:R-:W-:Y:S02]  /*4c70*/  DFMA R206, R102.reuse, R66, R206 ;  /* 0x0000004266ce722b */ /* 0x040fe400000000ce */
[C---:B------:R-:W-:Y:S02]  /*4c80*/  DFMA R214, R102.reuse, R74, R214 ;  /* 0x0000004a66d6722b */ /* 0x040fe400000000d6 */
[----:B------:R-:W-:-:S02]  /*4c90*/  DFMA R204, R102, R82, R204 ;  /* 0x0000005266cc722b */ /* 0x000fc400000000cc */
[C---:B------:R-:W-:Y:S02]  /*4ca0*/  DFMA R246, R106.reuse, R52, R246 ;  /* 0x000000346af6722b */ /* 0x040fe400000000f6 */
[C---:B------:R-:W-:Y:S02]  /*4cb0*/  DFMA R244, R106.reuse, R58, R244 ;  /* 0x0000003a6af4722b */ /* 0x040fe400000000f4 */
[C---:B------:R-:W-:Y:S02]  /*4cc0*/  DFMA R242, R106.reuse, R64, R242 ;  /* 0x000000406af2722b */ /* 0x040fe400000000f2 */
[C---:B------:R-:W-:Y:S02]  /*4cd0*/  DFMA R240, R106.reuse, R70, R240 ;  /* 0x000000466af0722b */ /* 0x040fe400000000f0 */
[C---:B------:R-:W-:Y:S02]  /*4ce0*/  DFMA R238, R106.reuse, R78, R238 ;  /* 0x0000004e6aee722b */ /* 0x040fe400000000ee */
[----:B------:R-:W-:-:S02]  /*4cf0*/  DFMA R216, R106, R86, R216 ;  /* 0x000000566ad8722b */ /* 0x000fc400000000d8 */
[----:B------:R-:W-:Y:S02]  /*4d00*/  DADD R102, R212, R246 ;  /* 0x00000000d4667229 */ /* 0x000fe400000000f6 */
[----:B------:R-:W-:Y:S02]  /*4d10*/  DADD R104, R210, R244 ;  /* 0x00000000d2687229 */ /* 0x000fe400000000f4 */
[----:B------:R-:W-:Y:S02]  /*4d20*/  DADD R106, R208, R242 ;  /* 0x00000000d06a7229 */ /* 0x000fe400000000f2 */
[----:B------:R-:W-:Y:S02]  /*4d30*/  DADD R108, R206, R240 ;  /* 0x00000000ce6c7229 */ /* 0x000fe400000000f0 */
[----:B------:R-:W-:Y:S02]  /*4d40*/  DADD R110, R214, R238 ;  /* 0x00000000d66e7229 */ /* 0x000fe400000000ee */
[----:B------:R-:W-:-:S02]  /*4d50*/  DADD R112, R204, R216 ;  /* 0x00000000cc707229 */ /* 0x000fc400000000d8 */
[----:B------:R-:W-:Y:S02]  /*4d60*/  DADD R212, R212, -R246 ;  /* 0x00000000d4d47229 */ /* 0x000fe400000008f6 */
[----:B------:R-:W-:Y:S02]  /*4d70*/  DADD R210, R210, -R244 ;  /* 0x00000000d2d27229 */ /* 0x000fe400000008f4 */
[----:B------:R-:W-:Y:S02]  /*4d80*/  DADD R208, R208, -R242 ;  /* 0x00000000d0d07229 */ /* 0x000fe400000008f2 */
[----:B------:R-:W-:Y:S02]  /*4d90*/  DADD R206, R206, -R240 ;  /* 0x00000000cece7229 */ /* 0x000fe400000008f0 */
[----:B------:R-:W-:Y:S02]  /*4da0*/  DADD R214, R214, -R238 ;  /* 0x00000000d6d67229 */ /* 0x000fe400000008ee */
[----:B------:R-:W-:Y:S01]  /*4db0*/  DADD R204, R204, -R216 ;  /* 0x00000000cccc7229 */ /* 0x000fe200000008d8 */
        /* <DEDUP_REMOVED lines=12> */
[----:B------:R-:W-:-:S02]  /*4e80*/  ISETP.GE.U32.AND P1, PT, R3, 0x34, PT ;  /* 0x000000340300780c */ /* 0x000fc40003f26070 */
[----:B------:R-:W-:-:S11]  /*4e90*/  IADD3 R3, PT, PT, R3, 0x90, RZ ;  /* 0x0000009003037810 */ /* 0x000fd60007ffe0ff */
[----:B0-----:R-:W-:Y:S05]  /*4ea0*/  @!P1 BRA `(.L_x_25) ;  /* 0xffffffd800b09947 */ /* 0x001fea000383ffff */
.L_x_24:
[----:B0-234-:R-:W-:Y:S05]  /*4eb0*/  BSYNC.RECONVERGENT B0 ;  /* 0x0000000000007941 */ /* 0x01dfea0003800200 */
.L_x_23:
[----:B-1----:R-:W0:Y:S01]  /*4ec0*/  S2R R3, SR_TID.X ;  /* 0x0000000000037919 */ /* 0x002e220000002100 */
[----:B------:R-:W-:Y:S01]  /*4ed0*/  BSSY.RECONVERGENT B0, `(.L_x_26) ;  /* 0x00000a1000007945 */ /* 0x000fe20003800200 */
[----:B------:R-:W-:Y:S01]  /*4ee0*/  BAR.SYNC.DEFER_BLOCKING 0x0 ;  /* 0x0000000000007b1d */ /* 0x000fe20000010000 */
[----:B0-----:R-:W-:-:S13]  /*4ef0*/  ISETP.GT.U32.AND P1, PT, R3, 0xa7, PT ;  /* 0x000000a70300780c */ /* 0x001fda0003f24070 */
[----:B------:R-:W-:Y:S05]  /*4f00*/  @P1 BRA `(.L_x_27) ;  /* 0x0000000800741947 */ /* 0x000fea0003800000 */
[----:B------:R-:W0:Y:S01]  /*4f10*/  S2R R89, SR_CgaCtaId ;  /* 0x0000000000597919 */ /* 0x000e220000008800 */
[----:B------:R-:W-:Y:S01]  /*4f20*/  MOV R88, 0x400 ;  /* 0x0000040000587802 */ /* 0x000fe20000000f00 */
[----:B------:R-:W1:Y:S03]  /*4f30*/  S2R R2, SR_TID.Y ;  /* 0x0000000000027919 */ /* 0x000e660000002200 */
[----:B0-----:R-:W-:-:S05]  /*4f40*/  LEA R89, R89, R88, 0x18 ;  /* 0x0000005859597211 */ /* 0x001fca00078ec0ff */
[----:B-1----:R-:W-:-:S07]  /*4f50*/  IMAD R2, R2, 0x55c0, R89 ;  /* 0x000055c002027824 */ /* 0x002fce00078e0259 */
.L_x_28:
[C---:B0-----:R-:W-:Y:S02]  /*4f60*/  PRMT R88, R3.reuse, 0x9910, RZ ;  /* 0x0000991003587816 */ /* 0x041fe400000000ff */
[----:B------:R-:W-:-:S03]  /*4f70*/  ISETP.GE.U32.AND P1, PT, R3, 0x18, PT ;  /* 0x000000180300780c */ /* 0x000fc60003f26070 */
[----:B------:R-:W-:-:S05]  /*4f80*/  IMAD R88, R88, 0xab, RZ ;  /* 0x000000ab58587824 */ /* 0x000fca00078e02ff */
[----:B------:R-:W-:-:S04]  /*4f90*/  LOP3.LUT R88, R88, 0xffff, RZ, 0xc0, !PT ;  /* 0x0000ffff58587812 */ /* 0x000fc800078ec0ff */
[----:B------:R-:W-:-:S04]  /*4fa0*/  SHF.R.U32.HI R88, RZ, 0xb, R88 ;  /* 0x0000000bff587819 */ /* 0x000fc80000011658 */
[----:B------:R-:W-:-:S05]  /*4fb0*/  PRMT R89, R88, 0x9910, RZ ;  /* 0x0000991058597816 */ /* 0x000fca00000000ff */
[----:B------:R-:W-:-:S04]  /*4fc0*/  IMAD R89, R89, 0xc, RZ ;  /* 0x0000000c59597824 */ /* 0x000fc800078e02ff */
[----:B------:R-:W-:-:S05]  /*4fd0*/  IMAD.MOV R89, RZ, RZ, -R89 ;  /* 0x000000ffff597224 */ /* 0x000fca00078e0a59 */
[----:B------:R-:W-:Y:S02]  /*4fe0*/  PRMT R90, R89, 0x7710, RZ ;  /* 0x00007710595a7816 */ /* 0x000fe400000000ff */
[----:B------:R-:W-:Y:S02]  /*4ff0*/  LOP3.LUT R89, R88, 0xffff, RZ, 0xc0, !PT ;  /* 0x0000ffff58597812 */ /* 0x000fe400078ec0ff */
[----:B------:R-:W-:Y:S02]  /*5000*/  IADD3 R88, PT, PT, R90, R3, RZ ;  /* 0x000000035a587210 */ /* 0x000fe40007ffe0ff */
[----:B------:R-:W-:Y:S01]  /*5010*/  IADD3 R3, PT, PT, R3, 0x90, RZ ;  /* 0x0000009003037810 */ /* 0x000fe20007ffe0ff */
[----:B------:R-:W-:Y:S01]  /*5020*/  IMAD R89, R89, 0x620, R2 ;  /* 0x0000062059597824 */ /* 0x000fe200078e0202 */
        /* <DEDUP_REMOVED lines=12> */
[C---:B------:R-:W-:Y:S02]  /*50f0*/  DFMA R108, R98.reuse, R4, RZ ;  /* 0x00000004626c722b */ /* 0x040fe400000000ff */
[C---:B------:R-:W-:Y:S02]  /*5100*/  DFMA R110, R98.reuse, R6, RZ ;  /* 0x00000006626e722b */ /* 0x040fe400000000ff */
[C---:B------:R-:W-:Y:S02]  /*5110*/  DFMA R114, R98.reuse, R128, RZ ;  /* 0x000000806272722b */ /* 0x040fe400000000ff */
[C---:B------:R-:W-:Y:S02]  /*5120*/  DFMA R118, R98.reuse, R150, RZ ;  /* 0x000000966276722b */ /* 0x040fe400000000ff */
[----:B------:R-:W-:Y:S02]  /*5130*/  DFMA R206, R98, R120, RZ ;  /* 0x0000007862ce722b */ /* 0x000fe400000000ff */
[----:B-1----:R-:W-:-:S02]  /*5140*/  DADD R92, R100, R106 ;  /* 0x00000000645c7229 */ /* 0x002fc4000000006a */
[----:B------:R-:W-:Y:S02]  /*5150*/  DFMA R98, R98, R184, RZ ;  /* 0x000000b86262722b */ /* 0x000fe400000000ff */
[----:B------:R-:W-:Y:S01]  /*5160*/  DADD R112, R100, -R106 ;  /* 0x0000000064707229 */ /* 0x000fe2000000086a */
[----:B------:R-:W-:Y:S01]  /*5170*/  LDS.64 R100, [R88+0x1c0] ;  /* 0x0001c00058647984 */ /* 0x000fe20000000a00 */
[----:B------:R-:W-:Y:S02]  /*5180*/  DFMA R106, R90, R34, RZ ;  /* 0x000000225a6a722b */ /* 0x000fe400000000ff */
[C---:B------:R-:W-:Y:S02]  /*5190*/  DFMA R116, R92.reuse, R8, R108 ;  /* 0x000000085c74722b */ /* 0x040fe4000000006c */
[C---:B------:R-:W-:Y:S02]  /*51a0*/  DFMA R204, R92.reuse, R10, R110 ;  /* 0x0000000a5ccc722b */ /* 0x040fe4000000006e */
[----:B------:R-:W-:-:S02]  /*51b0*/  DFMA R208, R92, R130, R114 ;  /* 0x000000825cd0722b */ /* 0x000fc40000000072 */
[C---:B------:R-:W-:Y:S02]  /*51c0*/  DFMA R210, R92.reuse, R152, R118 ;  /* 0x000000985cd2722b */ /* 0x040fe40000000076 */
[C---:B------:R-:W-:Y:S02]  /*51d0*/  DFMA R214, R92.reuse, R122, R206 ;  /* 0x0000007a5cd6722b */ /* 0x040fe400000000ce */
[----:B------:R-:W-:Y:S02]  /*51e0*/  DFMA R218, R92, R186, R98 ;  /* 0x000000ba5cda722b */ /* 0x000fe40000000062 */
[C---:B------:R-:W-:Y:S01]  /*51f0*/  DFMA R92, R90.reuse, R32, RZ ;  /* 0x000000205a5c722b */ /* 0x040fe200000000ff */
[----:B------:R-:W0:Y:S01]  /*5200*/  LDS.64 R98, [R88+0x3f0] ;  /* 0x0003f00058627984 */ /* 0x000e220000000a00 */
[C---:B------:R-:W-:Y:S02]  /*5210*/  DFMA R108, R90.reuse, R140, RZ ;  /* 0x0000008c5a6c722b */ /* 0x040fe400000000ff */
[----:B------:R-:W-:-:S02]  /*5220*/  DFMA R110, R90, R162, RZ ;  /* 0x000000a25a6e722b */ /* 0x000fc400000000ff */
[C---:B------:R-:W-:Y:S02]  /*5230*/  DFMA R212, R90.reuse, R174, RZ ;  /* 0x000000ae5ad4722b */ /* 0x040fe400000000ff */
[----:B------:R-:W-:Y:S02]  /*5240*/  DFMA R216, R90, R194, RZ ;  /* 0x000000c25ad8722b */ /* 0x000fe400000000ff */
[C---:B------:R-:W-:Y:S01]  /*5250*/  DFMA R118, R112.reuse, R36, R92 ;  /* 0x000000247076722b */ /* 0x040fe2000000005c */
[----:B------:R-:W-:Y:S01]  /*5260*/  LDS.64 R90, [R88+0x380] ;  /* 0x00038000585a7984 */ /* 0x000fe20000000a00 */
[C---:B------:R-:W-:Y:S02]  /*5270*/  DFMA R206, R112.reuse, R38, R106 ;  /* 0x0000002670ce722b */ /* 0x040fe4000000006a */
[C---:B------:R-:W-:Y:S01]  /*5280*/  DFMA R108, R112.reuse, R142, R108 ;  /* 0x0000008e706c722b */ /* 0x040fe2000000006c */
[----:B------:R-:W1:Y:S01]  /*5290*/  LDS.64 R92, [R88+0x230] ;  /* 0x00023000585c7984 */ /* 0x000e620000000a00 */
[----:B------:R-:W-:-:S02]  /*52a0*/  DFMA R110, R112, R164, R110 ;  /* 0x000000a4706e722b */ /* 0x000fc4000000006e */
[C---:B------:R-:W-:Y:S02]  /*52b0*/  DFMA R106, R112.reuse, R176, R212 ;  /* 0x000000b0706a722b */ /* 0x040fe400000000d4 */
[----:B------:R-:W-:Y:S02]  /*52c0*/  DFMA R216, R112, R196, R216 ;  /* 0x000000c470d8722b */ /* 0x000fe400000000d8 */
[C-C-:B--2---:R-:W-:Y:S02]  /*52d0*/  DADD R114, R104.reuse, R102.reuse ;  /* 0x0000000068727229 */ /* 0x144fe40000000066 */
[----:B------:R-:W-:Y:S01]  /*52e0*/  DADD R112, R104, -R102 ;  /* 0x0000000068707229 */ /* 0x000fe20000000866 */
[----:B------:R-:W-:Y:S04]  /*52f0*/  LDS.64 R102, [R88+0x2a0] ;  /* 0x0002a00058667984 */ /* 0x000fe80000000a00 */
[----:B------:R-:W2:Y:S01]  /*5300*/  LDS.64 R104, [R88+0x310] ;  /* 0x0003100058687984 */ /* 0x000ea20000000a00 */
[----:B------:R-:W-:-:S02]  /*5310*/  DFMA R116, R114, R12, R116 ;  /* 0x0000000c7274722b */ /* 0x000fc40000000074 */
[C---:B------:R-:W-:Y:S02]  /*5320*/  DFMA R204, R114.reuse, R14, R204 ;  /* 0x0000000e72cc722b */ /* 0x040fe400000000cc */
[C---:B------:R-:W-:Y:S02]  /*5330*/  DFMA R208, R114.reuse, R132, R208 ;  /* 0x0000008472d0722b */ /* 0x040fe400000000d0 */
[C---:B------:R-:W-:Y:S02]  /*5340*/  DFMA R210, R114.reuse, R154, R210 ;  /* 0x0000009a72d2722b */ /* 0x040fe400000000d2 */
[C---:B------:R-:W-:Y:S02]  /*5350*/  DFMA R214, R114.reuse, R124, R214 ;  /* 0x0000007c72d6722b */ /* 0x040fe400000000d6 */
[----:B------:R-:W-:Y:S02]  /*5360*/  DFMA R218, R114, R188, R218 ;  /* 0x000000bc72da722b */ /* 0x000fe400000000da */
[----:B---3--:R-:W-:-:S02]  /*5370*/  DADD R114, R96, R94 ;  /* 0x0000000060727229 */ /* 0x008fc4000000005e */
[C---:B------:R-:W-:Y:S02]  /*5380*/  DFMA R118, R112.reuse, R40, R118 ;  /* 0x000000287076722b */ /* 0x040fe40000000076 */
[C---:B------:R-:W-:Y:S02]  /*5390*/  DFMA R206, R112.reuse, R42, R206 ;  /* 0x0000002a70ce722b */ /* 0x040fe400000000ce */
[C---:B------:R-:W-:Y:S02]  /*53a0*/  DFMA R108, R112.reuse, R144, R108 ;  /* 0x00000090706c722b */ /* 0x040fe4000000006c */
[C---:B------:R-:W-:Y:S02]  /*53b0*/  DFMA R110, R112.reuse, R166, R110 ;  /* 0x000000a6706e722b */ /* 0x040fe4000000006e */
[C---:B------:R-:W-:Y:S02]  /*53c0*/  DFMA R106, R112.reuse, R178, R106 ;  /* 0x000000b2706a722b */ /* 0x040fe4000000006a */
[----:B------:R-:W-:-:S02]  /*53d0*/  DFMA R216, R112, R198, R216 ;  /* 0x000000c670d8722b */ /* 0x000fc400000000d8 */
[----:B------:R-:W-:Y:S02]  /*53e0*/  DADD R94, R96, -R94 ;  /* 0x00000000605e7229 */ /* 0x000fe4000000085e */
[----:B0-----:R-:W-:Y:S02]  /*53f0*/  DADD R96, R100, R98 ;  /* 0x0000000064607229 */ /* 0x001fe40000000062 */
[C---:B------:R-:W-:Y:S02]  /*5400*/  DFMA R116, R114.reuse, R16, R116 ;  /* 0x000000107274722b */ /* 0x040fe40000000074 */
        /* <DEDUP_REMOVED lines=11> */
[----:B------:R-:W-:Y:S02]  /*54c0*/  DADD R98, R100, -R98 ;  /* 0x0000000064627229 */ /* 0x000fe40000000862 */
[----:B-1----:R-:W-:Y:S02]  /*54d0*/  DADD R94, R92, R90 ;  /* 0x000000005c5e7229 */ /* 0x002fe4000000005a */
        /* <DEDUP_REMOVED lines=12> */
[----:B------:R-:W-:Y:S02]  /*55a0*/  DADD R90, R92, -R90 ;  /* 0x000000005c5a7229 */ /* 0x000fe4000000085a */
[----:B--2---:R-:W-:-:S02]  /*55b0*/  DADD R92, R102, R104 ;  /* 0x00000000665c7229 */ /* 0x004fc40000000068 */
        /* <DEDUP_REMOVED lines=50> */
.L_x_27:
[----:B------:R-:W-:Y:S05]  /*58e0*/  BSYNC.RECONVERGENT B0 ;  /* 0x0000000000007941 */ /* 0x000fea0003800200 */
.L_x_26:
[----:B0-----:R-:W2:Y:S01]  /*58f0*/  LDL.LU R88, [R1+0xb8] ;  /* 0x0000b80001587983 */ /* 0x001ea20000300800 */
[----:B------:R-:W0:Y:S01]  /*5900*/  LDCU.64 UR36, c[0x3][0x8] ;  /* 0x00c00100ff2477ac */ /* 0x000e220008000a00 */
[----:B------:R-:W-:Y:S06]  /*5910*/  BAR.SYNC.DEFER_BLOCKING 0x0 ;  /* 0x0000000000007b1d */ /* 0x000fec0000010000 */
[----:B------:R-:W1:Y:S01]  /*5920*/  LDCU.64 UR18, c[0x3][0x38] ;  /* 0x00c00700ff1277ac */ /* 0x000e620008000a00 */
[----:B------:R-:W3:Y:S01]  /*5930*/  LDCU.64 UR64, c[0x3][0x10] ;  /* 0x00c00200ff4077ac */ /* 0x000ee20008000a00 */
[----:B------:R-:W4:Y:S01]  /*5940*/  LDCU.64 UR26, c[0x3][0x40] ;  /* 0x00c00800ff1a77ac */ /* 0x000f220008000a00 */
[----:B------:R-:W5:Y:S01]  /*5950*/  LDCU.64 UR50, c[0x3][0x18] ;  /* 0x00c00300ff3277ac */ /* 0x000f620008000a00 */
[----:B------:R-:W1:Y:S01]  /*5960*/  LDCU.64 UR44, c[0x3][0x20] ;  /* 0x00c00400ff2c77ac */ /* 0x000e620008000a00 */
        /* <DEDUP_REMOVED lines=33> */
[----:B------:R-:W3:Y:S04]  /*5b80*/  LDS.64 R18, [R88+0x4980] ;  /* 0x0049800058127984 */ /* 0x000ee80000000a00 */
[----:B------:R-:W-:Y:S01]  /*5b90*/  LDS.64 R30, [R88+0x4360] ;  /* 0x00436000581e7984 */ /* 0x000fe20000000a00 */
[----:B--2---:R-:W-:-:S02]  /*5ba0*/  DADD R10, R2, R6 ;  /* 0x00000000020a7229 */ /* 0x004fc40000000006 */
[----:B------:R-:W-:Y:S01]  /*5bb0*/  DADD R2, R2, -R6 ;  /* 0x0000000002027229 */ /* 0x000fe20000000806 */
[----:B------:R-:W-:Y:S05]  /*5bc0*/  LDS.64 R6, [R88+0x1260] ;  /* 0x0012600058067984 */ /* 0x000fea0000000a00 */
[----:B0-----:R-:W-:Y:S01]  /*5bd0*/  DFMA R28, R10, UR36, RZ ;  /* 0x000000240a1c7c2b */ /* 0x001fe200080000ff */
[----:B------:R-:W0:Y:S01]  /*5be0*/  LDCU.64 UR36, c[0x3][0x28] ;  /* 0x00c00500ff2477ac */ /* 0x000e220008000a00 */
[----:B---3--:R-:W-:Y:S02]  /*5bf0*/  DADD R26, R14, R18 ;  /* 0x000000000e1a7229 */ /* 0x008fe40000000012 */
[C---:B------:R-:W-:Y:S01]  /*5c00*/  DFMA R34, R10.reuse, UR64, RZ ;  /* 0x000000400a227c2b */ /* 0x040fe200080000ff */
[----:B------:R-:W2:Y:S01]  /*5c10*/  LDCU.64 UR64, c[0x3][0x58] ;  /* 0x00c00b00ff4077ac */ /* 0x000ea20008000a00 */
[----:B-1----:R-:W-:-:S02]  /*5c20*/  DFMA R38, R10, UR44, RZ ;  /* 0x0000002c0a267c2b */ /* 0x002fc400080000ff */
[----:B------:R-:W-:Y:S01]  /*5c30*/  DFMA R4, R10, R4, RZ ;  /* 0x000000040a04722b */ /* 0x000fe200000000ff */
[----:B------:R-:W1:Y:S01]  /*5c40*/  LDCU.64 UR44, c[0x3][0x7d8] ;  /* 0x00c0fb00ff2c77ac */ /* 0x000e620008000a00 */
[C---:B------:R-:W-:Y:S01]  /*5c50*/  DFMA R42, R26.reuse, UR18, R28 ;  /* 0x000000121a2a7c2b */ /* 0x040fe2000800001c */
[----:B------:R-:W3:Y:S01]  /*5c60*/  LDS.64 R28, [R88+0xc40] ;  /* 0x000c4000581c7984 */ /* 0x000ee20000000a00 */
[----:B------:R-:W1:Y:S01]  /*5c70*/  LDCU.64 UR18, c[0x3][0x50] ;  /* 0x00c00a00ff1277ac */ /* 0x000e620008000a00 */
[----:B----4-:R-:W-:Y:S02]  /*5c80*/  DFMA R54, R26, UR26, R34 ;  /* 0x0000001a1a367c2b */ /* 0x010fe40008000022 */
[----:B-----5:R-:W-:Y:S01]  /*5c90*/  DFMA R34, R10, UR50, RZ ;  /* 0x000000320a227c2b */ /* 0x020fe200080000ff */
[----:B------:R-:W4:Y:S01]  /*5ca0*/  LDCU.64 UR26, c[0x3][0x7a8] ;  /* 0x00c0f500ff1a77ac */ /* 0x000f220008000a00 */
[----:B------:R-:W-:Y:S02]  /*5cb0*/  DADD R14, R14, -R18 ;  /* 0x000000000e0e7229 */ /* 0x000fe40000000812 */
[----:B0-----:R-:W-:Y:S01]  /*5cc0*/  DFMA R46, R10, UR36, RZ ;  /* 0x000000240a2e7c2b */ /* 0x001fe200080000ff */
[----:B------:R-:W0:Y:S01]  /*5cd0*/  LDCU.64 UR50, c[0x3][0xd8] ;  /* 0x00c01b00ff3277ac */ /* 0x000e220008000a00 */
[----:B------:R-:W5:Y:S01]  /*5ce0*/  LDS.64 R10, [R88+0x3d40] ;  /* 0x003d4000580a7984 */ /* 0x000f620000000a00 */
[----:B------:R-:W-:Y:S01]  /*5cf0*/  DFMA R18, R2, UR74, RZ ;  /* 0x0000004a02127c2b */ /* 0x000fe200080000ff */
[----:B------:R-:W4:Y:S01]  /*5d00*/  LDCU.64 UR74, c[0x3][0x728] ;  /* 0x00c0e500ff4a77ac */ /* 0x000f220008000a00 */
[----:B------:R-:W-:-:S03]  /*5d10*/  DFMA R60, R26, UR30, R34 ;  /* 0x0000001e1a3c7c2b */ /* 0x000fc60008000022 */
[----:B--2---:R-:W-:Y:S01]  /*5d20*/  DFMA R66, R26, UR64, R46 ;  /* 0x000000401a427c2b */ /* 0x004fe2000800002e */
[----:B------:R-:W2:Y:S01]  /*5d30*/  LDCU.64 UR64, c[0x3][0x720] ;  /* 0x00c0e400ff4077ac */ /* 0x000ea20008000a00 */
[----:B------:R-:W-:Y:S02]  /*5d40*/  DFMA R34, R2, UR68, RZ ;  /* 0x0000004402227c2b */ /* 0x000fe400080000ff */
[----:B-1----:R-:W-:Y:S01]  /*5d50*/  DFMA R64, R26, UR18, R38 ;  /* 0x000000121a407c2b */ /* 0x002fe20008000026 */
[----:B------:R-:W1:Y:S01]  /*5d60*/  LDCU.64 UR68, c[0x3][0x758] ;  /* 0x00c0eb00ff4477ac */ /* 0x000e620008000a00 */
[----:B------:R-:W-:Y:S02]  /*5d70*/  DFMA R46, R14, UR72, R18 ;  /* 0x000000480e2e7c2b */ /* 0x000fe40008000012 */
[----:B------:R-:W-:Y:S01]  /*5d80*/  DFMA R38, R26, R8, R4 ;  /* 0x000000081a26722b */ /* 0x000fe20000000004 */
[----:B------:R-:W-:Y:S01]  /*5d90*/  LDS.64 R18, [R88+0x3720] ;  /* 0x0037200058127984 */ /* 0x000fe20000000a00 */
[----:B------:R-:W0:Y:S01]  /*5da0*/  LDCU.64 UR72, c[0x3][0x750] ;  /* 0x00c0ea00ff4877ac */ /* 0x000e220008000a00 */
[----:B------:R-:W-:-:S02]  /*5db0*/  DFMA R58, R2, UR66, RZ ;  /* 0x00000042023a7c2b */ /* 0x000fc400080000ff */
[----:B------:R-:W5:Y:S01]  /*5dc0*/  LDS.64 R8, [R88+0x1880] ;  /* 0x0018800058087984 */ /* 0x000f620000000a00 */
[----:B------:R-:W5:Y:S01]  /*5dd0*/  LDCU.64 UR66, c[0x3][0x80] ;  /* 0x00c01000ff4277ac */ /* 0x000f620008000a00 */
[----:B------:R-:W-:Y:S02]  /*5de0*/  DFMA R32, R2, R32, RZ ;  /* 0x000000200220722b */ /* 0x000fe400000000ff */
[----:B------:R-:W-:Y:S01]  /*5df0*/  LDS.64 R26, [R88+0x1ea0] ;  /* 0x001ea000581a7984 */ /* 0x000fe20000000a00 */
[----:B------:R-:W-:Y:S01]  /*5e00*/  DFMA R56, R14, UR70, R34 ;  /* 0x000000460e387c2b */ /* 0x000fe20008000022 */
[----:B------:R-:W5:Y:S01]  /*5e10*/  LDCU.64 UR70, c[0x3][0x780] ;  /* 0x00c0f000ff4677ac */ /* 0x000f620008000a00 */
[C---:B--2---:R-:W-:Y:S01]  /*5e20*/  DFMA R62, R2.reuse, UR64, RZ ;  /* 0x00000040023e7c2b */ /* 0x044fe200080000ff */
[----:B------:R-:W-:Y:S01]  /*5e30*/  LDS.64 R34, [R88+0x2ae0] ;  /* 0x002ae00058227984 */ /* 0x000fe20000000a00 */
[----:B----4-:R-:W-:Y:S01]  /*5e40*/  DFMA R2, R2, UR74, RZ ;  /* 0x0000004a02027c2b */ /* 0x010fe200080000ff */
[----:B------:R-:W2:Y:S01]  /*5e50*/  LDCU.64 UR64, c[0x3][0x88] ;  /* 0x00c01100ff4077ac */ /* 0x000ea20008000a00 */
[----:B---3--:R-:W-:-:S02]  /*5e60*/  DADD R4, R28, R30 ;  /* 0x000000001c047229 */ /* 0x008fc4000000001e */
[----:B------:R-:W-:Y:S01]  /*5e70*/  DADD R28, R28, -R30 ;  /* 0x000000001c1c7229 */ /* 0x000fe2000000081e */
[----:B------:R-:W3:Y:S01]  /*5e80*/  LDCU.64 UR36, c[0x3][0x108] ;  /* 0x00c02100ff2477ac */ /* 0x000ee20008000a00 */
[----:B------:R-:W4:Y:S01]  /*5e90*/  LDS.64 R30, [R88+0x3100] ;  /* 0x00310000581e7984 */ /* 0x000f220000000a00 */
[----:B------:R-:W-:Y:S01]  /*5ea0*/  DFMA R58, R14, UR60, R58 ;  /* 0x0000003c0e3a7c2b */ /* 0x000fe2000800003a */
[----:B------:R-:W3:Y:S02]  /*5eb0*/  LDCU.64 UR60, c[0x3][0xb0] ;  /* 0x00c01600ff3c77ac */ /* 0x000ee40008000a00 */
[----:B------:R-:W-:Y:S02]  /*5ec0*/  DFMA R42, R4, UR56, R42 ;  /* 0x00000038042a7c2b */ /* 0x000fe4000800002a */
[C---:B------:R-:W-:Y:S01]  /*5ed0*/  DFMA R36, R14.reuse, R36, R32 ;  /* 0x000000240e24722b */ /* 0x040fe20000000020 */
[----:B------:R-:W3:Y:S01]  /*5ee0*/  LDCU.64 UR56, c[0x3][0xb8] ;  /* 0x00c01700ff3877ac */ /* 0x000ee20008000a00 */
[C---:B0-----:R-:W-:Y:S01]  /*5ef0*/  DFMA R62, R14.reuse, UR72, R62 ;  /* 0x000000480e3e7c2b */ /* 0x041fe2000800003e */
[----:B------:R-:W0:Y:S01]  /*5f00*/  LDS.64 R32, [R88+0x24c0] ;  /* 0x0024c00058207984 */ /* 0x000e220000000a00 */
[----:B-1----:R-:W-:Y:S01]  /*5f10*/  DFMA R14, R14, UR68, R2 ;  /* 0x000000440e0e7c2b */ /* 0x002fe20008000002 */
[----:B------:R-:W1:Y:S01]  /*5f20*/  LDCU.64 UR68, c[0x3][0x788] ;  /* 0x00c0f100ff4477ac */ /* 0x000e620008000a00 */
[----:B------:R-:W-:-:S02]  /*5f30*/  DFMA R54, R4, UR58, R54 ;  /* 0x0000003a04367c2b */ /* 0x000fc40008000036 */
[----:B-----5:R-:W-:Y:S01]  /*5f40*/  DADD R2, R6, R10 ;  /* 0x0000000006027229 */ /* 0x020fe2000000000a */
[----:B------:R-:W5:Y:S01]  /*5f50*/  LDCU.64 UR58, c[0x3][0xe0] ;  /* 0x00c01c00ff3a77ac */ /* 0x000f620008000a00 */
[C---:B------:R-:W-:Y:S02]  /*5f60*/  DFMA R38, R4.reuse, R12, R38 ;  /* 0x0000000c0426722b */ /* 0x040fe40000000026 */
[C---:B------:R-:W-:Y:S01]  /*5f70*/  DFMA R60, R4.reuse, UR54, R60 ;  /* 0x00000036043c7c2b */ /* 0x040fe2000800003c */
[----:B------:R-:W0:Y:S01]  /*5f80*/  LDCU.64 UR30, c[0x3][0x808] ;  /* 0x00c10100ff1e77ac */ /* 0x000e220008000a00 */
[C---:B------:R-:W-:Y:S02]  /*5f90*/  DFMA R64, R4.reuse, UR66, R64 ;  /* 0x0000004204407c2b */ /* 0x040fe40008000040 */
[----:B--2---:R-:W-:Y:S01]  /*5fa0*/  DFMA R66, R4, UR64, R66 ;  /* 0x0000004004427c2b */ /* 0x004fe20008000042 */
[----:B------:R-:W2:Y:S01]  /*5fb0*/  LDCU.64 UR18, c[0x3][0x138] ;  /* 0x00c02700ff1277ac */ /* 0x000ea20008000a00 */
[----:B------:R-:W-:-:S02]  /*5fc0*/  DFMA R46, R28, UR8, R46 ;  /* 0x000000081c2e7c2b */ /* 0x000fc4000800002e */
[C---:B------:R-:W-:Y:S01]  /*5fd0*/  DFMA R54, R2.reuse, UR48, R54 ;  /* 0x0000003002367c2b */ /* 0x040fe20008000036 */
[----:B------:R-:W5:Y:S01]  /*5fe0*/  LDCU.64 UR8, c[0x3][0x7b0] ;  /* 0x00c0f600ff0877ac */ /* 0x000f620008000a00 */
[C---:B------:R-:W-:Y:S02]  /*5ff0*/  DFMA R38, R2.reuse, R16, R38 ;  /* 0x000000100226722b */ /* 0x040fe40000000026 */
[C---:B------:R-:W-:Y:S01]  /*6000*/  DFMA R42, R2.reuse, UR14, R42 ;  /* 0x0000000e022a7c2b */ /* 0x040fe2000800002a */
[----:B------:R-:W2:Y:S01]  /*6010*/  LDCU.64 UR48, c[0x3][0x7b8] ;  /* 0x00c0f700ff3077ac */ /* 0x000ea20008000a00 */
[C---:B------:R-:W-:Y:S02]  /*6020*/  DFMA R60, R2.reuse, UR4, R60 ;  /* 0x00000004023c7c2b */ /* 0x040fe4000800003c */
[C---:B---3--:R-:W-:Y:S01]  /*6030*/  DFMA R64, R2.reuse, UR60, R64 ;  /* 0x0000003c02407c2b */ /* 0x048fe20008000040 */
[----:B------:R-:W3:Y:S01]  /*6040*/  LDCU.64 UR60, c[0x3][0x7e8] ;  /* 0x00c0fd00ff3c77ac */ /* 0x000ee20008000a00 */
[----:B------:R-:W-:-:S02]  /*6050*/  DFMA R66, R2, UR56, R66 ;  /* 0x0000003802427c2b */ /* 0x000fc40008000042 */
[----:B------:R-:W-:Y:S01]  /*6060*/  DFMA R58, R28, UR16, R58 ;  /* 0x000000101c3a7c2b */ /* 0x000fe2000800003a */
[----:B------:R-:W0:Y:S01]  /*6070*/  LDCU.64 UR16, c[0x3][0x7e0] ;  /* 0x00c0fc00ff1077ac */ /* 0x000e220008000a00 */
[----:B------:R-:W-:Y:S02]  /*6080*/  DADD R6, R6, -R10 ;  /* 0x0000000006067229 */ /* 0x000fe4000000080a */
[----:B------:R-:W-:Y:S01]  /*6090*/  DADD R2, R8, R18 ;  /* 0x0000000008027229 */ /* 0x000fe20000000012 */
[----:B------:R-:W3:Y:S01]  /*60a0*/  LDCU.64 UR56, c[0x3][0xe8] ;  /* 0x00c01d00ff3877ac */ /* 0x000ee20008000a00 */
[C---:B------:R-:W-:Y:S02]  /*60b0*/  DFMA R56, R28.reuse, UR62, R56 ;  /* 0x0000003e1c387c2b */ /* 0x040fe40008000038 */
[C---:B------:R-:W-:Y:S01]  /*60c0*/  DFMA R62, R28.reuse, UR70, R62 ;  /* 0x000000461c3e7c2b */ /* 0x040fe2000800003e */
[----:B------:R-:W3:Y:S01]  /*60d0*/  LDCU.64 UR4, c[0x3][0x110] ;  /* 0x00c02200ff0477ac */ /* 0x000ee20008000a00 */
[----:B-1----:R-:W-:-:S02]  /*60e0*/  DFMA R14, R28, UR68, R14 ;  /* 0x000000441c0e7c2b */ /* 0x002fc4000800000e */
[----:B------:R-:W-:Y:S01]  /*60f0*/  DADD R8, R8, -R18 ;  /* 0x0000000008087229 */ /* 0x000fe20000000812 */
[----:B------:R-:W1:Y:S01]  /*6100*/  LDCU.64 UR14, c[0x3][0x810] ;  /* 0x00c10200ff0e77ac */ /* 0x000e620008000a00 */
[----:B----4-:R-:W-:Y:S02]  /*6110*/  DADD R4, R26, R30 ;  /* 0x000000001a047229 */ /* 0x010fe4000000001e */
[----:B------:R-:W-:Y:S01]  /*6120*/  DFMA R46, R6, UR40, R46 ;  /* 0x00000028062e7c2b */ /* 0x000fe2000800002e */
[----:B------:R-:W4:Y:S01]  /*6130*/  LDCU.64 UR40, c[0x3][0x118] ;  /* 0x00c02300ff2877ac */ /* 0x000f220008000a00 */
[C---:B------:R-:W-:Y:S02]  /*6140*/  DFMA R42, R2.reuse, UR52, R42 ;  /* 0x00000034022a7c2b */ /* 0x040fe4000800002a */
[----:B------:R-:W-:Y:S01]  /*6150*/  DFMA R54, R2, UR28, R54 ;  /* 0x0000001c02367c2b */ /* 0x000fe20008000036 */
[----:B------:R-:W1:Y:S01]  /*6160*/  LDCU.64 UR28, c[0x3][0x818] ;  /* 0x00c10300ff1c77ac */ /* 0x000e620008000a00 */
[----:B------:R-:W-:-:S02]  /*6170*/  DFMA R56, R6, UR42, R56 ;  /* 0x0000002a06387c2b */ /* 0x000fc40008000038 */
[C---:B------:R-:W-:Y:S01]  /*6180*/  DFMA R58, R6.reuse, UR26, R58 ;  /* 0x0000001a063a7c2b */ /* 0x040fe2000800003a */
[----:B------:R-:W1:Y:S01]  /*6190*/  LDCU.64 UR54, c[0x3][0x838] ;  /* 0x00c10700ff3677ac */ /* 0x000e620008000a00 */
[C---:B-----5:R-:W-:Y:S02]  /*61a0*/  DFMA R62, R6.reuse, UR8, R62 ;  /* 0x00000008063e7c2b */ /* 0x060fe4000800003e */
[----:B--2---:R-:W-:Y:S01]  /*61b0*/  DFMA R14, R6, UR48, R14 ;  /* 0x00000030060e7c2b */ /* 0x004fe2000800000e */
[----:B------:R-:W2:Y:S01]  /*61c0*/  LDCU.64 UR26, c[0x3][0x140] ;  /* 0x00c02800ff1a77ac */ /* 0x000ea20008000a00 */
[----:B------:R-:W-:Y:S02]  /*61d0*/  DFMA R46, R8, UR24, R46 ;  /* 0x00000018082e7c2b */ /* 0x000fe4000800002e */
[----:B------:R-:W-:Y:S01]  /*61e0*/  DFMA R42, R4, UR6, R42 ;  /* 0x00000006042a7c2b */ /* 0x000fe2000800002a */
[----:B------:R-:W5:Y:S01]  /*61f0*/  LDCU.64 UR24, c[0x3][0x148] ;  /* 0x00c02900ff1877ac */ /* 0x000f620008000a00 */
[----:B------:R-:W-:-:S02]  /*6200*/  DADD R26, R26, -R30 ;  /* 0x000000001a1a7229 */ /* 0x000fc4000000081e */
[C---:B------:R-:W-:Y:S01]  /*6210*/  DFMA R60, R2.reuse, UR50, R60 ;  /* 0x00000032023c7c2b */ /* 0x040fe2000800003c */
[----:B------:R-:W5:Y:S01]  /*6220*/  LDCU.64 UR8, c[0x3][0x840] ;  /* 0x00c10800ff0877ac */ /* 0x000f620008000a00 */
[----:B------:R-:W-:Y:S02]  /*6230*/  DFMA R64, R2, UR58, R64 ;  /* 0x0000003a02407c2b */ /* 0x000fe40008000040 */
[C---:B------:R-:W-:Y:S01]  /*6240*/  DFMA R56, R8.reuse, UR46, R56 ;  /* 0x0000002e08387c2b */ /* 0x040fe20008000038 */
[----:B------:R-:W5:Y:S01]  /*6250*/  LDCU.64 UR6, c[0x3][0x848] ;  /* 0x00c10900ff0677ac */ /* 0x000f620008000a00 */
[C---:B------:R-:W-:Y:S02]  /*6260*/  DFMA R58, R8.reuse, UR44, R58 ;  /* 0x0000002c083a7c2b */ /* 0x040fe4000800003a */
[----:B0-----:R-:W-:Y:S02]  /*6270*/  DFMA R62, R8, UR16, R62 ;  /* 0x00000010083e7c2b */ /* 0x001fe4000800003e */
[----:B---3--:R-:W-:-:S02]  /*6280*/  DFMA R66, R2, UR56, R66 ;  /* 0x0000003802427c2b */ /* 0x008fc40008000042 */
[----:B------:R-:W-:Y:S02]  /*6290*/  DFMA R14, R8, UR60, R14 ;  /* 0x0000003c080e7c2b */ /* 0x000fe4000800000e */
[C-C-:B------:R-:W-:Y:S02]  /*62a0*/  DADD R10, R32.reuse, R34.reuse ;  /* 0x00000000200a7229 */ /* 0x140fe40000000022 */
[----:B------:R-:W-:Y:S02]  /*62b0*/  DADD R32, R32, -R34 ;  /* 0x0000000020207229 */ /* 0x000fe40000000822 */
[C---:B------:R-:W-:Y:S02]  /*62c0*/  DFMA R54, R4.reuse, UR38, R54 ;  /* 0x0000002604367c2b */ /* 0x040fe40008000036 */
[C---:B------:R-:W-:Y:S02]  /*62d0*/  DFMA R60, R4.reuse, UR36, R60 ;  /* 0x00000024043c7c2b */ /* 0x040fe4000800003c */
[----:B------:R-:W-:-:S02]  /*62e0*/  DFMA R64, R4, UR4, R64 ;  /* 0x0000000404407c2b */ /* 0x000fc40008000040 */
[C---:B------:R-:W-:Y:S02]  /*62f0*/  DFMA R46, R26.reuse, UR34, R46 ;  /* 0x000000221a2e7c2b */ /* 0x040fe4000800002e */
[C---:B------:R-:W-:Y:S02]  /*6300*/  DFMA R56, R26.reuse, UR32, R56 ;  /* 0x000000201a387c2b */ /* 0x040fe40008000038 */
[----:B------:R-:W-:Y:S02]  /*6310*/  DFMA R58, R26, UR30, R58 ;  /* 0x0000001e1a3a7c2b */ /* 0x000fe4000800003a */
[----:B----4-:R-:W-:Y:S02]  /*6320*/  DFMA R66, R4, UR40, R66 ;  /* 0x0000002804427c2b */ /* 0x010fe40008000042 */
[C---:B-1----:R-:W-:Y:S02]  /*6330*/  DFMA R62, R26.reuse, UR14, R62 ;  /* 0x0000000e1a3e7c2b */ /* 0x042fe4000800003e */
[----:B------:R-:W-:-:S02]  /*6340*/  DFMA R14, R26, UR28, R14 ;  /* 0x0000001c1a0e7c2b */ /* 0x000fc4000800000e */
[C---:B------:R-:W-:Y:S02]  /*6350*/  DFMA R42, R10.reuse, UR22, R42 ;  /* 0x000000160a2a7c2b */ /* 0x040fe4000800002a */
[C---:B------:R-:W-:Y:S02]  /*6360*/  DFMA R54, R10.reuse, UR20, R54 ;  /* 0x000000140a367c2b */ /* 0x040fe40008000036 */
[C---:B------:R-:W-:Y:S02]  /*6370*/  DFMA R60, R10.reuse, UR18, R60 ;  /* 0x000000120a3c7c2b */ /* 0x040fe4000800003c */
[C---:B--2---:R-:W-:Y:S02]  /*6380*/  DFMA R64, R10.reuse, UR26, R64 ;  /* 0x0000001a0a407c2b */ /* 0x044fe40008000040 */
[----:B-----5:R-:W-:Y:S02]  /*6390*/  DFMA R66, R10, UR24, R66 ;  /* 0x000000180a427c2b */ /* 0x020fe40008000042 */
[----:B------:R-:W-:-:S02]  /*63a0*/  DFMA R46, R32, UR12, R46 ;  /* 0x0000000c202e7c2b */ /* 0x000fc4000800002e */
[C---:B------:R-:W-:Y:S02]  /*63b0*/  DFMA R56, R32.reuse, UR10, R56 ;  /* 0x0000000a20387c2b */ /* 0x040fe40008000038 */
[C---:B------:R-:W-:Y:S02]  /*63c0*/  DFMA R58, R32.reuse, UR54, R58 ;  /* 0x00000036203a7c2b */ /* 0x040fe4000800003a */
[C---:B------:R-:W-:Y:S02]  /*63d0*/  DFMA R62, R32.reuse, UR8, R62 ;  /* 0x00000008203e7c2b */ /* 0x040fe4000800003e */
[----:B------:R-:W-:Y:S02]  /*63e0*/  DFMA R14, R32, UR6, R14 ;  /* 0x00000006200e7c2b */ /* 0x000fe4000800000e */
[----:B------:R-:W-:Y:S01]  /*63f0*/  DFMA R36, R28, R40, R36 ;  /* 0x000000281c24722b */ /* 0x000fe20000000024 */
[----:B------:R-:W-:Y:S10]  /*6400*/  @P0 EXIT ;  /* 0x000000000000094d */ /* 0x000ff40003800000 */
[----:B------:R-:W0:Y:S01]  /*6410*/  S2R R19, SR_TID.X ;  /* 0x0000000000137919 */ /* 0x000e220000002100 */
[----:B------:R-:W-:Y:S02]  /*6420*/  DFMA R36, R6, R44, R36 ;  /* 0x0000002c0624722b */ /* 0x000fe40000000024 */
[----:B------:R-:W-:Y:S01]  /*6430*/  DFMA R38, R2, R20, R38 ;  /* 0x000000140226722b */ /* 0x000fe20000000026 */
[----:B------:R-:W1:Y:S01]  /*6440*/  LDC.64 R2, c[0x0][0x3b0] ;  /* 0x0000ec00ff027b82 */ /* 0x000e620000000a00 */
[----:B------:R-:W-:Y:S02]  /*6450*/  DADD R16, R66, R14 ;  /* 0x0000000042107229 */ /* 0x000fe4000000000e */
[----:B------:R-:W-:Y:S02]  /*6460*/  DADD R12, R64, R62 ;  /* 0x00000000400c7229 */ /* 0x000fe4000000003e */
[----:B------:R-:W-:Y:S02]  /*6470*/  DFMA R36, R8, R48, R36 ;  /* 0x000000300824722b */ /* 0x000fe40000000024 */
[----:B------:R-:W-:-:S02]  /*6480*/  DFMA R38, R4, R22, R38 ;  /* 0x000000160426722b */ /* 0x000fc40000000026 */
[----:B------:R-:W-:Y:S02]  /*6490*/  DADD R8, R54, R56 ;  /* 0x0000000036087229 */ /* 0x000fe40000000038 */
[----:B------:R-:W-:Y:S02]  /*64a0*/  DADD R6, R42, R46 ;  /* 0x000000002a067229 */ /* 0x000fe4000000002e */
[----:B------:R-:W-:Y:S02]  /*64b0*/  DFMA R36, R26, R50, R36 ;  /* 0x000000321a24722b */ /* 0x000fe40000000024 */
[----:B------:R-:W-:Y:S02]  /*64c0*/  DFMA R38, R10, R24, R38 ;  /* 0x000000180a26722b */ /* 0x000fe40000000026 */
[----:B------:R-:W-:Y:S02]  /*64d0*/  DADD R10, R60, R58 ;  /* 0x000000003c0a7229 */ /* 0x000fe4000000003a */
[----:B------:R-:W-:-:S02]  /*64e0*/  DADD R14, R66, -R14 ;  /* 0x00000000420e7229 */ /* 0x000fc4000000080e */
[----:B------:R-:W-:Y:S02]  /*64f0*/  DFMA R36, R32, R52, R36 ;  /* 0x000000342024722b */ /* 0x000fe40000000024 */
[----:B------:R-:W-:Y:S02]  /*6500*/  DADD R62, R64, -R62 ;  /* 0x00000000403e7229 */ /* 0x000fe4000000083e */
[----:B------:R-:W-:Y:S01]  /*6510*/  DADD R58, R60, -R58 ;  /* 0x000000003c3a7229 */ /* 0x000fe2000000083a */
[----:B0-----:R-:W-:Y:S01]  /*6520*/  IMAD R19, R0, 0x6c0, R19 ;  /* 0x000006c000137824 */ /* 0x001fe200078e0213 */
[----:B------:R-:W-:Y:S02]  /*6530*/  DADD R54, R54, -R56 ;  /* 0x0000000036367229 */ /* 0x000fe40000000838 */
[----:B------:R-:W-:Y:S01]  /*6540*/  DADD R4, R38, R36 ;  /* 0x0000000026047229 */ /* 0x000fe20000000024 */
[----:B-1----:R-:W-:Y:S01]  /*6550*/  IMAD.WIDE R2, R19, 0x8, R2 ;  /* 0x0000000813027825 */ /* 0x002fe200078e0202 */
[----:B------:R-:W-:-:S02]  /*6560*/  DADD R42, R42, -R46 ;  /* 0x000000002a2a7229 */ /* 0x000fc4000000082e */
[----:B------:R-:W-:Y:S02]  /*6570*/  DADD R36, R38, -R36 ;  /* 0x0000000026247229 */ /* 0x000fe40000000824 */
        /* <DEDUP_REMOVED lines=13> */
.L_x_29:
        /* <DEDUP_REMOVED lines=11> */
.L_x_327:


//--------------------- .text._Z32massMatrixMultiplyRegisterKernelILi12ELi14ELi1EEviPKiPKdS3_S3_S3_Pd --------------------------
	.section	.text._Z32massMatrixMultiplyRegisterKernelILi12ELi14ELi1EEviPKiPKdS3_S3_S3_Pd,"ax",@progbits
	.align	128
        .global         _Z32massMatrixMultiplyRegisterKernelILi12ELi14ELi1EEviPKiPKdS3_S3_S3_Pd
        .type           _Z32massMatrixMultiplyRegisterKernelILi12ELi14ELi1EEviPKiPKdS3_S3_S3_Pd,@function
        .size           _Z32massMatrixMultiplyRegisterKernelILi12ELi14ELi1EEviPKiPKdS3_S3_S3_Pd,(.L_x_328 - _Z32massMatrixMultiplyRegisterKernelILi12ELi14ELi1EEviPKiPKdS3_S3_S3_Pd)
        .other          _Z32massMatrixMultiplyRegisterKernelILi12ELi14ELi1EEviPKiPKdS3_S3_S3_Pd,@"STO_CUDA_ENTRY STV_DEFAULT"
_Z32massMatrixMultiplyRegisterKernelILi12ELi14ELi1EEviPKiPKdS3_S3_S3_Pd:
.text._Z32massMatrixMultiplyRegisterKernelILi12ELi14ELi1EEviPKiPKdS3_S3_S3_Pd:
[----:B------:R-:W-:Y:S01]  /*0000*/  LDC R1, c[0x0][0x37c] ;  /* 0x0000df00ff017b82 */ /* 0x000fe20000000800 */
[----:B------:R-:W0:Y:S07]  /*0010*/  S2R R2, SR_TID.Y ;  /* 0x0000000000027919 */ /* 0x000e2e0000002200 */
[----:B------:R-:W0:Y:S01]  /*0020*/  S2UR UR4, SR_CTAID.X ;  /* 0x00000000000479c3 */ /* 0x000e220000002500 */
[----:B------:R-:W1:Y:S01]  /*0030*/  LDCU UR5, c[0x0][0x380] ;  /* 0x00007000ff0577ac */ /* 0x000e620008000800 */
[----:B------:R-:W-:Y:S01]  /*0040*/  IMAD.MOV.U32 R0, RZ, RZ, RZ ;  /* 0x000000ffff007224 */ /* 0x000fe200078e00ff */
[----:B------:R-:W2:Y:S01]  /*0050*/  LDCU.64 UR6, c[0x0][0x358] ;  /* 0x00006b00ff0677ac */ /* 0x000ea20008000a00 */
[----:B------:R-:W3:Y:S04]  /*0060*/  S2R R89, SR_TID.X ;  /* 0x0000000000597919 */ /* 0x000ee80000002100 */
[----:B------:R-:W4:Y:S01]  /*0070*/  LDC.64 R10, c[0x0][0x3a8] ;  /* 0x0000ea00ff0a7b82 */ /* 0x000f220000000a00 */
[----:B0-----:R-:W-:-:S05]  /*0080*/  VIADD R3, R2, UR4 ;  /* 0x0000000402037c36 */ /* 0x001fca0008000000 */
[----:B-1----:R-:W-:-:S13]  /*0090*/  ISETP.GE.AND P0, PT, R3, UR5, PT ;  /* 0x0000000503007c0c */ /* 0x002fda000bf06270 */
[----:B------:R-:W0:Y:S02]  /*00a0*/  @!P0 LDC.64 R4, c[0x0][0x388] ;  /* 0x0000e200ff048b82 */ /* 0x000e240000000a00 */
[----:B0-----:R-:W-:-:S05]  /*00b0*/  @!P0 IMAD.WIDE R4, R3, 0x4, R4 ;  /* 0x0000000403048825 */ /* 0x001fca00078e0204 */
[----:B--2---:R-:W2:Y:S01]  /*00c0*/  @!P0 LDG.E.CONSTANT R0, desc[UR6][R4.64] ;  /* 0x0000000604008981 */ /* 0x004ea2000c1e9900 */
[----:B---3--:R-:W-:-:S13]  /*00d0*/  ISETP.GT.U32.AND P1, PT, R89, 0x29, PT ;  /* 0x000000295900780c */ /* 0x008fda0003f24070 */
[----:B------:R-:W0:Y:S08]  /*00e0*/  @!P1 LDC.64 R6, c[0x0][0x398] ;  /* 0x0000e600ff069b82 */ /* 0x000e300000000a00 */
[----:B------:R-:W1:Y:S01]  /*00f0*/  @!P1 LDC.64 R8, c[0x0][0x3a0] ;  /* 0x0000e800ff089b82 */ /* 0x000e620000000a00 */
[----:B0-----:R-:W-:-:S05]  /*0100*/  @!P1 IMAD.WIDE.U32 R6, R89, 0x8, R6 ;  /* 0x0000000859069825 */ /* 0x001fca00078e0006 */
[----:B------:R-:W3:Y:S01]  /*0110*/  @!P1 LDG.E.64.CONSTANT R24, desc[UR6][R6.64] ;  /* 0x0000000606189981 */ /* 0x000ee2000c1e9b00 */
[----:B-1----:R-:W-:-:S05]  /*0120*/  @!P1 IMAD.WIDE.U32 R8, R89, 0x8, R8 ;  /* 0x0000000859089825 */ /* 0x002fca00078e0008 */
[----:B------:R-:W5:Y:S01]  /*0130*/  @!P1 LDG.E.64.CONSTANT R28, desc[UR6][R8.64] ;  /* 0x00000006081c9981 */ /* 0x000f62000c1e9b00 */
[----:B------:R-:W-:Y:S01]  /*0140*/  VOTEU.ALL UP0, P1 ;  /* 0x0000000000ff7886 */ /* 0x000fe20000800000 */
[----:B--2---:R-:W-:-:S04]  /*0150*/  IMAD R3, R0, 0x6c0, R89 ;  /* 0x000006c000037824 */ /* 0x004fc800078e0259 */
[----:B----4-:R-:W-:-:S05]  /*0160*/  IMAD.WIDE R4, R3, 0x8, R10 ;  /* 0x0000000803047825 */ /* 0x010fca00078e020a */
[----:B------:R-:W2:Y:S04]  /*0170*/  LDG.E.64.CONSTANT R100, desc[UR6][R4.64] ;  /* 0x0000000604647981 */ /* 0x000ea8000c1e9b00 */
[----:B------:R-:W2:Y:S04]  /*0180*/  LDG.E.64.CONSTANT R34, desc[UR6][R4.64+0x3180] ;  /* 0x0031800604227981 */ /* 0x000ea8000c1e9b00 */
[----:B------:R-:W4:Y:S04]  /*0190*/  LDG.E.64.CONSTANT R98, desc[UR6][R4.64+0x480] ;  /* 0x0004800604627981 */ /* 0x000f28000c1e9b00 */
        /* <DEDUP_REMOVED lines=8> */
[----:B------:R0:W4:Y:S01]  /*0220*/  LDG.E.64.CONSTANT R62, desc[UR6][R4.64+0x1b00] ;  /* 0x001b0006043e7981 */ /* 0x000122000c1e9b00 */
[----:B------:R-:W1:Y:S01]  /*0230*/  S2UR UR7, SR_CgaCtaId ;  /* 0x00000000000779c3 */ /* 0x000e620000008800 */
[----:B------:R-:W-:-:S02]  /*0240*/  UMOV UR4, 0x400 ;  /* 0x0000040000047882 */ /* 0x000fc40000000000 */
[----:B------:R-:W-:Y:S02]  /*0250*/  @!UP0 UIADD3 UR5, UPT, UPT, UR4, 0x55c0, URZ ;  /* 0x000055c004058890 */ /* 0x000fe4000fffe0ff */
[----:B------:R-:W-:Y:S02]  /*0260*/  @!UP0 UIADD3 UR6, UPT, UPT, UR4, 0x5710, URZ ;  /* 0x0000571004068890 */ /* 0x000fe4000fffe0ff */
[----:B-1----:R-:W-:Y:S02]  /*0270*/  @!UP0 ULEA UR5, UR7, UR5, 0x18 ;  /* 0x0000000507058291 */ /* 0x002fe4000f8ec0ff */
[----:B------:R-:W-:-:S04]  /*0280*/  @!UP0 ULEA UR6, UR7, UR6, 0x18 ;  /* 0x0000000607068291 */ /* 0x000fc8000f8ec0ff */
[C---:B------:R-:W-:Y:S02]  /*0290*/  @!P1 LEA R3, R89.reuse, UR5, 0x3 ;  /* 0x0000000559039c11 */ /* 0x040fe4000f8e18ff */
[----:B------:R-:W-:-:S03]  /*02a0*/  @!P1 LEA R31, R89, UR6, 0x3 ;  /* 0x00000006591f9c11 */ /* 0x000fc6000f8e18ff */
[----:B---3--:R-:W-:Y:S04]  /*02b0*/  @!P1 STS.64 [R3], R24 ;  /* 0x0000001803009388 */ /* 0x008fe80000000a00 */
[----:B-----5:R-:W-:Y:S01]  /*02c0*/  @!P1 STS.64 [R31], R28 ;  /* 0x0000001c1f009388 */ /* 0x020fe20000000a00 */
[----:B------:R-:W-:Y:S01]  /*02d0*/  ULEA UR4, UR7, UR4, 0x18 ;  /* 0x0000000407047291 */ /* 0x000fe2000f8ec0ff */
[----:B------:R-:W-:Y:S08]  /*02e0*/  BAR.SYNC.DEFER_BLOCKING 0x0 ;  /* 0x0000000000007b1d */ /* 0x000ff00000010000 */
[----:B------:R-:W1:Y:S04]  /*02f0*/  LDS.128 R72, [UR4+0x5610] ;  /* 0x00561004ff487984 */ /* 0x000e680008000c00 */
[----:B------:R-:W3:Y:S04]  /*0300*/  LDS.128 R68, [UR4+0x55e0] ;  /* 0x0055e004ff447984 */ /* 0x000ee80008000c00 */
[----:B------:R-:W5:Y:S04]  /*0310*/  LDS.128 R48, [UR4+0x5640] ;  /* 0x00564004ff307984 */ /* 0x000f680008000c00 */
[----:B0-----:R-:W-:Y:S04]  /*0320*/  LDS.128 R4, [UR4+0x55c0] ;  /* 0x0055c004ff047984 */ /* 0x001fe80008000c00 */
[----:B------:R-:W-:Y:S04]  /*0330*/  LDS.128 R8, [UR4+0x55f0] ;  /* 0x0055f004ff087984 */ /* 0x000fe80008000c00 */
[----:B------:R-:W-:Y:S04]  /*0340*/  LDS.128 R12, [UR4+0x5620] ;  /* 0x00562004ff0c7984 */ /* 0x000fe80008000c00 */
[----:B------:R-:W-:Y:S04]  /*0350*/  LDS.128 R16, [UR4+0x5650] ;  /* 0x00565004ff107984 */ /* 0x000fe80008000c00 */
[----:B------:R-:W-:Y:S04]  /*0360*/  LDS.128 R20, [UR4+0x5680] ;  /* 0x00568004ff147984 */ /* 0x000fe80008000c00 */
[----:B------:R-:W-:Y:S04]  /*0370*/  LDS.128 R24, [UR4+0x56b0] ;  /* 0x0056b004ff187984 */ /* 0x000fe80008000c00 */
[----:B------:R-:W-:Y:S04]  /*0380*/  LDS.128 R28, [UR4+0x56e0] ;  /* 0x0056e004ff1c7984 */ /* 0x000fe80008000c00 */
[----:B------:R-:W0:Y:S04]  /*0390*/  LDS.128 R84, [UR4+0x5690] ;  /* 0x00569004ff547984 */ /* 0x000e280008000c00 */
[----:B------:R-:W0:Y:S04]  /*03a0*/  LDS.128 R112, [UR4+0x56c0] ;  /* 0x0056c004ff707984 */ /* 0x000e280008000c00 */
[----:B------:R-:W0:Y:S04]  /*03b0*/  LDS.128 R116, [UR4+0x56f0] ;  /* 0x0056f004ff747984 */ /* 0x000e280008000c00 */
[----:B------:R-:W-:Y:S04]  /*03c0*/  LDS.128 R36, [UR4+0x5600] ;  /* 0x00560004ff247984 */ /* 0x000fe80008000c00 */
[----:B------:R-:W-:Y:S01]  /*03d0*/  LDS.128 R44, [UR4+0x5660] ;  /* 0x00566004ff2c7984 */ /* 0x000fe20008000c00 */
[----:B-1----:R-:W-:-:S02]  /*03e0*/  R2UR UR66, R74 ;  /* 0x000000004a4272ca */ /* 0x002fc400000e0000 */
[----:B------:R-:W-:Y:S01]  /*03f0*/  R2UR UR67, R75 ;  /* 0x000000004b4372ca */ /* 0x000fe200000e0000 */
[----:B------:R-:W-:Y:S01]  /*0400*/  LDS.128 R104, [UR4+0x5670] ;  /* 0x00567004ff687984 */ /* 0x000fe20008000c00 */
[----:B------:R-:W-:Y:S02]  /*0410*/  R2UR UR12, R72 ;  /* 0x00000000480c72ca */ /* 0x000fe400000e0000 */
[----:B------:R-:W-:Y:S01]  /*0420*/  R2UR UR13, R73 ;  /* 0x00000000490d72ca */ /* 0x000fe200000e0000 */
[----:B------:R-:W-:Y:S01]  /*0430*/  LDS.128 R80, [UR4+0x56a0] ;  /* 0x0056a004ff507984 */ /* 0x000fe20008000c00 */
[----:B---3--:R-:W-:Y:S02]  /*0440*/  R2UR UR68, R70 ;  /* 0x00000000464472ca */ /* 0x008fe400000e0000 */
[----:B------:R-:W-:Y:S01]  /*0450*/  R2UR UR69, R71 ;  /* 0x00000000474572ca */ /* 0x000fe200000e0000 */
[----:B------:R-:W-:Y:S01]  /*0460*/  LDS.128 R76, [UR4+0x56d0] ;  /* 0x0056d004ff4c7984 */ /* 0x000fe20008000c00 */
[----:B------:R-:W-:-:S02]  /*0470*/  R2UR UR14, R68 ;  /* 0x00000000440e72ca */ /* 0x000fc400000e0000 */
[----:B------:R-:W-:Y:S01]  /*0480*/  R2UR UR15, R69 ;  /* 0x00000000450f72ca */ /* 0x000fe200000e0000 */
[----:B------:R-:W-:Y:S01]  /*0490*/  LDS.128 R72, [UR4+0x5700] ;  /* 0x00570004ff487984 */ /* 0x000fe20008000c00 */
[----:B-----5:R-:W-:Y:S02]  /*04a0*/  R2UR UR10, R48 ;  /* 0x00000000300a72ca */ /* 0x020fe400000e0000 */
[----:B------:R-:W-:Y:S01]  /*04b0*/  R2UR UR11, R49 ;  /* 0x00000000310b72ca */ /* 0x000fe200000e0000 */
[----:B------:R-:W-:Y:S01]  /*04c0*/  LDS.128 R108, [UR4+0x5760] ;  /* 0x00576004ff6c7984 */ /* 0x000fe20008000c00 */
[----:B0-----:R-:W-:-:S03]  /*04d0*/  R2UR UR8, R84 ;  /* 0x00000000540872ca */ /* 0x001fc600000e0000 */
[----:B------:R-:W-:Y:S01]  /*04e0*/  LDS.128 R144, [UR4+0x5810] ;  /* 0x00581004ff907984 */ /* 0x000fe20008000c00 */
[----:B------:R-:W-:Y:S02]  /*04f0*/  R2UR UR9, R85 ;  /* 0x00000000550972ca */ /* 0x000fe400000e0000 */
[----:B------:R-:W-:Y:S01]  /*0500*/  R2UR UR62, R112 ;  /* 0x00000000703e72ca */ /* 0x000fe200000e0000 */
[----:B------:R-:W-:Y:S01]  /*0510*/  LDS.128 R148, [UR4+0x57e0] ;  /* 0x0057e004ff947984 */ /* 0x000fe20008000c00 */
[----:B------:R-:W-:Y:S02]  /*0520*/  R2UR UR63, R113 ;  /* 0x00000000713f72ca */ /* 0x000fe400000e0000 */
[----:B------:R-:W-:Y:S01]  /*0530*/  R2UR UR60, R116 ;  /* 0x00000000743c72ca */ /* 0x000fe200000e0000 */
[----:B--2---:R-:W-:Y:S02]  /*0540*/  DADD R52, R100, R34 ;  /* 0x0000000064347229 */ /* 0x004fe40000000022 */
[----:B----4-:R-:W-:-:S02]  /*0550*/  DADD R54, R98, R32 ;  /* 0x0000000062367229 */ /* 0x010fc40000000020 */
[----:B------:R-:W-:Y:S02]  /*0560*/  DADD R56, R96, R40 ;  /* 0x0000000060387229 */ /* 0x000fe40000000028 */
[----:B------:R-:W-:Y:S02]  /*0570*/  DADD R58, R94, R60 ;  /* 0x000000005e3a7229 */ /* 0x000fe4000000003c */
[----:B------:R-:W-:Y:S01]  /*0580*/  DADD R102, R92, R62 ;  /* 0x000000005c667229 */ /* 0x000fe2000000003e */
[----:B------:R-:W-:Y:S01]  /*0590*/  IMAD.MOV.U32 R3, RZ, RZ, 0x55c0 ;  /* 0x000055c0ff037424 */ /* 0x000fe200078e00ff */
[----:B------:R-:W-:Y:S01]  /*05a0*/  DADD R100, R100, -R34 ;  /* 0x0000000064647229 */ /* 0x000fe20000000822 */
[----:B------:R-:W-:Y:S01]  /*05b0*/  LDS.128 R152, [UR4+0x5850] ;  /* 0x00585004ff987984 */ /* 0x000fe20008000c00 */
[----:B------:R-:W-:Y:S02]  /*05c0*/  DADD R98, R98, -R32 ;  /* 0x0000000062627229 */ /* 0x000fe40000000820 */
[----:B------:R-:W-:Y:S01]  /*05d0*/  DADD R96, R96, -R40 ;  /* 0x0000000060607229 */ /* 0x000fe20000000828 */
[----:B------:R-:W0:Y:S04]  /*05e0*/  LDS.128 R32, [UR4+0x55d0] ;  /* 0x0055d004ff207984 */ /* 0x000e280008000c00 */
[----:B------:R-:W1:Y:S01]  /*05f0*/  LDS.128 R40, [UR4+0x5630] ;  /* 0x00563004ff287984 */ /* 0x000e620008000c00 */
[----:B------:R-:W-:-:S02]  /*0600*/  DADD R94, R94, -R60 ;  /* 0x000000005e5e7229 */ /* 0x000fc4000000083c */
[C-C-:B------:R-:W-:Y:S02]  /*0610*/  DADD R60, R90.reuse, R64.reuse ;  /* 0x000000005a3c7229 */ /* 0x140fe40000000040 */
[----:B------:R-:W-:Y:S02]  /*0620*/  DADD R90, R90, -R64 ;  /* 0x000000005a5a7229 */ /* 0x000fe40000000840 */
[----:B------:R-:W-:Y:S02]  /*0630*/  DADD R92, R92, -R62 ;  /* 0x000000005c5c7229 */ /* 0x000fe4000000083e */
[-C--:B------:R-:W-:Y:S02]  /*0640*/  DFMA R62, R4, R52.reuse, RZ ;  /* 0x00000034043e722b */ /* 0x080fe400000000ff */
[-C--:B------:R-:W-:Y:S02]  /*0650*/  DFMA R64, R8, R52.reuse, RZ ;  /* 0x000000340840722b */ /* 0x080fe400000000ff */
[----:B------:R-:W-:-:S02]  /*0660*/  DFMA R66, R12, R52, RZ ;  /* 0x000000340c42722b */ /* 0x000fc400000000ff */
[-C--:B------:R-:W-:Y:S02]  /*0670*/  DFMA R68, R16, R52.reuse, RZ ;  /* 0x000000341044722b */ /* 0x080fe400000000ff */
[-C--:B------:R-:W-:Y:S02]  /*0680*/  DFMA R70, R20, R52.reuse, RZ ;  /* 0x000000341446722b */ /* 0x080fe400000000ff */
[-C--:B------:R-:W-:Y:S02]  /*0690*/  DFMA R48, R24, R52.reuse, RZ ;  /* 0x000000341830722b */ /* 0x080fe400000000ff */
[----:B------:R-:W-:Y:S01]  /*06a0*/  DFMA R52, R28, R52, RZ ;  /* 0x000000341c34722b */ /* 0x000fe200000000ff */
[----:B------:R-:W-:Y:S01]  /*06b0*/  R2UR UR61, R117 ;  /* 0x00000000753d72ca */ /* 0x000fe200000e0000 */
[C---:B------:R-:W-:Y:S02]  /*06c0*/  DFMA R62, R54.reuse, R6, R62 ;  /* 0x00000006363e722b */ /* 0x040fe4000000003e */
[----:B------:R-:W-:-:S02]  /*06d0*/  DFMA R64, R54, R10, R64 ;  /* 0x0000000a3640722b */ /* 0x000fc40000000040 */
[C---:B------:R-:W-:Y:S02]  /*06e0*/  DFMA R66, R54.reuse, R14, R66 ;  /* 0x0000000e3642722b */ /* 0x040fe40000000042 */
[C---:B------:R-:W-:Y:S02]  /*06f0*/  DFMA R68, R54.reuse, R18, R68 ;  /* 0x000000123644722b */ /* 0x040fe40000000044 */
[C---:B------:R-:W-:Y:S02]  /*0700*/  DFMA R70, R54.reuse, R22, R70 ;  /* 0x000000163646722b */ /* 0x040fe40000000046 */
[C---:B------:R-:W-:Y:S02]  /*0710*/  DFMA R48, R54.reuse, R26, R48 ;  /* 0x0000001a3630722b */ /* 0x040fe40000000030 */
[----:B------:R-:W-:Y:S02]  /*0720*/  DFMA R52, R54, R30, R52 ;  /* 0x0000001e3634722b */ /* 0x000fe40000000034 */
[----:B0-----:R-:W-:-:S02]  /*0730*/  DFMA R62, R32, R56, R62 ;  /* 0x00000038203e722b */ /* 0x001fc4000000003e */
[-C--:B------:R-:W-:Y:S02]  /*0740*/  DFMA R64, R36, R56.reuse, R64 ;  /* 0x000000382440722b */ /* 0x080fe40000000040 */
[-C--:B-1----:R-:W-:Y:S02]  /*0750*/  DFMA R66, R40, R56.reuse, R66 ;  /* 0x000000382842722b */ /* 0x082fe40000000042 */
[----:B------:R-:W-:Y:S02]  /*0760*/  DFMA R68, R44, R56, R68 ;  /* 0x000000382c44722b */ /* 0x000fe40000000044 */
[C---:B------:R-:W-:Y:S02]  /*0770*/  DFMA R70, R56.reuse, UR8, R70 ;  /* 0x0000000838467c2b */ /* 0x040fe40008000046 */
[C---:B------:R-:W-:Y:S02]  /*0780*/  DFMA R48, R56.reuse, UR62, R48 ;  /* 0x0000003e38307c2b */ /* 0x040fe40008000030 */
[----:B------:R-:W-:Y:S01]  /*0790*/  DFMA R56, R56, UR60, R52 ;  /* 0x0000003c38387c2b */ /* 0x000fe20008000034 */
[----:B------:R-:W-:Y:S01]  /*07a0*/  R2UR UR64, R86 ;  /* 0x00000000564072ca */ /* 0x000fe200000e0000 */
[----:B------:R-:W0:Y:S01]  /*07b0*/  LDS.128 R52, [UR4+0x57b0] ;  /* 0x0057b004ff347984 */ /* 0x000e220008000c00 */
[----:B------:R-:W-:-:S03]  /*07c0*/  R2UR UR65, R87 ;  /* 0x00000000574172ca */ /* 0x000fc600000e0000 */
[----:B------:R-:W1:Y:S01]  /*07d0*/  LDS.128 R84, [UR4+0x5730] ;  /* 0x00573004ff547984 */ /* 0x000e620008000c00 */
        /* <DEDUP_REMOVED lines=13> */
[----:B------:R-:W-:Y:S01]  /*08b0*/  IMAD.U32 R126, RZ, RZ, UR8 ;  /* 0x00000008ff7e7e24 */ /* 0x000fe2000f8e00ff */
[----:B------:R-:W-:Y:S01]  /*08c0*/  R2UR UR8, R104 ;  /* 0x00000000680872ca */ /* 0x000fe200000e0000 */
[----:B------:R-:W-:Y:S01]  /*08d0*/  IMAD.U32 R127, RZ, RZ, UR9 ;  /* 0x00000009ff7f7e24 */ /* 0x000fe2000f8e00ff */
[----:B------:R-:W-:-:S02]  /*08e0*/  R2UR UR9, R105 ;  /* 0x00000000690972ca */ /* 0x000fc400000e0000 */
[----:B------:R-:W-:Y:S02]  /*08f0*/  R2UR UR6, R80 ;  /* 0x00000000500672ca */ /* 0x000fe400000e0000 */
[----:B------:R-:W-:Y:S02]  /*0900*/  R2UR UR7, R81 ;  /* 0x00000000510772ca */ /* 0x000fe400000e0000 */
[----:B------:R-:W-:Y:S02]  /*0910*/  R2UR UR46, R76 ;  /* 0x000000004c2e72ca */ /* 0x000fe400000e0000 */
[----:B------:R-:W-:Y:S02]  /*0920*/  R2UR UR47, R77 ;  /* 0x000000004d2f72ca */ /* 0x000fe400000e0000 */
[----:B------:R-:W-:Y:S02]  /*0930*/  R2UR UR44, R72 ;  /* 0x00000000482c72ca */ /* 0x000fe400000e0000 */
[----:B------:R-:W-:Y:S01]  /*0940*/  R2UR UR45, R73 ;  /* 0x00000000492d72ca */ /* 0x000fe200000e0000 */
[C---:B------:R-:W-:Y:S01]  /*0950*/  DFMA R64, R58.reuse, UR56, R64 ;  /* 0x000000383a407c2b */ /* 0x040fe20008000040 */
        /* <DEDUP_REMOVED lines=9> */
[----:B------:R-:W-:Y:S01]  /*09f0*/  DFMA R56, R58, UR48, R56 ;  /* 0x000000303a387c2b */ /* 0x000fe20008000038 */
[----:B------:R-:W-:Y:S01]  /*0a00*/  R2UR UR39, R83 ;  /* 0x00000000532772ca */ /* 0x000fe200000e0000 */
[----:B------:R-:W-:Y:S01]  /*0a10*/  DFMA R62, R60, UR14, R62 ;  /* 0x0000000e3c3e7c2b */ /* 0x000fe2000800003e */
[----:B------:R-:W-:-:S02]  /*0a20*/  R2UR UR36, R78 ;  /* 0x000000004e2472ca */ /* 0x000fc400000e0000 */
[----:B------:R-:W-:Y:S02]  /*0a30*/  R2UR UR37, R79 ;  /* 0x000000004f2572ca */ /* 0x000fe400000e0000 */
[----:B------:R-:W-:Y:S02]  /*0a40*/  R2UR UR34, R74 ;  /* 0x000000004a2272ca */ /* 0x000fe400000e0000 */
[----:B------:R-:W-:Y:S01]  /*0a50*/  R2UR UR35, R75 ;  /* 0x000000004b2372ca */ /* 0x000fe200000e0000 */
[C---:B------:R-:W-:Y:S01]  /*0a60*/  DFMA R64, R60.reuse, UR12, R64 ;  /* 0x0000000c3c407c2b */ /* 0x040fe20008000040 */
[----:B------:R-:W-:Y:S01]  /*0a70*/  LDS.128 R72, [UR4+0x5770] ;  /* 0x00577004ff487984 */ /* 0x000fe20008000c00 */
[C---:B------:R-:W-:Y:S02]  /*0a80*/  DFMA R46, R60.reuse, UR10, R66 ;  /* 0x0000000a3c2e7c2b */ /* 0x040fe40008000042 */
[C---:B------:R-:W-:Y:S01]  /*0a90*/  DFMA R42, R60.reuse, UR8, R68 ;  /* 0x000000083c2a7c2b */ /* 0x040fe20008000044 */
[----:B------:R-:W-:Y:S01]  /*0aa0*/  LDS.128 R112, [UR4+0x5790] ;  /* 0x00579004ff707984 */ /* 0x000fe20008000c00 */
[----:B------:R-:W-:-:S02]  /*0ab0*/  DFMA R38, R60, UR6, R70 ;  /* 0x000000063c267c2b */ /* 0x000fc40008000046 */
[C---:B------:R-:W-:Y:S01]  /*0ac0*/  DFMA R34, R60.reuse, UR46, R48 ;  /* 0x0000002e3c227c2b */ /* 0x040fe20008000030 */
[----:B------:R-:W-:Y:S01]  /*0ad0*/  LDS.128 R116, [UR4+0x5840] ;  /* 0x00584004ff747984 */ /* 0x000fe20008000c00 */
[----:B------:R-:W-:Y:S02]  /*0ae0*/  DFMA R56, R60, UR44, R56 ;  /* 0x0000002c3c387c2b */ /* 0x000fe40008000038 */
[C---:B------:R-:W-:Y:S01]  /*0af0*/  DFMA R104, R102.reuse, UR68, R62 ;  /* 0x0000004466687c2b */ /* 0x040fe2000800003e */
[----:B------:R-:W-:Y:S04]  /*0b00*/  LDS.128 R48, [UR4+0x5830] ;  /* 0x00583004ff307984 */ /* 0x000fe80008000c00 */
[----:B------:R-:W2:Y:S01]  /*0b10*/  LDS.128 R60, [UR4+0x5750] ;  /* 0x00575004ff3c7984 */ /* 0x000ea20008000c00 */
[----:B------:R-:W-:Y:S01]  /*0b20*/  IMAD.U32 R130, RZ, RZ, UR6 ;  /* 0x00000006ff827e24 */ /* 0x000fe2000f8e00ff */
[C---:B------:R-:W-:Y:S01]  /*0b30*/  DFMA R106, R102.reuse, UR66, R64 ;  /* 0x00000042666a7c2b */ /* 0x040fe20008000040 */
[----:B------:R-:W-:Y:S01]  /*0b40*/  IMAD.U32 R131, RZ, RZ, UR7 ;  /* 0x00000007ff837e24 */ /* 0x000fe2000f8e00ff */
[C---:B------:R-:W-:Y:S01]  /*0b50*/  DFMA R46, R102.reuse, UR42, R46 ;  /* 0x0000002a662e7c2b */ /* 0x040fe2000800002e */
[----:B0-----:R-:W-:Y:S01]  /*0b60*/  R2UR UR26, R54 ;  /* 0x00000000361a72ca */ /* 0x001fe200000e0000 */
[C---:B------:R-:W-:Y:S01]  /*0b70*/  DFMA R42, R102.reuse, UR40, R42 ;  /* 0x00000028662a7c2b */ /* 0x040fe2000800002a */
[----:B------:R-:W-:Y:S01]  /*0b80*/  R2UR UR27, R55 ;  /* 0x00000000371b72ca */ /* 0x000fe200000e0000 */
[C---:B------:R-:W-:Y:S01]  /*0b90*/  DFMA R38, R102.reuse, UR38, R38 ;  /* 0x0000002666267c2b */ /* 0x040fe20008000026 */
[----:B------:R-:W-:Y:S01]  /*0ba0*/  R2UR UR6, R52 ;  /* 0x00000000340672ca */ /* 0x000fe200000e0000 */
[C---:B------:R-:W-:Y:S01]  /*0bb0*/  DFMA R34, R102.reuse, UR36, R34 ;  /* 0x0000002466227c2b */ /* 0x040fe20008000022 */
[----:B------:R-:W-:Y:S01]  /*0bc0*/  R2UR UR7, R53 ;  /* 0x00000000350772ca */ /* 0x000fe200000e0000 */
[----:B------:R-:W-:Y:S01]  /*0bd0*/  DFMA R102, R102, UR34, R56 ;  /* 0x0000002266667c2b */ /* 0x000fe20008000038 */
[----:B------:R-:W0:Y:S01]  /*0be0*/  LDS.128 R52, [UR4+0x5720] ;  /* 0x00572004ff347984 */ /* 0x000e220008000c00 */
[----:B-1----:R-:W-:-:S02]  /*0bf0*/  R2UR UR32, R86 ;  /* 0x00000000562072ca */ /* 0x002fc400000e0000 */
[----:B------:R-:W-:Y:S01]  /*0c00*/  R2UR UR33, R87 ;  /* 0x00000000572172ca */ /* 0x000fe200000e0000 */
[----:B------:R-:W-:Y:S01]  /*0c10*/  LDS.128 R68, [UR4+0x5780] ;  /* 0x00578004ff447984 */ /* 0x000fe20008000c00 */
[----:B------:R-:W-:Y:S02]  /*0c20*/  R2UR UR74, R84 ;  /* 0x00000000544a72ca */ /* 0x000fe400000e0000 */
[----:B------:R-:W-:Y:S01]  /*0c30*/  R2UR UR75, R85 ;  /* 0x00000000554b72ca */ /* 0x000fe200000e0000 */
[----:B------:R-:W1:Y:S04]  /*0c40*/  LDS.128 R56, [UR4+0x5710] ;  /* 0x00571004ff387984 */ /* 0x000e680008000c00 */
[----:B------:R-:W3:Y:S04]  /*0c50*/  LDS.128 R64, [UR4+0x5740] ;  /* 0x00574004ff407984 */ /* 0x000ee80008000c00 */
[----:B------:R-:W4:Y:S04]  /*0c60*/  LDS.128 R76, [UR4+0x57a0] ;  /* 0x0057a004ff4c7984 */ /* 0x000f280008000c00 */
[----:B------:R-:W5:Y:S04]  /*0c70*/  LDS.128 R80, [UR4+0x57d0] ;  /* 0x0057d004ff507984 */ /* 0x000f680008000c00 */
[----:B------:R-:W5:Y:S01]  /*0c80*/  LDS.128 R84, [UR4+0x5800] ;  /* 0x00580004ff547984 */ /* 0x000f620008000c00 */
[----:B------:R-:W-:-:S02]  /*0c90*/  R2UR UR30, R110 ;  /* 0x000000006e1e72ca */ /* 0x000fc400000e0000 */
[----:B------:R-:W-:Y:S02]  /*0ca0*/  R2UR UR31, R111 ;  /* 0x000000006f1f72ca */ /* 0x000fe400000e0000 */
[----:B------:R-:W-:Y:S02]  /*0cb0*/  R2UR UR72, R108 ;  /* 0x000000006c4872ca */ /* 0x000fe400000e0000 */
[----:B------:R-:W-:Y:S02]  /*0cc0*/  R2UR UR73, R109 ;  /* 0x000000006d4972ca */ /* 0x000fe400000e0000 */
[----:B------:R-:W5:Y:S01]  /*0cd0*/  LDS.128 R108, [UR4+0x57c0] ;  /* 0x0057c004ff6c7984 */ /* 0x000f620008000c00 */
[----:B------:R-:W-:Y:S01]  /*0ce0*/  IMAD.U32 R132, RZ, RZ, UR8 ;  /* 0x00000008ff847e24 */ /* 0x000fe2000f8e00ff */
[----:B--2---:R-:W-:Y:S01]  /*0cf0*/  R2UR UR8, R62 ;  /* 0x000000003e0872ca */ /* 0x004fe200000e0000 */
[----:B------:R-:W-:Y:S01]  /*0d00*/  IMAD.U32 R133, RZ, RZ, UR9 ;  /* 0x00000009ff857e24 */ /* 0x000fe2000f8e00ff */
[----:B------:R-:W-:Y:S01]  /*0d10*/  R2UR UR9, R63 ;  /* 0x000000003f0972ca */ /* 0x000fe200000e0000 */
[----:B------:R-:W-:Y:S01]  /*0d20*/  IMAD.U32 R124, RZ, RZ, UR14 ;  /* 0x0000000eff7c7e24 */ /* 0x000fe2000f8e00ff */
[----:B------:R-:W-:Y:S01]  /*0d30*/  DFMA R62, R72, R100, RZ ;  /* 0x00000064483e722b */ /* 0x000fe200000000ff */
[----:B------:R-:W-:Y:S01]  /*0d40*/  IMAD.U32 R125, RZ, RZ, UR15 ;  /* 0x0000000fff7d7e24 */ /* 0x000fe2000f8e00ff */
[----:B------:R-:W-:-:S02]  /*0d50*/  R2UR UR14, R50 ;  /* 0x00000000320e72ca */ /* 0x000fc400000e0000 */
[----:B------:R-:W-:Y:S01]  /*0d60*/  R2UR UR15, R51 ;  /* 0x00000000330f72ca */ /* 0x000fe200000e0000 */
[----:B------:R-:W-:Y:S01]  /*0d70*/  IMAD R3, R2, R3, UR4 ;  /* 0x0000000402037e24 */ /* 0x000fe2000f8e0203 */
[----:B------:R-:W-:Y:S02]  /*0d80*/  R2UR UR28, R114 ;  /* 0x00000000721c72ca */ /* 0x000fe400000e0000 */
[----:B------:R-:W-:Y:S02]  /*0d90*/  R2UR UR29, R115 ;  /* 0x00000000731d72ca */ /* 0x000fe400000e0000 */
[----:B------:R-:W-:Y:S02]  /*0da0*/  R2UR UR70, R112 ;  /* 0x00000000704672ca */ /* 0x000fe400000e0000 */
[----:B------:R-:W-:Y:S02]  /*0db0*/  R2UR UR71, R113 ;  /* 0x00000000714772ca */ /* 0x000fe400000e0000 */
[----:B------:R-:W-:Y:S01]  /*0dc0*/  R2UR UR22, R118 ;  /* 0x00000000761672ca */ /* 0x000fe200000e0000 */
[----:B------:R-:W-:Y:S01]  /*0dd0*/  LDS.128 R112, [UR4+0x5820] ;  /* 0x00582004ff707984 */ /* 0x000fe20008000c00 */
[----:B------:R-:W-:-:S02]  /*0de0*/  R2UR UR23, R119 ;  /* 0x00000000771772ca */ /* 0x000fc400000e0000 */
[----:B------:R-:W-:Y:S02]  /*0df0*/  R2UR UR20, R116 ;  /* 0x00000000741472ca */ /* 0x000fe400000e0000 */
[----:B------:R-:W-:Y:S01]  /*0e00*/  R2UR UR21, R117 ;  /* 0x00000000751572ca */ /* 0x000fe200000e0000 */
[----:B------:R-:W-:Y:S01]  /*0e10*/  IMAD.U32 R122, RZ, RZ, UR12 ;  /* 0x0000000cff7a7e24 */ /* 0x000fe2000f8e00ff */
[----:B------:R-:W2:Y:S01]  /*0e20*/  LDS.128 R116, [UR4+0x57f0] ;  /* 0x0057f004ff747984 */ /* 0x000ea20008000c00 */
[----:B------:R-:W-:Y:S01]  /*0e30*/  IMAD.U32 R123, RZ, RZ, UR13 ;  /* 0x0000000dff7b7e24 */ /* 0x000fe2000f8e00ff */
[----:B------:R-:W-:Y:S01]  /*0e40*/  UMOV UR4, UR6 ;  /* 0x0000000600047c82 */ /* 0x000fe20008000000 */
[----:B------:R-:W-:Y:S01]  /*0e50*/  IMAD.U32 R128, RZ, RZ, UR10 ;  /* 0x0000000aff807e24 */ /* 0x000fe2000f8e00ff */
[----:B------:R-:W-:Y:S01]  /*0e60*/  UMOV UR5, UR7 ;  /* 0x0000000700057c82 */ /* 0x000fe20008000000 */
[----:B------:R-:W-:Y:S01]  /*0e70*/  IMAD.U32 R129, RZ, RZ, UR11 ;  /* 0x0000000bff817e24 */ /* 0x000fe2000f8e00ff */
[----:B------:R-:W-:Y:S01]  /*0e80*/  R2UR UR12, R144 ;  /* 0x00000000900c72ca */ /* 0x000fe200000e0000 */
[----:B------:R-:W-:Y:S01]  /*0e90*/  IMAD.U32 R140, RZ, RZ, UR6 ;  /* 0x00000006ff8c7e24 */ /* 0x000fe2000f8e00ff */
[----:B------:R-:W-:Y:S01]  /*0ea0*/  R2UR UR13, R145 ;  /* 0x00000000910d72ca */ /* 0x000fe200000e0000 */
[----:B------:R-:W-:Y:S01]  /*0eb0*/  IMAD.U32 R141, RZ, RZ, UR7 ;  /* 0x00000007ff8d7e24 */ /* 0x000fe2000f8e00ff */
[----:B0-----:R-:W-:Y:S01]  /*0ec0*/  R2UR UR10, R54 ;  /* 0x00000000360a72ca */ /* 0x001fe200000e0000 */
[-C--:B------:R-:W-:Y:S01]  /*0ed0*/  DFMA R144, R48, R100.reuse, RZ ;  /* 0x000000643090722b */ /* 0x080fe200000000ff */
[----:B------:R-:W-:Y:S01]  /*0ee0*/  R2UR UR11, R55 ;  /* 0x00000000370b72ca */ /* 0x000fe200000e0000 */
[-C--:B-1----:R-:W-:Y:S01]  /*0ef0*/  DFMA R50, R56, R100.reuse, RZ ;  /* 0x000000643832722b */ /* 0x082fe200000000ff */
[----:B------:R-:W-:Y:S01]  /*0f00*/  R2UR UR6, R70 ;  /* 0x00000000460672ca */ /* 0x000fe200000e0000 */
[-C--:B---3--:R-:W-:Y:S01]  /*0f10*/  DFMA R54, R64, R100.reuse, RZ ;  /* 0x000000644036722b */ /* 0x088fe200000000ff */
[----:B------:R-:W-:Y:S01]  /*0f20*/  R2UR UR7, R71 ;  /* 0x00000000470772ca */ /* 0x000fe200000e0000 */
[----:B----4-:R-:W-:-:S02]  /*0f30*/  DFMA R70, R76, R100, RZ ;  /* 0x000000644c46722b */ /* 0x010fc400000000ff */
[-C--:B-----5:R-:W-:Y:S02]  /*0f40*/  DFMA R120, R80, R100.reuse, RZ ;  /* 0x000000645078722b */ /* 0x0a0fe400000000ff */
[----:B------:R-:W-:Y:S02]  /*0f50*/  DFMA R100, R84, R100, RZ ;  /* 0x000000645464722b */ /* 0x000fe400000000ff */
[C---:B------:R-:W-:Y:S01]  /*0f60*/  DFMA R62, R98.reuse, R74, R62 ;  /* 0x0000004a623e722b */ /* 0x040fe2000000003e */
[----:B------:R-:W-:Y:S02]  /*0f70*/  R2UR UR76, R148 ;  /* 0x00000000944c72ca */ /* 0x000fe400000e0000 */
[----:B------:R-:W-:Y:S01]  /*0f80*/  R2UR UR77, R149 ;  /* 0x00000000954d72ca */ /* 0x000fe200000e0000 */
[C---:B------:R-:W-:Y:S02]  /*0f90*/  DFMA R148, R98.reuse, UR14, R144 ;  /* 0x0000000e62947c2b */ /* 0x040fe40008000090 */
[----:B------:R-:W-:-:S02]  /*0fa0*/  DFMA R50, R98, R58, R50 ;  /* 0x0000003a6232722b */ /* 0x000fc40000000032 */
[C---:B------:R-:W-:Y:S02]  /*0fb0*/  DFMA R54, R98.reuse, R66, R54 ;  /* 0x000000426236722b */ /* 0x040fe40000000036 */
[C---:B------:R-:W-:Y:S02]  /*0fc0*/  DFMA R70, R98.reuse, R78, R70 ;  /* 0x0000004e6246722b */ /* 0x040fe40000000046 */
[C---:B------:R-:W-:Y:S02]  /*0fd0*/  DFMA R120, R98.reuse, R82, R120 ;  /* 0x000000526278722b */ /* 0x040fe40000000078 */
[----:B------:R-:W-:Y:S02]  /*0fe0*/  DFMA R144, R98, R86, R100 ;  /* 0x000000566290722b */ /* 0x000fe40000000064 */
[----:B------:R-:W-:Y:S02]  /*0ff0*/  DFMA R98, R68, R96, R62 ;  /* 0x000000604462722b */ /* 0x000fe4000000003e */
[----:B------:R-:W-:-:S06]  /*1000*/  DFMA R100, R96, UR4, R70 ;  /* 0x0000000460647c2b */ /* 0x000fcc0008000046 */
[----:B------:R-:W-:Y:S01]  /*1010*/  DFMA R98, R94, UR6, R98 ;  /* 0x000000065e627c2b */ /* 0x000fe20008000062 */
[----:B------:R-:W-:Y:S02]  /*1020*/  IMAD.U32 R138, RZ, RZ, UR70 ;  /* 0x00000046ff8a7e24 */ /* 0x000fe4000f8e00ff */
[----:B------:R-:W-:-:S05]  /*1030*/  IMAD.U32 R139, RZ, RZ, UR71 ;  /* 0x00000047ff8b7e24 */ /* 0x000fca000f8e00ff */
[----:B------:R-:W-:Y:S01]  /*1040*/  DFMA R98, R90, UR70, R98 ;  /* 0x000000465a627c2b */ /* 0x000fe20008000062 */
[----:B------:R-:W-:Y:S02]  /*1050*/  R2UR UR70, R108 ;  /* 0x000000006c4672ca */ /* 0x000fe400000e0000 */
[----:B------:R-:W-:Y:S01]  /*1060*/  R2UR UR71, R109 ;  /* 0x000000006d4772ca */ /* 0x000fe200000e0000 */
[----:B------:R-:W-:Y:S01]  /*1070*/  DFMA R100, R94, UR26, R100 ;  /* 0x0000001a5e647c2b */ /* 0x000fe20008000064 */
[----:B------:R-:W-:Y:S02]  /*1080*/  R2UR UR24, R150 ;  /* 0x00000000961872ca */ /* 0x000fe400000e0000 */
[----:B------:R-:W-:Y:S01]  /*1090*/  R2UR UR25, R151 ;  /* 0x00000000971972ca */ /* 0x000fe200000e0000 */
[----:B------:R-:W-:Y:S01]  /*10a0*/  DFMA R120, R96, UR76, R120 ;  /* 0x0000004c60787c2b */ /* 0x000fe20008000078 */
[----:B------:R-:W-:Y:S02]  /*10b0*/  R2UR UR4, R146 ;  /* 0x00000000920472ca */ /* 0x000fe400000e0000 */
[----:B------:R-:W-:-:S02]  /*10c0*/  R2UR UR5, R147 ;  /* 0x00000000930572ca */ /* 0x000fc400000e0000 */
[----:B------:R-:W-:Y:S01]  /*10d0*/  LOP3.LUT R88, R89, 0xffff, RZ, 0xc0, !PT ;  /* 0x0000ffff59587812 */ /* 0x000fe200078ec0ff */
[----:B------:R-:W-:Y:S02]  /*10e0*/  IMAD.U32 R146, RZ, RZ, UR70 ;  /* 0x00000046ff927e24 */ /* 0x000fe4000f8e00ff */
[----:B------:R-:W-:Y:S01]  /*10f0*/  IMAD.U32 R147, RZ, RZ, UR71 ;  /* 0x00000047ff937e24 */ /* 0x000fe2000f8e00ff */
[----:B------:R-:W-:Y:S01]  /*1100*/  DFMA R100, R90, UR70, R100 ;  /* 0x000000465a647c2b */ /* 0x000fe20008000064 */
[----:B--2---:R-:W-:Y:S02]  /*1110*/  R2UR UR70, R116 ;  /* 0x00000000744672ca */ /* 0x004fe400000e0000 */
[----:B------:R-:W-:Y:S01]  /*1120*/  R2UR UR71, R117 ;  /* 0x00000000754772ca */ /* 0x000fe200000e0000 */
[----:B------:R-:W-:Y:S01]  /*1130*/  DFMA R54, R60, R96, R54 ;  /* 0x000000603c36722b */ /* 0x000fe20000000036 */
[----:B------:R-:W-:Y:S01]  /*1140*/  IMAD R88, R88, 0x1556, RZ ;  /* 0x0000155658587824 */ /* 0x000fe200078e02ff */
[----:B------:R-:W-:-:S02]  /*1150*/  DFMA R148, R96, UR20, R148 ;  /* 0x0000001460947c2b */ /* 0x000fc40008000094 */
[----:B------:R-:W-:Y:S02]  /*1160*/  DFMA R50, R52, R96, R50 ;  /* 0x000000603432722b */ /* 0x000fe40000000032 */
[----:B------:R-:W-:Y:S02]  /*1170*/  DFMA R98, R92, UR28, R98 ;  /* 0x0000001c5c627c2b */ /* 0x000fe40008000062 */
[----:B------:R-:W-:Y:S02]  /*1180*/  DFMA R144, R96, UR12, R144 ;  /* 0x0000000c60907c2b */ /* 0x000fe40008000090 */
[C---:B------:R-:W-:Y:S01]  /*1190*/  DFMA R120, R94.reuse, UR24, R120 ;  /* 0x000000185e787c2b */ /* 0x040fe20008000078 */
[----:B------:R-:W-:Y:S01]  /*11a0*/  SHF.R.U32.HI R88, RZ, 0x10, R88 ;  /* 0x00000010ff587819 */ /* 0x000fe20000011658 */
[C---:B------:R-:W-:Y:S02]  /*11b0*/  DFMA R54, R94.reuse, UR8, R54 ;  /* 0x000000085e367c2b */ /* 0x040fe40008000036 */
[----:B------:R-:W-:-:S02]  /*11c0*/  DFMA R50, R94, UR10, R50 ;  /* 0x0000000a5e327c2b */ /* 0x000fc40008000032 */
[----:B------:R-:W-:Y:S02]  /*11d0*/  DFMA R148, R94, UR22, R148 ;  /* 0x000000165e947c2b */ /* 0x000fe40008000094 */
[C-C-:B------:R-:W-:Y:S02]  /*11e0*/  DADD R96, R46.reuse, R98.reuse ;  /* 0x000000002e607229 */ /* 0x140fe40000000062 */
[----:B------:R-:W-:Y:S02]  /*11f0*/  DADD R46, R46, -R98 ;  /* 0x000000002e2e7229 */ /* 0x000fe40000000862 */
[----:B------:R-:W-:Y:S01]  /*1200*/  DFMA R94, R94, UR4, R144 ;  /* 0x000000045e5e7c2b */ /* 0x000fe20008000090 */
[----:B------:R-:W-:Y:S01]  /*1210*/  PRMT R98, R88, 0x9910, RZ ;  /* 0x0000991058627816 */ /* 0x000fe200000000ff */
[----:B------:R-:W-:Y:S01]  /*1220*/  IMAD.U32 R144, RZ, RZ, UR70 ;  /* 0x00000046ff907e24 */ /* 0x000fe2000f8e00ff */
[----:B------:R-:W-:Y:S01]  /*1230*/  DFMA R120, R90, UR70, R120 ;  /* 0x000000465a787c2b */ /* 0x000fe20008000078 */
[----:B------:R-:W-:Y:S01]  /*1240*/  IMAD.U32 R145, RZ, RZ, UR71 ;  /* 0x00000047ff917e24 */ /* 0x000fe2000f8e00ff */
[----:B------:R-:W-:-:S02]  /*1250*/  R2UR UR16, R152 ;  /* 0x00000000981072ca */ /* 0x000fc400000e0000 */
[----:B------:R-:W-:Y:S02]  /*1260*/  R2UR UR17, R153 ;  /* 0x00000000991172ca */ /* 0x000fe400000e0000 */
[----:B------:R-:W-:Y:S02]  /*1270*/  R2UR UR70, R112 ;  /* 0x00000000704672ca */ /* 0x000fe400000e0000 */
[----:B------:R-:W-:Y:S01]  /*1280*/  R2UR UR71, R113 ;  /* 0x00000000714772ca */ /* 0x000fe200000e0000 */
[----:B------:R-:W-:Y:S01]  /*1290*/  IMAD.U32 R136, RZ, RZ, UR72 ;  /* 0x00000048ff887e24 */ /* 0x000fe2000f8e00ff */
[C---:B------:R-:W-:Y:S01]  /*12a0*/  DFMA R54, R90.reuse, UR72, R54 ;  /* 0x000000485a367c2b */ /* 0x040fe20008000036 */
[----:B------:R-:W-:Y:S01]  /*12b0*/  IMAD.U32 R137, RZ, RZ, UR73 ;  /* 0x00000049ff897e24 */ /* 0x000fe2000f8e00ff */
[----:B------:R-:W-:Y:S01]  /*12c0*/  R2UR UR72, R110 ;  /* 0x000000006e4872ca */ /* 0x000fe200000e0000 */
[----:B------:R-:W-:Y:S01]  /*12d0*/  IMAD R98, R98, 0xc, RZ ;  /* 0x0000000c62627824 */ /* 0x000fe200078e02ff */
[----:B------:R-:W-:Y:S01]  /*12e0*/  R2UR UR73, R111 ;  /* 0x000000006f4972ca */ /* 0x000fe200000e0000 */
[----:B------:R-:W-:Y:S01]  /*12f0*/  IMAD.U32 R134, RZ, RZ, UR74 ;  /* 0x0000004aff867e24 */ /* 0x000fe2000f8e00ff */
[----:B------:R-:W-:Y:S01]  /*1300*/  DFMA R50, R90, UR74, R50 ;  /* 0x0000004a5a327c2b */ /* 0x000fe20008000032 */
[----:B------:R-:W-:Y:S01]  /*1310*/  IMAD.U32 R135, RZ, RZ, UR75 ;  /* 0x0000004bff877e24 */ /* 0x000fe2000f8e00ff */
[----:B------:R-:W-:Y:S01]  /*1320*/  R2UR UR18, R154 ;  /* 0x000000009a1272ca */ /* 0x000fe200000e0000 */
[----:B------:R-:W-:Y:S01]  /*1330*/  IMAD.U32 R142, RZ, RZ, UR76 ;  /* 0x0000004cff8e7e24 */ /* 0x000fe2000f8e00ff */
[----:B------:R-:W-:Y:S01]  /*1340*/  R2UR UR19, R155 ;  /* 0x000000009b1372ca */ /* 0x000fe200000e0000 */
[----:B------:R-:W-:Y:S01]  /*1350*/  IMAD.U32 R143, RZ, RZ, UR77 ;  /* 0x0000004dff8f7e24 */ /* 0x000fe2000f8e00ff */
[----:B------:R-:W-:Y:S01]  /*1360*/  R2UR UR74, R118 ;  /* 0x00000000764a72ca */ /* 0x000fe200000e0000 */
[----:B------:R-:W-:Y:S01]  /*1370*/  IMAD.MOV R98, RZ, RZ, -R98 ;  /* 0x000000ffff627224 */ /* 0x000fe200078e0a62 */
[----:B------:R-:W-:-:S02]  /*1380*/  R2UR UR75, R119 ;  /* 0x00000000774b72ca */ /* 0x000fc400000e0000 */
[----:B------:R-:W-:Y:S02]  /*1390*/  R2UR UR76, R114 ;  /* 0x00000000724c72ca */ /* 0x000fe400000e0000 */
[----:B------:R-:W-:Y:S01]  /*13a0*/  R2UR UR77, R115 ;  /* 0x00000000734d72ca */ /* 0x000fe200000e0000 */
[C---:B------:R-:W-:Y:S01]  /*13b0*/  DFMA R148, R90.reuse, UR16, R148 ;  /* 0x000000105a947c2b */ /* 0x040fe20008000094 */
[----:B------:R-:W-:Y:S01]  /*13c0*/  PRMT R98, R98, 0x7710, RZ ;  /* 0x0000771062627816 */ /* 0x000fe200000000ff */
[----:B------:R-:W-:Y:S02]  /*13d0*/  DFMA R94, R90, UR70, R94 ;  /* 0x000000465a5e7c2b */ /* 0x000fe4000800005e */
[C---:B------:R-:W-:Y:S02]  /*13e0*/  DFMA R100, R92.reuse, UR72, R100 ;  /* 0x000000485c647c2b */ /* 0x040fe40008000064 */
[----:B------:R-:W-:Y:S01]  /*13f0*/  IMAD.IADD R90, R98, 0x1, R89 ;  /* 0x00000001625a7824 */ /* 0x000fe200078e0259 */
[----:B------:R-:W-:-:S02]  /*1400*/  DFMA R50, R92, UR32, R50 ;  /* 0x000000205c327c2b */ /* 0x000fc40008000032 */
[C---:B------:R-:W-:Y:S02]  /*1410*/  DFMA R62, R92.reuse, UR30, R54 ;  /* 0x0000001e5c3e7c2b */ /* 0x040fe40008000036 */
[C---:B------:R-:W-:Y:S02]  /*1420*/  DFMA R148, R92.reuse, UR18, R148 ;  /* 0x000000125c947c2b */ /* 0x040fe40008000094 */
[C---:B------:R-:W-:Y:S02]  /*1430*/  DFMA R120, R92.reuse, UR74, R120 ;  /* 0x0000004a5c787c2b */ /* 0x040fe40008000078 */
[----:B------:R-:W-:Y:S01]  /*1440*/  DFMA R94, R92, UR76, R94 ;  /* 0x0000004c5c5e7c2b */ /* 0x000fe2000800005e */
[----:B------:R-:W-:Y:S01]  /*1450*/  IMAD R88, R88, 0x70, R3 ;  /* 0x0000007058587824 */ /* 0x000fe200078e0203 */
[----:B------:R-:W-:Y:S01]  /*1460*/  LOP3.LUT R93, R90, 0xffff, RZ, 0xc0, !PT ;  /* 0x0000ffff5a5d7812 */ /* 0x000fe200078ec0ff */
[----:B------:R-:W-:Y:S01]  /*1470*/  DADD R90, R42, R100 ;  /* 0x000000002a5a7229 */ /* 0x000fe20000000064 */
[----:B------:R-:W-:Y:S01]  /*1480*/  ISETP.GT.U32.AND P2, PT, R89, 0xa7, PT ;  /* 0x000000a75900780c */ /* 0x000fe20003f44070 */
[----:B------:R-:W-:-:S02]  /*1490*/  DADD R54, R104, R50 ;  /* 0x0000000068367229 */ /* 0x000fc40000000032 */
[----:B------:R-:W-:Y:S02]  /*14a0*/  DADD R100, R42, -R100 ;  /* 0x000000002a647229 */ /* 0x000fe40000000864 */
[----:B------:R-:W-:Y:S01]  /*14b0*/  DADD R50, R104, -R50 ;  /* 0x0000000068327229 */ /* 0x000fe20000000832 */
[----:B------:R-:W-:Y:S01]  /*14c0*/  IMAD R42, R93, 0x8, R88 ;  /* 0x000000085d2a7824 */ /* 0x000fe200078e0258 */
[----:B------:R-:W-:Y:S02]  /*14d0*/  DADD R70, R106, R62 ;  /* 0x000000006a467229 */ /* 0x000fe4000000003e */
[----:B------:R-:W-:Y:S02]  /*14e0*/  DADD R104, R102, R148 ;  /* 0x0000000066687229 */ /* 0x000fe40000000094 */
[----:B------:R-:W-:Y:S02]  /*14f0*/  DADD R92, R38, R120 ;  /* 0x00000000265c7229 */ /* 0x000fe40000000078 */
[----:B------:R-:W-:-:S02]  /*1500*/  DADD R98, R34, R94 ;  /* 0x0000000022627229 */ /* 0x000fc4000000005e */
[----:B------:R-:W-:Y:S02]  /*1510*/  DADD R62, R106, -R62 ;  /* 0x000000006a3e7229 */ /* 0x000fe4000000083e */
[----:B------:R-:W-:Y:S02]  /*1520*/  DADD R102, R102, -R148 ;  /* 0x0000000066667229 */ /* 0x000fe40000000894 */
        /* <DEDUP_REMOVED lines=18> */
[----:B------:R-:W-:-:S05]  /*1650*/  ISETP.GT.U32.AND P1, PT, R89, 0xc3, PT ;  /* 0x000000c35900780c */ /* 0x000fca0003f24070 */
[----:B------:R-:W-:Y:S08]  /*1660*/  @P2 BRA `(.L_x_31) ;  /* 0x0000000c006c2947 */ /* 0x000ff00003800000 */
[----:B0-----:R-:W-:-:S07]  /*1670*/  IMAD.MOV.U32 R34, RZ, RZ, R89 ;  /* 0x000000ffff227224 */ /* 0x001fce00078e0059 */
.L_x_32:
[----:B-1----:R-:W-:Y:S02]  /*1680*/  PRMT R35, R34, 0x9910, RZ ;  /* 0x0000991022237816 */ /* 0x002fe400000000ff */
        /* <DEDUP_REMOVED lines=42> */
[----:B------:R-:W-:Y:S01]  /*1930*/  R2UR UR32, R132 ;  /* 0x00000000842072ca */ /* 0x000fe200000e0000 */
[----:B------:R-:W-:Y:S01]  /*1940*/  LDS.64 R70, [R35+0xe0] ;  /* 0x0000e00023467984 */ /* 0x000fe20000000a00 */
[----:B------:R-:W-:Y:S02]  /*1950*/  R2UR UR33, R133 ;  /* 0x00000000852172ca */ /* 0x000fe400000e0000 */
[----:B------:R-:W-:Y:S01]  /*1960*/  R2UR UR30, R130 ;  /* 0x00000000821e72ca */ /* 0x000fe200000e0000 */
[----:B------:R-:W2:Y:S01]  /*1970*/  LDS.64 R90, [R35+0x3f0] ;  /* 0x0003f000235a7984 */ /* 0x000ea20000000a00 */
        /* <DEDUP_REMOVED lines=11> */
[C---:B------:R-:W-:Y:S01]  /*1a30*/  ISETP.GE.U32.AND P2, PT, R34.reuse, 0x18, PT ;  /* 0x000000182200780c */ /* 0x040fe20003f46070 */
[C-C-:B0-----:R-:W-:Y:S01]  /*1a40*/  DADD R50, R38.reuse, R46.reuse ;  /* 0x0000000026327229 */ /* 0x141fe2000000002e */
[----:B------:R-:W-:Y:S01]  /*1a50*/  VIADD R34, R34, 0x90 ;  /* 0x0000009022227836 */ /* 0x000fe20000000000 */
[----:B------:R-:W-:Y:S02]  /*1a60*/  DADD R38, R38, -R46 ;  /* 0x0000000026267229 */ /* 0x000fe4000000082e */
[C-C-:B-1----:R-:W-:Y:S02]  /*1a70*/  DADD R46, R54.reuse, R62.reuse ;  /* 0x00000000362e7229 */ /* 0x142fe4000000003e */
[----:B------:R-:W-:-:S02]  /*1a80*/  DADD R54, R54, -R62 ;  /* 0x0000000036367229 */ /* 0x000fc4000000083e */
[-C--:B------:R-:W-:Y:S02]  /*1a90*/  DFMA R62, R4, R50.reuse, RZ ;  /* 0x00000032043e722b */ /* 0x080fe400000000ff */
[-C--:B------:R-:W-:Y:S02]  /*1aa0*/  DFMA R94, R8, R50.reuse, RZ ;  /* 0x00000032085e722b */ /* 0x080fe400000000ff */
[-C--:B------:R-:W-:Y:S02]  /*1ab0*/  DFMA R98, R12, R50.reuse, RZ ;  /* 0x000000320c62722b */ /* 0x080fe400000000ff */
[-C--:B------:R-:W-:Y:S02]  /*1ac0*/  DFMA R100, R16, R50.reuse, RZ ;  /* 0x000000321064722b */ /* 0x080fe400000000ff */
[-C--:B------:R-:W-:Y:S02]  /*1ad0*/  DFMA R104, R20, R50.reuse, RZ ;  /* 0x000000321468722b */ /* 0x080fe400000000ff */
[----:B------:R-:W-:-:S02]  /*1ae0*/  DFMA R106, R24, R50, RZ ;  /* 0x00000032186a722b */ /* 0x000fc400000000ff */
[----:B------:R-:W-:Y:S02]  /*1af0*/  DFMA R50, R28, R50, RZ ;  /* 0x000000321c32722b */ /* 0x000fe400000000ff */
[C---:B------:R-:W-:Y:S02]  /*1b00*/  DFMA R92, R46.reuse, R6, R62 ;  /* 0x000000062e5c722b */ /* 0x040fe4000000003e */
[C---:B------:R-:W-:Y:S01]  /*1b10*/  DFMA R96, R46.reuse, R10, R94 ;  /* 0x0000000a2e60722b */ /* 0x040fe2000000005e */
[----:B------:R-:W-:Y:S01]  /*1b20*/  LDS.64 R62, [R35+0x380] ;  /* 0x00038000233e7984 */ /* 0x000fe20000000a00 */
[C---:B------:R-:W-:Y:S02]  /*1b30*/  DFMA R102, R46.reuse, R14, R98 ;  /* 0x0000000e2e66722b */ /* 0x040fe40000000062 */
[C---:B------:R-:W-:Y:S02]  /*1b40*/  DFMA R108, R46.reuse, R18, R100 ;  /* 0x000000122e6c722b */ /* 0x040fe40000000064 */
[----:B------:R-:W-:-:S02]  /*1b50*/  DFMA R112, R46, R22, R104 ;  /* 0x000000162e70722b */ /* 0x000fc40000000068 */
[C---:B------:R-:W-:Y:S02]  /*1b60*/  DFMA R160, R46.reuse, R26, R106 ;  /* 0x0000001a2ea0722b */ /* 0x040fe4000000006a */
[----:B------:R-:W-:Y:S02]  /*1b70*/  DFMA R164, R46, R30, R50 ;  /* 0x0000001e2ea4722b */ /* 0x000fe40000000032 */
[-C--:B------:R-:W-:Y:S01]  /*1b80*/  DFMA R46, R56, R38.reuse, RZ ;  /* 0x00000026382e722b */ /* 0x080fe200000000ff */
[----:B------:R-:W0:Y:S01]  /*1b90*/  LDS.64 R50, [R35+0x150] ;  /* 0x0001500023327984 */ /* 0x000e220000000a00 */
[-C--:B------:R-:W-:Y:S02]  /*1ba0*/  DFMA R94, R64, R38.reuse, RZ ;  /* 0x00000026405e722b */ /* 0x080fe400000000ff */
[-C--:B------:R-:W-:Y:S02]  /*1bb0*/  DFMA R100, R72, R38.reuse, RZ ;  /* 0x000000264864722b */ /* 0x080fe400000000ff */
[----:B------:R-:W-:-:S02]  /*1bc0*/  DFMA R106, R76, R38, RZ ;  /* 0x000000264c6a722b */ /* 0x000fc400000000ff */
[-C--:B------:R-:W-:Y:S02]  /*1bd0*/  DFMA R110, R80, R38.reuse, RZ ;  /* 0x00000026506e722b */ /* 0x080fe400000000ff */
[-C--:B------:R-:W-:Y:S02]  /*1be0*/  DFMA R148, R84, R38.reuse, RZ ;  /* 0x000000265494722b */ /* 0x080fe400000000ff */
[----:B------:R-:W-:Y:S02]  /*1bf0*/  DFMA R162, R48, R38, RZ ;  /* 0x0000002630a2722b */ /* 0x000fe400000000ff */
[----:B--2---:R-:W-:Y:S02]  /*1c00*/  DADD R38, R70, R90 ;  /* 0x0000000046267229 */ /* 0x004fe4000000005a */
[----:B------:R-:W-:Y:S02]  /*1c10*/  DFMA R98, R54, R66, R94 ;  /* 0x000000423662722b */ /* 0x000fe4000000005e */
[----:B------:R-:W-:Y:S01]  /*1c20*/  DADD R70, R70, -R90 ;  /* 0x0000000046467229 */ /* 0x000fe2000000085a */
[----:B------:R-:W-:Y:S01]  /*1c30*/  LDS.64 R90, [R35+0x1c0] ;  /* 0x0001c000235a7984 */ /* 0x000fe20000000a00 */
[----:B------:R-:W-:-:S02]  /*1c40*/  DFMA R46, R54, R58, R46 ;  /* 0x0000003a362e722b */ /* 0x000fc4000000002e */
[----:B------:R-:W-:Y:S01]  /*1c50*/  DFMA R94, R32, R38, R92 ;  /* 0x00000026205e722b */ /* 0x000fe2000000005c */
[----:B------:R-:W1:Y:S01]  /*1c60*/  LDS.64 R92, [R35+0x310] ;  /* 0x00031000235c7984 */ /* 0x000e620000000a00 */
[----:B------:R-:W-:Y:S02]  /*1c70*/  DFMA R104, R54, R74, R100 ;  /* 0x0000004a3668722b */ /* 0x000fe40000000064 */
[-C--:B------:R-:W-:Y:S02]  /*1c80*/  DFMA R100, R36, R38.reuse, R96 ;  /* 0x000000262464722b */ /* 0x080fe40000000060 */
[-C--:B------:R-:W-:Y:S02]  /*1c90*/  DFMA R102, R40, R38.reuse, R102 ;  /* 0x000000262866722b */ /* 0x080fe40000000066 */
[----:B------:R-:W-:Y:S02]  /*1ca0*/  DFMA R108, R44, R38, R108 ;  /* 0x000000262c6c722b */ /* 0x000fe4000000006c */
[C---:B------:R-:W-:Y:S01]  /*1cb0*/  DFMA R112, R38.reuse, UR34, R112 ;  /* 0x0000002226707c2b */ /* 0x040fe20008000070 */
[----:B------:R-:W-:Y:S01]  /*1cc0*/  R2UR UR34, R128 ;  /* 0x00000000802272ca */ /* 0x000fe200000e0000 */
[C---:B------:R-:W-:Y:S01]  /*1cd0*/  DFMA R160, R38.reuse, UR62, R160 ;  /* 0x0000003e26a07c2b */ /* 0x040fe200080000a0 */
[----:B------:R-:W-:Y:S01]  /*1ce0*/  R2UR UR35, R129 ;  /* 0x00000000812372ca */ /* 0x000fe200000e0000 */
[----:B------:R-:W-:-:S02]  /*1cf0*/  DFMA R164, R38, UR60, R164 ;  /* 0x0000003c26a47c2b */ /* 0x000fc400080000a4 */
[----:B------:R-:W-:Y:S01]  /*1d00*/  DFMA R96, R52, R70, R46 ;  /* 0x000000463460722b */ /* 0x000fe2000000002e */
[----:B------:R-:W-:Y:S01]  /*1d10*/  LDS.64 R38, [R35+0x2a0] ;  /* 0x0002a00023267984 */ /* 0x000fe20000000a00 */
[C---:B------:R-:W-:Y:S02]  /*1d20*/  DFMA R106, R54.reuse, R78, R106 ;  /* 0x0000004e366a722b */ /* 0x040fe4000000006a */
[C---:B------:R-:W-:Y:S01]  /*1d30*/  DFMA R110, R54.reuse, R82, R110 ;  /* 0x00000052366e722b */ /* 0x040fe2000000006e */
[----:B------:R-:W2:Y:S01]  /*1d40*/  LDS.64 R46, [R35+0x230] ;  /* 0x00023000232e7984 */ /* 0x000ea20000000a00 */
[C---:B------:R-:W-:Y:S02]  /*1d50*/  DFMA R148, R54.reuse, R86, R148 ;  /* 0x000000563694722b */ /* 0x040fe40000000094 */
[----:B------:R-:W-:Y:S02]  /*1d60*/  DFMA R162, R54, UR14, R162 ;  /* 0x0000000e36a27c2b */ /* 0x000fe400080000a2 */
[----:B0-----:R-:W-:-:S02]  /*1d70*/  DADD R54, R50, R62 ;  /* 0x0000000032367229 */ /* 0x001fc4000000003e */
[-C--:B------:R-:W-:Y:S02]  /*1d80*/  DFMA R98, R60, R70.reuse, R98 ;  /* 0x000000463c62722b */ /* 0x080fe40000000062 */
[----:B------:R-:W-:Y:S02]  /*1d90*/  DFMA R104, R68, R70, R104 ;  /* 0x000000464468722b */ /* 0x000fe40000000068 */
[C---:B------:R-:W-:Y:S01]  /*1da0*/  DFMA R106, R70.reuse, UR36, R106 ;  /* 0x00000024466a7c2b */ /* 0x040fe2000800006a */
[----:B------:R-:W-:Y:S01]  /*1db0*/  R2UR UR36, R122 ;  /* 0x000000007a2472ca */ /* 0x000fe200000e0000 */
[----:B------:R-:W-:Y:S01]  /*1dc0*/  DFMA R110, R70, UR38, R110 ;  /* 0x00000026466e7c2b */ /* 0x000fe2000800006e */
[----:B------:R-:W-:Y:S01]  /*1dd0*/  R2UR UR38, R124 ;  /* 0x000000007c2672ca */ /* 0x000fe200000e0000 */
[----:B------:R-:W-:Y:S01]  /*1de0*/  DADD R50, R50, -R62 ;  /* 0x0000000032327229 */ /* 0x000fe2000000083e */
[----:B------:R-:W-:Y:S01]  /*1df0*/  R2UR UR39, R125 ;  /* 0x000000007d2772ca */ /* 0x000fe200000e0000 */
[C---:B------:R-:W-:Y:S01]  /*1e00*/  DFMA R148, R70.reuse, UR12, R148 ;  /* 0x0000000c46947c2b */ /* 0x040fe20008000094 */
[----:B------:R-:W-:Y:S01]  /*1e10*/  R2UR UR37, R123 ;  /* 0x000000007b2572ca */ /* 0x000fe200000e0000 */
[----:B------:R-:W-:-:S02]  /*1e20*/  DFMA R162, R70, UR20, R162 ;  /* 0x0000001446a27c2b */ /* 0x000fc400080000a2 */
[C---:B------:R-:W-:Y:S02]  /*1e30*/  DFMA R94, R54.reuse, UR58, R94 ;  /* 0x0000003a365e7c2b */ /* 0x040fe4000800005e */
[C---:B------:R-:W-:Y:S02]  /*1e40*/  DFMA R100, R54.reuse, UR56, R100 ;  /* 0x0000003836647c2b */ /* 0x040fe40008000064 */
[C---:B------:R-:W-:Y:S02]  /*1e50*/  DFMA R102, R54.reuse, UR54, R102 ;  /* 0x0000003636667c2b */ /* 0x040fe40008000066 */
[C---:B------:R-:W-:Y:S02]  /*1e60*/  DFMA R108, R54.reuse, UR52, R108 ;  /* 0x00000034366c7c2b */ /* 0x040fe4000800006c */
[C---:B------:R-:W-:Y:S02]  /*1e70*/  DFMA R112, R54.reuse, UR64, R112 ;  /* 0x0000004036707c2b */ /* 0x040fe40008000070 */
[----:B------:R-:W-:-:S02]  /*1e80*/  DFMA R160, R54, UR50, R160 ;  /* 0x0000003236a07c2b */ /* 0x000fc400080000a0 */
[----:B------:R-:W-:Y:S02]  /*1e90*/  DFMA R164, R54, UR48, R164 ;  /* 0x0000003036a47c2b */ /* 0x000fe400080000a4 */
[----:B-1----:R-:W-:Y:S02]  /*1ea0*/  DADD R54, R90, R92 ;  /* 0x000000005a367229 */ /* 0x002fe4000000005c */
[C---:B------:R-:W-:Y:S02]  /*1eb0*/  DFMA R96, R50.reuse, UR10, R96 ;  /* 0x0000000a32607c2b */ /* 0x040fe40008000060 */
[C---:B------:R-:W-:Y:S02]  /*1ec0*/  DFMA R98, R50.reuse, UR8, R98 ;  /* 0x0000000832627c2b */ /* 0x040fe40008000062 */
[C---:B------:R-:W-:Y:S02]  /*1ed0*/  DFMA R104, R50.reuse, UR6, R104 ;  /* 0x0000000632687c2b */ /* 0x040fe40008000068 */
[----:B------:R-:W-:-:S02]  /*1ee0*/  DFMA R106, R50, UR26, R106 ;  /* 0x0000001a326a7c2b */ /* 0x000fc4000800006a */
[----:B------:R-:W-:Y:S02]  /*1ef0*/  DFMA R110, R50, UR24, R110 ;  /* 0x00000018326e7c2b */ /* 0x000fe4000800006e */
[----:B------:R-:W-:Y:S02]  /*1f00*/  DADD R90, R90, -R92 ;  /* 0x000000005a5a7229 */ /* 0x000fe4000000085c */
[C---:B------:R-:W-:Y:S02]  /*1f10*/  DFMA R148, R50.reuse, UR4, R148 ;  /* 0x0000000432947c2b */ /* 0x040fe40008000094 */
[----:B------:R-:W-:Y:S02]  /*1f20*/  DFMA R162, R50, UR22, R162 ;  /* 0x0000001632a27c2b */ /* 0x000fe400080000a2 */
        /* <DEDUP_REMOVED lines=20> */
[----:B--2---:R-:W-:Y:S01]  /*2070*/  DADD R50, R46, R38 ;  /* 0x000000002e327229 */ /* 0x004fe20000000026 */
[----:B------:R-:W-:Y:S01]  /*2080*/  R2UR.FILL UR29, R120 ;  /* 0x00000000781d72ca */ /* 0x000fe200004e0000 */
[C---:B------:R-:W-:Y:S01]  /*2090*/  DFMA R160, R54.reuse, UR46, R160 ;  /* 0x0000002e36a07c2b */ /* 0x040fe200080000a0 */
[----:B------:R-:W-:Y:S01]  /*20a0*/  R2UR.FILL UR28, R121 ;  /* 0x00000000791c72ca */ /* 0x000fe200004e0000 */
[----:B------:R-:W-:Y:S01]  /*20b0*/  DFMA R164, R54, UR44, R164 ;  /* 0x0000002c36a47c2b */ /* 0x000fe200080000a4 */
[----:B------:R-:W-:Y:S01]  /*20c0*/  R2UR.FILL UR73, R118 ;  /* 0x00000000764972ca */ /* 0x000fe200004e0000 */
[C---:B------:R-:W-:Y:S01]  /*20d0*/  DFMA R148, R90.reuse, UR70, R148 ;  /* 0x000000465a947c2b */ /* 0x040fe20008000094 */
[----:B------:R-:W-:Y:S01]  /*20e0*/  R2UR.FILL UR72, R119 ;  /* 0x00000000774872ca */ /* 0x000fe200004e0000 */
[----:B------:R-:W-:Y:S01]  /*20f0*/  DFMA R162, R90, UR16, R162 ;  /* 0x000000105aa27c2b */ /* 0x000fe200080000a2 */
[----:B------:R-:W-:Y:S01]  /*2100*/  R2UR.FILL UR75, R116 ;  /* 0x00000000744b72ca */ /* 0x000fe200004e0000 */
[----:B------:R-:W-:Y:S01]  /*2110*/  DADD R38, R46, -R38 ;  /* 0x000000002e267229 */ /* 0x000fe20000000826 */
        /* <DEDUP_REMOVED lines=9> */
[----:B------:R-:W-:-:S02]  /*21b0*/  DFMA R112, R50, UR38, R112 ;  /* 0x0000002632707c2b */ /* 0x000fc40008000070 */
[C---:B------:R-:W-:Y:S02]  /*21c0*/  DFMA R160, R50.reuse, UR36, R160 ;  /* 0x0000002432a07c2b */ /* 0x040fe400080000a0 */
[----:B------:R-:W-:Y:S02]  /*21d0*/  DFMA R164, R50, UR34, R164 ;  /* 0x0000002232a47c2b */ /* 0x000fe400080000a4 */
[C---:B------:R-:W-:Y:S02]  /*21e0*/  DFMA R96, R38.reuse, UR32, R96 ;  /* 0x0000002026607c2b */ /* 0x040fe40008000060 */
[C---:B------:R-:W-:Y:S02]  /*21f0*/  DFMA R98, R38.reuse, UR30, R98 ;  /* 0x0000001e26627c2b */ /* 0x040fe40008000062 */
        /* <DEDUP_REMOVED lines=8> */
[----:B------:R-:W-:Y:S01]  /*2280*/  DADD R54, R108, R106 ;  /* 0x000000006c367229 */ /* 0x000fe2000000006a */
[----:B------:R1:W-:Y:S01]  /*2290*/  STS.64 [R35], R38 ;  /* 0x0000002623007388 */ /* 0x0003e20000000a00 */
[----:B------:R-:W-:Y:S02]  /*22a0*/  DADD R62, R112, R110 ;  /* 0x00000000703e7229 */ /* 0x000fe4000000006e */
[----:B------:R-:W-:Y:S01]  /*22b0*/  DADD R70, R160, R148 ;  /* 0x00000000a0467229 */ /* 0x000fe20000000094 */
[----:B------:R1:W-:Y:S01]  /*22c0*/  STS.64 [R35+0x70], R46 ;  /* 0x0000702e23007388 */ /* 0x0003e20000000a00 */
        /* <DEDUP_REMOVED lines=21> */
.L_x_31:
[----:B------:R-:W-:Y:S05]  /*2420*/  BSYNC.RECONVERGENT B0 ;  /* 0x0000000000007941 */ /* 0x000fea0003800200 */
.L_x_30:
[----:B------:R-:W-:Y:S06]  /*2430*/  BAR.SYNC.DEFER_BLOCKING 0x0 ;  /* 0x0000000000007b1d */ /* 0x000fec0000010000 */
[----:B------:R-:W-:Y:S04]  /*2440*/  BSSY.RECONVERGENT B0, `(.L_x_33) ;  /* 0x00001b2000007945 */ /* 0x000fe80003800200 */
[----:B------:R-:W-:Y:S05]  /*2450*/  @P1 BRA `(.L_x_34) ;  /* 0x0000001800c01947 */ /* 0x000fea0003800000 */
.L_x_35:
[----:B0-----:R-:W-:Y:S01]  /*2460*/  LOP3.LUT R34, R89, 0xfe, RZ, 0xc0, !PT ;  /* 0x000000fe59227812 */ /* 0x001fe200078ec0ff */
[----:B------:R-:W0:Y:S01]  /*2470*/  S2R R2, SR_TID.Y ;  /* 0x0000000000027919 */ /* 0x000e220000002200 */
[----:B------:R-:W-:Y:S01]  /*2480*/  MOV.SPILL R155, UR18 ;  /* 0x00000012009b7c02 */ /* 0x000fe20009000f00 */
[----:B------:R-:W-:Y:S01]  /*2490*/  UMOV UR18, 0xec4 ;  /* 0x00000ec400127882 */ /* 0x000fe20000000000 */
[----:B------:R-:W-:Y:S02]  /*24a0*/  SHF.R.U32.HI R34, RZ, 0x1, R34 ;  /* 0x00000001ff227819 */ /* 0x000fe40000011622 */
[----:B------:R-:W-:Y:S02]  /*24b0*/  MOV.SPILL R154, UR19 ;  /* 0x00000013009a7c02 */ /* 0x000fe40009000f00 */
[----:B------:R-:W-:Y:S02]  /*24c0*/  PRMT R34, R34, 0x9910, RZ ;  /* 0x0000991022227816 */ /* 0x000fe400000000ff */
[----:B-1----:R-:W-:Y:S01]  /*24d0*/  MOV.SPILL R149, UR35 ;  /* 0x0000002300957c02 */ /* 0x002fe20009000f00 */
[----:B------:R-:W0:Y:S01]  /*24e0*/  S2UR UR35, SR_CTAID.X ;  /* 0x00000000002379c3 */ /* 0x000e220000002500 */
[----:B------:R-:W-:Y:S01]  /*24f0*/  R2UR UR19, R127 ;  /* 0x000000007f1372ca */ /* 0x000fe200000e0000 */
[----:B------:R-:W-:Y:S01]  /*2500*/  IMAD R34, R34, 0x93, RZ ;  /* 0x0000009322227824 */ /* 0x000fe200078e02ff */
[----:B------:R-:W-:-:S02]  /*2510*/  MOV.SPILL R163, UR34 ;  /* 0x0000002200a37c02 */ /* 0x000fc40009000f00 */
[----:B------:R-:W-:Y:S01]  /*2520*/  MOV.SPILL R162, UR73 ;  /* 0x0000004900a27c02 */ /* 0x000fe20009000f00 */
[----:B------:R-:W1:Y:S01]  /*2530*/  LDCU UR73, c[0x0][0x380] ;  /* 0x00007000ff4977ac */ /* 0x000e620008000800 */
[----:B------:R-:W-:Y:S02]  /*2540*/  LOP3.LUT R34, R34, 0xffff, RZ, 0xc0, !PT ;  /* 0x0000ffff22227812 */ /* 0x000fe400078ec0ff */
[----:B------:R-:W-:Y:S02]  /*2550*/  MOV.SPILL R158, UR77 ;  /* 0x0000004d009e7c02 */ /* 0x000fe40009000f00 */
[----:B------:R-:W-:Y:S02]  /*2560*/  SHF.R.U32.HI R34, RZ, 0xa, R34 ;  /* 0x0000000aff227819 */ /* 0x000fe40000011622 */
[----:B------:R-:W-:Y:S02]  /*2570*/  MOV.SPILL R159, UR76 ;  /* 0x0000004c009f7c02 */ /* 0x000fe40009000f00 */
[----:B------:R-:W-:-:S02]  /*2580*/  PRMT R35, R34, 0x9910, RZ ;  /* 0x0000991022237816 */ /* 0x000fc400000000ff */
[----:B------:R-:W-:Y:S02]  /*2590*/  R2UR UR76, R124 ;  /* 0x000000007c4c72ca */ /* 0x000fe400000e0000 */
[----:B------:R-:W-:Y:S01]  /*25a0*/  R2UR UR77, R125 ;  /* 0x000000007d4d72ca */ /* 0x000fe200000e0000 */
[----:B------:R-:W-:Y:S01]  /*25b0*/  IMAD R35, R35, 0xe, RZ ;  /* 0x0000000e23237824 */ /* 0x000fe200078e02ff */
[----:B------:R-:W-:Y:S02]  /*25c0*/  MOV.SPILL R88, UR63 ;  /* 0x0000003f00587c02 */ /* 0x000fe40009000f00 */
[----:B------:R-:W-:Y:S01]  /*25d0*/  MOV.SPILL R43, UR62 ;  /* 0x0000003e002b7c02 */ /* 0x000fe20009000f00 */
[----:B------:R-:W-:Y:S01]  /*25e0*/  IMAD.MOV R35, RZ, RZ, -R35 ;  /* 0x000000ffff237224 */ /* 0x000fe200078e0a23 */
[----:B------:R-:W-:Y:S01]  /*25f0*/  MOV.SPILL R161, UR75 ;  /* 0x0000004b00a17c02 */ /* 0x000fe20009000f00 */
[----:B0-----:R-:W-:Y:S01]  /*2600*/  VIADD R148, R2, UR35 ;  /* 0x0000002302947c36 */ /* 0x001fe20008000000 */
[----:B------:R-:W0:Y:S01]  /*2610*/  LDCU.64 UR34, c[0x0][0x358] ;  /* 0x00006b00ff2277ac */ /* 0x000e220008000a00 */
[----:B------:R-:W-:-:S02]  /*2620*/  MOV.SPILL R160, UR74 ;  /* 0x0000004a00a07c02 */ /* 0x000fc40009000f00 */
[----:B------:R-:W-:Y:S02]  /*2630*/  PRMT R38, R35, 0x7710, RZ ;  /* 0x0000771023267816 */ /* 0x000fe400000000ff */
[----:B------:R-:W-:Y:S02]  /*2640*/  R2UR UR74, R142 ;  /* 0x000000008e4a72ca */ /* 0x000fe400000e0000 */
[----:B------:R-:W-:Y:S01]  /*2650*/  R2UR UR75, R143 ;  /* 0x000000008f4b72ca */ /* 0x000fe200000e0000 */
[----:B------:R-:W-:-:S05]  /*2660*/  IMAD.IADD R35, R38, 0x1, R89 ;  /* 0x0000000126237824 */ /* 0x000fca00078e0259 */
[----:B------:R-:W-:-:S04]  /*2670*/  LOP3.LUT R39, R35, 0xff, RZ, 0xc0, !PT ;  /* 0x000000ff23277812 */ /* 0x000fc800078ec0ff */
[C---:B------:R-:W-:Y:S02]  /*2680*/  PRMT R35, R34.reuse, 0x5410, R39 ;  /* 0x0000541022237816 */ /* 0x040fe40000000027 */
[----:B------:R-:W-:-:S03]  /*2690*/  LOP3.LUT R34, R34, 0xffff, RZ, 0xc0, !PT ;  /* 0x0000ffff22227812 */ /* 0x000fc600078ec0ff */
[----:B------:R-:W-:Y:S01]  /*26a0*/  IDP.2A.LO.U16.U8 R35, R35, UR18, RZ ;  /* 0x0000001223237c26 */ /* 0x000fe200080010ff */
[----:B------:R-:W-:Y:S01]  /*26b0*/  R2UR UR18, R126 ;  /* 0x000000007e1272ca */ /* 0x000fe200000e0000 */
[----:B------:R-:W-:-:S04]  /*26c0*/  IMAD R34, R34, 0x620, R3 ;  /* 0x0000062022227824 */ /* 0x000fc800078e0203 */
[----:B------:R-:W-:-:S05]  /*26d0*/  IMAD R34, R39, 0x70, R34 ;  /* 0x0000007027227824 */ /* 0x000fca00078e0222 */
[----:B------:R-:W-:Y:S04]  /*26e0*/  LDS.128 R100, [R34] ;  /* 0x0000000022647984 */ /* 0x000fe80000000c00 */
[----:B------:R-:W2:Y:S04]  /*26f0*/  LDS.128 R116, [R34+0x50] ;  /* 0x0000500022747984 */ /* 0x000ea80000000c00 */
[----:B------:R-:W-:Y:S04]  /*2700*/  LDS.128 R92, [R34+0x10] ;  /* 0x00001000225c7984 */ /* 0x000fe80000000c00 */
[----:B------:R-:W3:Y:S01]  /*2710*/  LDS.128 R96, [R34+0x40] ;  /* 0x0000400022607984 */ /* 0x000ee20000000c00 */
[----:B--2---:R-:W-:-:S02]  /*2720*/  DADD R110, R100, R118 ;  /* 0x00000000646e7229 */ /* 0x004fc40000000076 */
[----:B------:R-:W-:Y:S02]  /*2730*/  DADD R118, R100, -R118 ;  /* 0x0000000064767229 */ /* 0x000fe40000000876 */
[C-C-:B------:R-:W-:Y:S02]  /*2740*/  DADD R120, R102.reuse, R116.reuse ;  /* 0x0000000066787229 */ /* 0x140fe40000000074 */
[----:B------:R-:W-:Y:S02]  /*2750*/  DADD R152, R102, -R116 ;  /* 0x0000000066987229 */ /* 0x000fe40000000874 */
[-C--:B------:R-:W-:Y:S02]  /*2760*/  DFMA R46, R8, R110.reuse, RZ ;  /* 0x0000006e082e722b */ /* 0x080fe400000000ff */
[-C--:B------:R-:W-:Y:S02]  /*2770*/  DFMA R50, R12, R110.reuse, RZ ;  /* 0x0000006e0c32722b */ /* 0x080fe400000000ff */
[----:B------:R-:W-:-:S02]  /*2780*/  DFMA R100, R24, R110, RZ ;  /* 0x0000006e1864722b */ /* 0x000fc400000000ff */
[-C--:B------:R-:W-:Y:S02]  /*2790*/  DFMA R38, R4, R110.reuse, RZ ;  /* 0x0000006e0426722b */ /* 0x080fe400000000ff */
[-C--:B------:R-:W-:Y:S02]  /*27a0*/  DFMA R62, R16, R110.reuse, RZ ;  /* 0x0000006e103e722b */ /* 0x080fe400000000ff */
[-C--:B------:R-:W-:Y:S02]  /*27b0*/  DFMA R70, R20, R110.reuse, RZ ;  /* 0x0000006e1446722b */ /* 0x080fe400000000ff */
[----:B------:R-:W-:Y:S02]  /*27c0*/  DFMA R110, R28, R110, RZ ;  /* 0x0000006e1c6e722b */ /* 0x000fe400000000ff */
[C---:B------:R-:W-:Y:S02]  /*27d0*/  DFMA R90, R120.reuse, R10, R46 ;  /* 0x0000000a785a722b */ /* 0x040fe4000000002e */
[----:B------:R-:W-:-:S02]  /*27e0*/  DFMA R108, R120, R14, R50 ;  /* 0x0000000e786c722b */ /* 0x000fc40000000032 */
[----:B------:R-:W-:Y:S02]  /*27f0*/  DFMA R102, R120, R26, R100 ;  /* 0x0000001a7866722b */ /* 0x000fe40000000064 */
[-C--:B------:R-:W-:Y:S02]  /*2800*/  DFMA R46, R64, R118.reuse, RZ ;  /* 0x00000076402e722b */ /* 0x080fe400000000ff */
[-C--:B------:R-:W-:Y:S02]  /*2810*/  DFMA R50, R72, R118.reuse, RZ ;  /* 0x000000764832722b */ /* 0x080fe400000000ff */
[----:B------:R-:W-:Y:S02]  /*2820*/  DFMA R100, R84, R118, RZ ;  /* 0x000000765464722b */ /* 0x000fe400000000ff */
[C---:B------:R-:W-:Y:S02]  /*2830*/  DFMA R54, R120.reuse, R6, R38 ;  /* 0x000000067836722b */ /* 0x040fe40000000026 */
[----:B------:R-:W-:-:S02]  /*2840*/  DFMA R106, R120, R18, R62 ;  /* 0x00000012786a722b */ /* 0x000fc4000000003e */
[C---:B------:R-:W-:Y:S02]  /*2850*/  DFMA R104, R120.reuse, R22, R70 ;  /* 0x000000167868722b */ /* 0x040fe40000000046 */
[----:B------:R-:W-:Y:S02]  /*2860*/  DFMA R120, R120, R30, R110 ;  /* 0x0000001e7878722b */ /* 0x000fe4000000006e */
[C---:B------:R-:W-:Y:S02]  /*2870*/  DFMA R110, R152.reuse, R66, R46 ;  /* 0x00000042986e722b */ /* 0x040fe4000000002e */
[C---:B------:R-:W-:Y:S02]  /*2880*/  DFMA R112, R152.reuse, R74, R50 ;  /* 0x0000004a9870722b */ /* 0x040fe40000000032 */
[----:B------:R-:W-:Y:S02]  /*2890*/  DFMA R150, R152, R86, R100 ;  /* 0x000000569896722b */ /* 0x000fe40000000064 */
[----:B---3--:R-:W-:-:S02]  /*28a0*/  DADD R156, R92, -R98 ;  /* 0x000000005c9c7229 */ /* 0x008fc40000000862 */
[----:B------:R-:W-:Y:S02]  /*28b0*/  DADD R100, R92, R98 ;  /* 0x000000005c647229 */ /* 0x000fe40000000062 */
[C-C-:B------:R-:W-:Y:S02]  /*28c0*/  DADD R46, R94.reuse, R96.reuse ;  /* 0x000000005e2e7229 */ /* 0x140fe40000000060 */
[----:B------:R-:W-:Y:S01]  /*28d0*/  DADD R50, R94, -R96 ;  /* 0x000000005e327229 */ /* 0x000fe20000000860 */
[----:B------:R-:W-:Y:S01]  /*28e0*/  LDS.128 R96, [R34+0x20] ;  /* 0x0000200022607984 */ /* 0x000fe20000000c00 */
[----:B------:R-:W-:Y:S02]  /*28f0*/  DFMA R62, R76, R118, RZ ;  /* 0x000000764c3e722b */ /* 0x000fe400000000ff */
[-C--:B------:R-:W-:Y:S01]  /*2900*/  DFMA R90, R36, R100.reuse, R90 ;  /* 0x00000064245a722b */ /* 0x080fe2000000005a */
[----:B------:R-:W2:Y:S01]  /*2910*/  LDS.128 R92, [R34+0x30] ;  /* 0x00003000225c7984 */ /* 0x000ea20000000c00 */
[----:B------:R-:W-:-:S02]  /*2920*/  DFMA R108, R40, R100, R108 ;  /* 0x00000064286c722b */ /* 0x000fc4000000006c */
[----:B------:R-:W-:Y:S02]  /*2930*/  DFMA R106, R44, R100, R106 ;  /* 0x000000642c6a722b */ /* 0x000fe4000000006a */
[----:B------:R-:W-:Y:S02]  /*2940*/  DFMA R114, R152, R78, R62 ;  /* 0x0000004e9872722b */ /* 0x000fe4000000003e */
[----:B------:R-:W-:Y:S02]  /*2950*/  DFMA R62, R32, R100, R54 ;  /* 0x00000064203e722b */ /* 0x000fe40000000036 */
[C---:B------:R-:W-:Y:S01]  /*2960*/  DFMA R104, R100.reuse, UR18, R104 ;  /* 0x0000001264687c2b */ /* 0x040fe20008000068 */
[----:B------:R-:W-:Y:S01]  /*2970*/  R2UR UR18, R134 ;  /* 0x00000000861272ca */ /* 0x000fe200000e0000 */
[C---:B------:R-:W-:Y:S01]  /*2980*/  DFMA R102, R100.reuse, UR62, R102 ;  /* 0x0000003e64667c2b */ /* 0x040fe20008000066 */
[----:B------:R-:W-:Y:S01]  /*2990*/  R2UR UR19, R135 ;  /* 0x00000000871372ca */ /* 0x000fe200000e0000 */
[----:B------:R-:W-:Y:S01]  /*29a0*/  DFMA R100, R100, UR60, R120 ;  /* 0x0000003c64647c2b */ /* 0x000fe20008000078 */
[----:B------:R-:W-:Y:S01]  /*29b0*/  R2UR UR62, R140 ;  /* 0x000000008c3e72ca */ /* 0x000fe200000e0000 */
[----:B------:R-:W3:Y:S01]  /*29c0*/  @!P0 LDC.64 R120, c[0x0][0x390] ;  /* 0x0000e400ff788b82 */ /* 0x000ee20000000a00 */
[-C--:B------:R-:W-:Y:S01]  /*29d0*/  DFMA R70, R80, R118.reuse, RZ ;  /* 0x000000765046722b */ /* 0x080fe200000000ff */
[----:B------:R-:W-:Y:S01]  /*29e0*/  R2UR UR63, R141 ;  /* 0x000000008d3f72ca */ /* 0x000fe200000e0000 */
[----:B------:R-:W-:-:S02]  /*29f0*/  DFMA R38, R56, R118, RZ ;  /* 0x000000763826722b */ /* 0x000fc400000000ff */
[----:B------:R-:W-:-:S04]  /*2a00*/  DFMA R118, R48, R118, RZ ;  /* 0x000000763076722b */ /* 0x000fc800000000ff */
[C---:B------:R-:W-:Y:S02]  /*2a10*/  DFMA R116, R152.reuse, R82, R70 ;  /* 0x000000529874722b */ /* 0x040fe40000000046 */
[C---:B------:R-:W-:Y:S02]  /*2a20*/  DFMA R38, R152.reuse, R58, R38 ;  /* 0x0000003a9826722b */ /* 0x040fe40000000026 */
[----:B------:R-:W-:Y:S01]  /*2a30*/  DFMA R152, R152, UR14, R118 ;  /* 0x0000000e98987c2b */ /* 0x000fe20008000076 */
[----:B------:R-:W-:Y:S01]  /*2a40*/  CS2R R118, SRZ ;  /* 0x0000000000767805 */ /* 0x000fe2000001ff00 */
[C-C-:B--2---:R-:W-:Y:S02]  /*2a50*/  DADD R70, R96.reuse, R94.reuse ;  /* 0x0000000060467229 */ /* 0x144fe4000000005e */
[----:B------:R-:W-:Y:S01]  /*2a60*/  DADD R94, R96, -R94 ;  /* 0x00000000605e7229 */ /* 0x000fe2000000085e */
[----:B------:R-:W-:Y:S01]  /*2a70*/  @!P0 IMAD R97, R0, 0xab8, R35 ;  /* 0x00000ab800618824 */ /* 0x000fe200078e0223 */
[----:B------:R-:W-:-:S02]  /*2a80*/  DADD R54, R98, R92 ;  /* 0x0000000062367229 */ /* 0x000fc4000000005c */
[-C--:B------:R-:W-:Y:S01]  /*2a90*/  DFMA R38, R52, R156.reuse, R38 ;  /* 0x0000009c3426722b */ /* 0x080fe20000000026 */
[----:B---3--:R-:W-:Y:S01]  /*2aa0*/  @!P0 IMAD.WIDE R120, R97, 0x8, R120 ;  /* 0x0000000861788825 */ /* 0x008fe200078e0278 */
[----:B------:R-:W-:Y:S01]  /*2ab0*/  CS2R R96, SRZ ;  /* 0x0000000000607805 */ /* 0x000fe2000001ff00 */
[----:B------:R-:W-:Y:S02]  /*2ac0*/  DFMA R62, R46, UR58, R62 ;  /* 0x0000003a2e3e7c2b */ /* 0x000fe4000800003e */
[----:B------:R-:W-:Y:S01]  /*2ad0*/  DADD R92, R98, -R92 ;  /* 0x00000000625c7229 */ /* 0x000fe2000000085c */
[----:B0-----:R-:W2:Y:S04]  /*2ae0*/  @!P0 LDG.E.64.CONSTANT R118, desc[UR34][R120.64+0x68] ;  /* 0x0000682278768981 */ /* 0x001ea8000c1e9b00 */
[----:B------:R0:W3:Y:S01]  /*2af0*/  @!P0 LDG.E.64.CONSTANT R96, desc[UR34][R120.64] ;  /* 0x0000002278608981 */ /* 0x0000e2000c1e9b00 */
[----:B------:R-:W-:Y:S01]  /*2b00*/  DFMA R38, R50, UR10, R38 ;  /* 0x0000000a32267c2b */ /* 0x000fe20008000026 */
[----:B-1----:R-:W-:Y:S01]  /*2b10*/  ISETP.GE.AND P0, PT, R148, UR73, PT ;  /* 0x0000004994007c0c */ /* 0x002fe2000bf06270 */
[----:B------:R-:W-:Y:S01]  /*2b20*/  DFMA R62, R70, UR76, R62 ;  /* 0x0000004c463e7c2b */ /* 0x000fe2000800003e */
[----:B------:R-:W-:Y:S01]  /*2b30*/  R2UR.FILL UR76, R159 ;  /* 0x000000009f4c72ca */ /* 0x000fe200004e0000 */
[-C--:B------:R-:W-:Y:S01]  /*2b40*/  DFMA R98, R68, R156.reuse, R112 ;  /* 0x0000009c4462722b */ /* 0x080fe20000000070 */
[----:B------:R-:W-:Y:S01]  /*2b50*/  R2UR.FILL UR77, R158 ;  /* 0x000000009e4d72ca */ /* 0x000fe200004e0000 */
[----:B------:R-:W-:Y:S01]  /*2b60*/  DFMA R112, R156, UR62, R114 ;  /* 0x0000003e9c707c2b */ /* 0x000fe20008000072 */
[----:B------:R-:W-:Y:S01]  /*2b70*/  R2UR.FILL UR35, R149 ;  /* 0x00000000952372ca */ /* 0x000fe200004e0000 */
[----:B------:R-:W-:Y:S01]  /*2b80*/  DFMA R38, R94, UR18, R38 ;  /* 0x000000125e267c2b */ /* 0x000fe20008000026 */
[----:B------:R-:W-:Y:S01]  /*2b90*/  R2UR UR18, R122 ;  /* 0x000000007a1272ca */ /* 0x000fe200000e0000 */
[----:B0-----:R-:W-:Y:S01]  /*2ba0*/  DFMA R120, R54, UR68, R62 ;  /* 0x0000004436787c2b */ /* 0x001fe2000800003e */
[----:B------:R-:W-:Y:S01]  /*2bb0*/  R2UR UR19, R123 ;  /* 0x000000007b1372ca */ /* 0x000fe200000e0000 */
[----:B------:R-:W-:Y:S01]  /*2bc0*/  DFMA R114, R156, UR12, R150 ;  /* 0x0000000c9c727c2b */ /* 0x000fe20008000096 */
[----:B------:R-:W-:Y:S01]  /*2bd0*/  R2UR.FILL UR73, R162 ;  /* 0x00000000a24972ca */ /* 0x000fe200004e0000 */
[----:B------:R-:W-:Y:S01]  /*2be0*/  @!P0 IMAD R159, R0, 0xab8, R35 ;  /* 0x00000ab8009f8824 */ /* 0x000fe200078e0223 */
[----:B------:R-:W-:Y:S01]  /*2bf0*/  MOV.SPILL R151, UR69 ;  /* 0x0000004500977c02 */ /* 0x000fe20009000f00 */
[----:B------:R-:W-:Y:S01]  /*2c00*/  DFMA R38, R92, UR32, R38 ;  /* 0x000000205c267c2b */ /* 0x000fe20008000026 */
[----:B------:R-:W-:Y:S01]  /*2c10*/  MOV.SPILL R150, UR68 ;  /* 0x0000004400967c02 */ /* 0x000fe20009000f00 */
[----:B------:R-:W0:Y:S01]  /*2c20*/  LDCU.64 UR68, c[0x0][0x358] ;  /* 0x00006b00ff4477ac */ /* 0x000e220008000a00 */
[----:B------:R-:W-:Y:S01]  /*2c30*/  DFMA R148, R60, R156, R110 ;  /* 0x0000009c3c94722b */ /* 0x000fe2000000006e */
[----:B------:R-:W-:Y:S01]  /*2c40*/  R2UR.FILL UR34, R163 ;  /* 0x00000000a32272ca */ /* 0x000fe200004e0000 */
[----:B------:R-:W-:Y:S01]  /*2c50*/  DFMA R110, R156, UR20, R152 ;  /* 0x000000149c6e7c2b */ /* 0x000fe20008000098 */
[----:B------:R-:W-:-:S02]  /*2c60*/  MOV.SPILL R152, UR33 ;  /* 0x0000002100987c02 */ /* 0x000fc40009000f00 */
[C-C-:B------:R-:W-:Y:S01]  /*2c70*/  DADD R62, R120.reuse, R38.reuse ;  /* 0x00000000783e7229 */ /* 0x140fe20000000026 */
[----:B------:R-:W-:Y:S01]  /*2c80*/  MOV.SPILL R153, UR32 ;  /* 0x0000002000997c02 */ /* 0x000fe20009000f00 */
[----:B------:R-:W-:Y:S01]  /*2c90*/  DADD R38, R120, -R38 ;  /* 0x0000000078267229 */ /* 0x000fe20000000826 */
[----:B------:R-:W-:Y:S01]  /*2ca0*/  R2UR UR32, R136 ;  /* 0x00000000882072ca */ /* 0x000fe200000e0000 */
[----:B------:R-:W1:Y:S01]  /*2cb0*/  @!P0 LDC.64 R120, c[0x0][0x390] ;  /* 0x0000e400ff788b82 */ /* 0x000e620000000a00 */
[----:B------:R-:W-:Y:S01]  /*2cc0*/  R2UR UR33, R137 ;  /* 0x00000000892172ca */ /* 0x000fe200000e0000 */
[----:B------:R-:W-:Y:S02]  /*2cd0*/  DFMA R90, R46, UR56, R90 ;  /* 0x000000382e5a7c2b */ /* 0x000fe4000800005a */
[----:B------:R-:W-:Y:S01]  /*2ce0*/  DFMA R116, R156, UR74, R116 ;  /* 0x0000004a9c747c2b */ /* 0x000fe20008000074 */
[----:B------:R-:W-:Y:S01]  /*2cf0*/  R2UR.FILL UR75, R161 ;  /* 0x00000000a14b72ca */ /* 0x000fe200004e0000 */
[----:B------:R-:W-:Y:S01]  /*2d00*/  DFMA R148, R50, UR8, R148 ;  /* 0x0000000832947c2b */ /* 0x000fe20008000094 */
[----:B------:R-:W-:Y:S01]  /*2d10*/  R2UR.FILL UR74, R160 ;  /* 0x00000000a04a72ca */ /* 0x000fe200004e0000 */
[----:B-1----:R-:W-:Y:S01]  /*2d20*/  @!P0 IMAD.WIDE R158, R159, 0x8, R120 ;  /* 0x000000089f9e8825 */ /* 0x002fe200078e0278 */
[----:B--2---:R-:W-:-:S08]  /*2d30*/  DMUL R118, R38, R118 ;  /* 0x0000007626767228 */ /* 0x004fd00000000000 */
[CCC-:B---3--:R-:W-:Y:S02]  /*2d40*/  DFMA R38, R62.reuse, R96.reuse, R118.reuse ;  /* 0x000000603e26722b */ /* 0x1c8fe40000000076 */
[----:B------:R-:W-:Y:S01]  /*2d50*/  DFMA R62, R62, R96, -R118 ;  /* 0x000000603e3e722b */ /* 0x000fe20000000876 */
[----:B------:R-:W-:Y:S02]  /*2d60*/  CS2R R118, SRZ ;  /* 0x0000000000767805 */ /* 0x000fe4000001ff00 */
[----:B------:R-:W-:-:S04]  /*2d70*/  CS2R R96, SRZ ;  /* 0x0000000000607805 */ /* 0x000fc8000001ff00 */
[----:B0-----:R-:W2:Y:S04]  /*2d80*/  @!P0 LDG.E.64.CONSTANT R118, desc[UR68][R158.64+0x60] ;  /* 0x000060449e768981 */ /* 0x001ea8000c1e9b00 */
[----:B------:R-:W3:Y:S01]  /*2d90*/  @!P0 LDG.E.64.CONSTANT R96, desc[UR68][R158.64+0x8] ;  /* 0x000008449e608981 */ /* 0x000ee2000c1e9b00 */
[----:B------:R-:W-:Y:S01]  /*2da0*/  DFMA R90, R70, UR18, R90 ;  /* 0x00000012465a7c2b */ /* 0x000fe2000800005a */
[----:B------:R-:W-:Y:S01]  /*2db0*/  R2UR.FILL UR19, R154 ;  /* 0x000000009a1372ca */ /* 0x000fe200004e0000 */
[----:B------:R-:W-:Y:S01]  /*2dc0*/  DFMA R148, R94, UR32, R148 ;  /* 0x000000205e947c2b */ /* 0x000fe20008000094 */
[----:B------:R-:W-:Y:S02]  /*2dd0*/  R2UR.FILL UR18, R155 ;  /* 0x000000009b1272ca */ /* 0x000fe400004e0000 */
[----:B------:R-:W-:-:S02]  /*2de0*/  MOV.SPILL R155, UR67 ;  /* 0x00000043009b7c02 */ /* 0x000fc40009000f00 */
[----:B------:R-:W-:Y:S01]  /*2df0*/  MOV.SPILL R154, UR66 ;  /* 0x00000042009a7c02 */ /* 0x000fe20009000f00 */
[----:B------:R-:W-:Y:S01]  /*2e00*/  DFMA R90, R54, UR66, R90 ;  /* 0x00000042365a7c2b */ /* 0x000fe2000800005a */
[----:B------:R-:W-:Y:S01]  /*2e10*/  R2UR UR32, R138 ;  /* 0x000000008a2072ca */ /* 0x000fe200000e0000 */
[----:B------:R-:W-:Y:S01]  /*2e20*/  DFMA R156, R92, UR30, R148 ;  /* 0x0000001e5c9c7c2b */ /* 0x000fe20008000094 */
[----:B------:R-:W-:Y:S02]  /*2e30*/  R2UR UR33, R139 ;  /* 0x000000008b2172ca */ /* 0x000fe400000e0000 */
[----:B------:R-:W-:Y:S02]  /*2e40*/  R2UR UR66, R128 ;  /* 0x00000000804272ca */ /* 0x000fe400000e0000 */
[----:B------:R-:W-:Y:S01]  /*2e50*/  R2UR UR67, R129 ;  /* 0x00000000814372ca */ /* 0x000fe200000e0000 */
[----:B------:R-:W-:Y:S01]  /*2e60*/  DFMA R108, R46, UR54, R108 ;  /* 0x000000362e6c7c2b */ /* 0x000fe2000800006c */
[----:B------:R-:W-:Y:S01]  /*2e70*/  MOV.SPILL R148, UR31 ;  /* 0x0000001f00947c02 */ /* 0x000fe20009000f00 */
[C-C-:B------:R-:W-:Y:S01]  /*2e80*/  DADD R120, R90.reuse, R156.reuse ;  /* 0x000000005a787229 */ /* 0x140fe2000000009c */
[----:B------:R-:W-:Y:S01]  /*2e90*/  MOV.SPILL R149, UR30 ;  /* 0x0000001e00957c02 */ /* 0x000fe20009000f00 */
[----:B------:R-:W-:Y:S01]  /*2ea0*/  DADD R90, R90, -R156 ;  /* 0x000000005a5a7229 */ /* 0x000fe2000000089c */
[----:B------:R-:W0:Y:S07]  /*2eb0*/  @!P0 LDC.64 R156, c[0x0][0x390] ;  /* 0x0000e400ff9c8b82 */ /* 0x000e2e0000000a00 */
[----:B--2---:R-:W-:-:S08]  /*2ec0*/  DMUL R118, R90, R118 ;  /* 0x000000765a767228 */ /* 0x004fd00000000000 */
[CCC-:B---3--:R-:W-:Y:S02]  /*2ed0*/  DFMA R90, R120.reuse, R96.reuse, R118.reuse ;  /* 0x00000060785a722b */ /* 0x1c8fe40000000076 */
[----:B------:R-:W-:Y:S01]  /*2ee0*/  DFMA R96, R120, R96, -R118 ;  /* 0x000000607860722b */ /* 0x000fe20000000876 */
[----:B------:R-:W-:Y:S01]  /*2ef0*/  @!P0 IMAD R119, R0, 0xab8, R35 ;  /* 0x00000ab800778824 */ /* 0x000fe200078e0223 */
[----:B------:R-:W-:-:S03]  /*2f00*/  CS2R R120, SRZ ;  /* 0x0000000000787805 */ /* 0x000fc6000001ff00 */
[----:B0-----:R-:W-:Y:S01]  /*2f10*/  @!P0 IMAD.WIDE R156, R119, 0x8, R156 ;  /* 0x00000008779c8825 */ /* 0x001fe200078e029c */
[----:B------:R-:W-:-:S04]  /*2f20*/  CS2R R118, SRZ ;  /* 0x0000000000767805 */ /* 0x000fc8000001ff00 */
[----:B------:R-:W2:Y:S04]  /*2f30*/  @!P0 LDG.E.64.CONSTANT R120, desc[UR68][R156.64+0x58] ;  /* 0x000058449c788981 */ /* 0x000ea8000c1e9b00 */
[----:B------:R0:W3:Y:S01]  /*2f40*/  @!P0 LDG.E.64.CONSTANT R118, desc[UR68][R156.64+0x10] ;  /* 0x000010449c768981 */ /* 0x0000e2000c1e9b00 */
[----:B------:R-:W-:Y:S01]  /*2f50*/  DFMA R98, R50, UR6, R98 ;  /* 0x0000000632627c2b */ /* 0x000fe20008000062 */
[----:B------:R-:W-:Y:S01]  /*2f60*/  R2UR UR30, R146 ;  /* 0x00000000921e72ca */ /* 0x000fe200000e0000 */
[----:B------:R-:W-:Y:S01]  /*2f70*/  DFMA R108, R70, UR66, R108 ;  /* 0x00000042466c7c2b */ /* 0x000fe2000800006c */
[----:B------:R-:W-:Y:S01]  /*2f80*/  R2UR UR66, R132 ;  /* 0x00000000844272ca */ /* 0x000fe200000e0000 */
[C---:B------:R-:W-:Y:S01]  /*2f90*/  DFMA R106, R46.reuse, UR52, R106 ;  /* 0x000000342e6a7c2b */ /* 0x040fe2000800006a */
[----:B------:R-:W-:Y:S01]  /*2fa0*/  R2UR UR67, R133 ;  /* 0x00000000854372ca */ /* 0x000fe200000e0000 */
[----:B------:R-:W-:Y:S01]  /*2fb0*/  DFMA R104, R46, UR64, R104 ;  /* 0x000000402e687c2b */ /* 0x000fe20008000068 */
[----:B------:R-:W-:Y:S01]  /*2fc0*/  R2UR UR31, R147 ;  /* 0x00000000931f72ca */ /* 0x000fe200000e0000 */
[----:B------:R-:W-:Y:S01]  /*2fd0*/  DFMA R98, R94, UR32, R98 ;  /* 0x000000205e627c2b */ /* 0x000fe20008000062 */
[----:B------:R-:W-:Y:S01]  /*2fe0*/  R2UR UR32, R130 ;  /* 0x00000000822072ca */ /* 0x000fe200000e0000 */
[----:B------:R-:W-:Y:S01]  /*2ff0*/  DFMA R108, R54, UR42, R108 ;  /* 0x0000002a366c7c2b */ /* 0x000fe2000800006c */
[----:B------:R-:W-:Y:S01]  /*3000*/  R2UR UR33, R131 ;  /* 0x00000000832172ca */ /* 0x000fe200000e0000 */
[C---:B------:R-:W-:Y:S01]  /*3010*/  DFMA R102, R46.reuse, UR50, R102 ;  /* 0x000000322e667c2b */ /* 0x040fe20008000066 */
[----:B------:R-:W-:Y:S01]  /*3020*/  MOV.SPILL R166, UR71 ;  /* 0x0000004700a67c02 */ /* 0x000fe20009000f00 */
[----:B------:R-:W-:Y:S01]  /*3030*/  DFMA R100, R46, UR48, R100 ;  /* 0x000000302e647c2b */ /* 0x000fe20008000064 */
[C-C-:B------:R-:W-:Y:S01]  /*3040*/  @!P0 IMAD R175, R0.reuse, 0xab8, R35.reuse ;  /* 0x00000ab800af8824 */ /* 0x140fe200078e0223 */
[----:B------:R-:W-:Y:S01]  /*3050*/  DFMA R160, R92, UR28, R98 ;  /* 0x0000001c5ca07c2b */ /* 0x000fe20008000062 */
[----:B------:R-:W1:Y:S01]  /*3060*/  @!P0 LDC.64 R46, c[0x0][0x390] ;  /* 0x0000e400ff2e8b82 */ /* 0x000e620000000a00 */
[C---:B------:R-:W-:Y:S01]  /*3070*/  DFMA R106, R70.reuse, UR66, R106 ;  /* 0x00000042466a7c2b */ /* 0x040fe2000800006a */
[----:B------:R-:W-:Y:S01]  /*3080*/  @!P0 IMAD R173, R0, 0xab8, R35 ;  /* 0x00000ab800ad8824 */ /* 0x000fe200078e0223 */
[----:B------:R-:W-:Y:S01]  /*3090*/  DFMA R102, R70, UR46, R102 ;  /* 0x0000002e46667c2b */ /* 0x000fe20008000066 */
[----:B------:R-:W-:Y:S01]  /*30a0*/  MOV.SPILL R162, UR45 ;  /* 0x0000002d00a27c02 */ /* 0x000fe20009000f00 */
[----:B------:R-:W-:Y:S01]  /*30b0*/  DFMA R112, R50, UR26, R112 ;  /* 0x0000001a32707c2b */ /* 0x000fe20008000070 */
[----:B------:R-:W-:Y:S01]  /*30c0*/  MOV.SPILL R163, UR44 ;  /* 0x0000002c00a37c02 */ /* 0x000fe20009000f00 */
[C-C-:B------:R-:W-:Y:S01]  /*30d0*/  DADD R98, R108.reuse, -R160.reuse ;  /* 0x000000006c627229 */ /* 0x140fe200000008a0 */
[----:B0-----:R-:W-:Y:S01]  /*30e0*/  MOV.SPILL R156, UR43 ;  /* 0x0000002b009c7c02 */ /* 0x001fe20009000f00 */
[----:B------:R-:W-:Y:S01]  /*30f0*/  DADD R108, R108, R160 ;  /* 0x000000006c6c7229 */ /* 0x000fe200000000a0 */
[----:B------:R-:W-:Y:S01]  /*3100*/  MOV.SPILL R157, UR42 ;  /* 0x0000002a009d7c02 */ /* 0x000fe20009000f00 */
[----:B------:R-:W-:Y:S01]  /*3110*/  DFMA R104, R70, UR32, R104 ;  /* 0x0000002046687c2b */ /* 0x000fe20008000068 */
[----:B------:R-:W-:Y:S01]  /*3120*/  MOV.SPILL R160, UR47 ;  /* 0x0000002f00a07c02 */ /* 0x000fe20009000f00 */
[C---:B------:R-:W-:Y:S01]  /*3130*/  DFMA R116, R50.reuse, UR24, R116 ;  /* 0x0000001832747c2b */ /* 0x040fe20008000074 */
[----:B------:R-:W-:Y:S01]  /*3140*/  MOV.SPILL R161, UR46 ;  /* 0x0000002e00a17c02 */ /* 0x000fe20009000f00 */
[C---:B------:R-:W-:Y:S01]  /*3150*/  DFMA R114, R50.reuse, UR4, R114 ;  /* 0x0000000432727c2b */ /* 0x040fe20008000072 */
[----:B------:R-:W-:Y:S01]  /*3160*/  R2UR UR46, R144 ;  /* 0x00000000902e72ca */ /* 0x000fe200000e0000 */
[----:B------:R-:W-:Y:S01]  /*3170*/  DFMA R110, R50, UR22, R110 ;  /* 0x00000016326e7c2b */ /* 0x000fe2000800006e */
[----:B------:R-:W-:Y:S01]  /*3180*/  R2UR UR47, R145 ;  /* 0x00000000912f72ca */ /* 0x000fe200000e0000 */
[----:B------:R-:W-:Y:S01]  /*3190*/  DFMA R112, R94, UR30, R112 ;  /* 0x0000001e5e707c2b */ /* 0x000fe20008000070 */
[----:B------:R-:W-:-:S02]  /*31a0*/  CS2R R50, SRZ ;  /* 0x0000000000327805 */ /* 0x000fc4000001ff00 */
[----:B------:R-:W-:Y:S01]  /*31b0*/  MOV.SPILL R158, UR29 ;  /* 0x0000001d009e7c02 */ /* 0x000fe20009000f00 */
[----:B------:R-:W-:Y:S01]  /*31c0*/  DFMA R114, R94, UR70, R114 ;  /* 0x000000465e727c2b */ /* 0x000fe20008000072 */
[----:B------:R-:W-:Y:S01]  /*31d0*/  MOV.SPILL R159, UR28 ;  /* 0x0000001c009f7c02 */ /* 0x000fe20009000f00 */
[C---:B------:R-:W-:Y:S01]  /*31e0*/  DFMA R170, R54.reuse, UR36, R102 ;  /* 0x0000002436aa7c2b */ /* 0x040fe20008000066 */
[----:B------:R-:W-:Y:S01]  /*31f0*/  MOV.SPILL R167, UR70 ;  /* 0x0000004600a77c02 */ /* 0x000fe20009000f00 */
[----:B------:R-:W0:Y:S01]  /*3200*/  @!P0 LDC.64 R102, c[0x0][0x390] ;  /* 0x0000e400ff668b82 */ /* 0x000e220000000a00 */
[----:B------:R-:W-:Y:S01]  /*3210*/  DFMA R106, R54, UR40, R106 ;  /* 0x00000028366a7c2b */ /* 0x000fe2000800006a */
[----:B------:R-:W-:Y:S02]  /*3220*/  MOV.SPILL R165, UR46 ;  /* 0x0000002e00a57c02 */ /* 0x000fe40009000f00 */
[C---:B------:R-:W-:Y:S01]  /*3230*/  DFMA R116, R94.reuse, UR46, R116 ;  /* 0x0000002e5e747c2b */ /* 0x040fe20008000074 */
[----:B------:R-:W-:Y:S01]  /*3240*/  MOV.SPILL R164, UR47 ;  /* 0x0000002f00a47c02 */ /* 0x000fe20009000f00 */
[----:B------:R-:W-:Y:S01]  /*3250*/  DFMA R94, R94, UR16, R110 ;  /* 0x000000105e5e7c2b */ /* 0x000fe2000800006e */
[----:B------:R-:W-:Y:S01]  /*3260*/  CS2R R110, SRZ ;  /* 0x00000000006e7805 */ /* 0x000fe2000001ff00 */
[----:B------:R-:W-:-:S02]  /*3270*/  DFMA R112, R92, UR72, R112 ;  /* 0x000000485c707c2b */ /* 0x000fc40008000070 */
[----:B------:R-:W-:Y:S02]  /*3280*/  DFMA R168, R54, UR38, R104 ;  /* 0x0000002636a87c2b */ /* 0x000fe40008000068 */
[C---:B------:R-:W-:Y:S02]  /*3290*/  DFMA R116, R92.reuse, UR74, R116 ;  /* 0x0000004a5c747c2b */ /* 0x040fe40008000074 */
[----:B------:R-:W-:-:S06]  /*32a0*/  DFMA R114, R92, UR76, R114 ;  /* 0x0000004c5c727c2b */ /* 0x000fcc0008000072 */
[----:B------:R-:W-:Y:S02]  /*32b0*/  DADD R104, R168, R116 ;  /* 0x00000000a8687229 */ /* 0x000fe40000000074 */
[----:B--2---:R-:W-:-:S08]  /*32c0*/  DMUL R120, R98, R120 ;  /* 0x0000007862787228 */ /* 0x004fd00000000000 */
[CCC-:B---3--:R-:W-:Y:S02]  /*32d0*/  DFMA R98, R108.reuse, R118.reuse, R120.reuse ;  /* 0x000000766c62722b */ /* 0x1c8fe40000000078 */
[----:B------:R-:W-:Y:S02]  /*32e0*/  DFMA R108, R108, R118, -R120 ;  /* 0x000000766c6c722b */ /* 0x000fe40000000878 */
[----:B------:R-:W-:Y:S01]  /*32f0*/  DFMA R120, R70, UR44, R100 ;  /* 0x0000002c46787c2b */ /* 0x000fe20008000064 */
[----:B------:R-:W2:Y:S01]  /*3300*/  @!P0 LDC.64 R118, c[0x0][0x390] ;  /* 0x0000e400ff768b82 */ /* 0x000ea20000000a00 */
[----:B------:R-:W-:-:S04]  /*3310*/  @!P0 IMAD R101, R0, 0xab8, R35 ;  /* 0x00000ab800658824 */ /* 0x000fc800078e0223 */
[----:B-1----:R-:W-:Y:S01]  /*3320*/  @!P0 IMAD.WIDE R100, R101, 0x8, R46 ;  /* 0x0000000865648825 */ /* 0x002fe200078e022e */
[----:B------:R-:W-:Y:S02]  /*3330*/  CS2R R46, SRZ ;  /* 0x00000000002e7805 */ /* 0x000fe4000001ff00 */
[----:B------:R-:W1:Y:S02]  /*3340*/  @!P0 LDC.64 R70, c[0x0][0x390] ;  /* 0x0000e400ff468b82 */ /* 0x000e640000000a00 */
[----:B------:R-:W3:Y:S04]  /*3350*/  @!P0 LDG.E.64.CONSTANT R50, desc[UR68][R100.64+0x18] ;  /* 0x0000184464328981 */ /* 0x000ee8000c1e9b00 */
[----:B------:R4:W5:Y:S01]  /*3360*/  @!P0 LDG.E.64.CONSTANT R46, desc[UR68][R100.64+0x50] ;  /* 0x00005044642e8981 */ /* 0x000962000c1e9b00 */
[----:B--2---:R-:W-:Y:S01]  /*3370*/  @!P0 IMAD.WIDE R174, R175, 0x8, R118 ;  /* 0x00000008afae8825 */ /* 0x004fe200078e0276 */
[----:B------:R-:W-:-:S03]  /*3380*/  CS2R R118, SRZ ;  /* 0x0000000000767805 */ /* 0x000fc6000001ff00 */
[----:B-1----:R-:W-:-:S03]  /*3390*/  @!P0 IMAD.WIDE R172, R173, 0x8, R70 ;  /* 0x00000008adac8825 */ /* 0x002fc600078e0246 */
[----:B------:R-:W2:Y:S01]  /*33a0*/  @!P0 LDG.E.64.CONSTANT R118, desc[UR68][R174.64+0x40] ;  /* 0x00004044ae768981 */ /* 0x000ea2000c1e9b00 */
[----:B------:R-:W-:-:S03]  /*33b0*/  CS2R R70, SRZ ;  /* 0x0000000000467805 */ /* 0x000fc6000001ff00 */
[----:B------:R-:W3:Y:S01]  /*33c0*/  @!P0 LDG.E.64.CONSTANT R110, desc[UR68][R172.64+0x48] ;  /* 0x00004844ac6e8981 */ /* 0x000ee2000c1e9b00 */
[----:B----4-:R-:W-:-:S03]  /*33d0*/  CS2R R100, SRZ ;  /* 0x0000000000647805 */ /* 0x010fc6000001ff00 */
[----:B------:R1:W4:Y:S04]  /*33e0*/  @!P0 LDG.E.64.CONSTANT R70, desc[UR68][R172.64+0x20] ;  /* 0x00002044ac468981 */ /* 0x000328000c1e9b00 */
[----:B------:R-:W4:Y:S01]  /*33f0*/  @!P0 LDG.E.64.CONSTANT R100, desc[UR68][R174.64+0x28] ;  /* 0x00002844ae648981 */ /* 0x000f22000c1e9b00 */
[----:B------:R-:W-:Y:S02]  /*3400*/  DFMA R120, R54, UR34, R120 ;  /* 0x0000002236787c2b */ /* 0x000fe40008000078 */
[----:B------:R-:W-:Y:S02]  /*3410*/  DADD R54, R106, R112 ;  /* 0x000000006a367229 */ /* 0x000fe40000000070 */
[----:B-1----:R-:W-:Y:S02]  /*3420*/  DFMA R172, R92, UR18, R94 ;  /* 0x000000125cac7c2b */ /* 0x002fe4000800005e */
[----:B------:R-:W-:-:S02]  /*3430*/  DADD R92, R106, -R112 ;  /* 0x000000006a5c7229 */ /* 0x000fc40000000870 */
[----:B------:R-:W-:Y:S01]  /*3440*/  DADD R106, R168, -R116 ;  /* 0x00000000a86a7229 */ /* 0x000fe20000000874 */
[----:B------:R-:W-:-:S04]  /*3450*/  @!P0 IMAD R117, R0, 0xab8, R35 ;  /* 0x00000ab800758824 */ /* 0x000fc800078e0223 */
[----:B0-----:R-:W-:Y:S01]  /*3460*/  @!P0 IMAD.WIDE R116, R117, 0x8, R102 ;  /* 0x0000000875748825 */ /* 0x001fe200078e0266 */
[----:B------:R-:W-:Y:S02]  /*3470*/  CS2R R102, SRZ ;  /* 0x0000000000667805 */ /* 0x000fe4000001ff00 */
[----:B------:R-:W-:-:S04]  /*3480*/  CS2R R94, SRZ ;  /* 0x00000000005e7805 */ /* 0x000fc8000001ff00 */
[----:B------:R-:W4:Y:S04]  /*3490*/  @!P0 LDG.E.64.CONSTANT R102, desc[UR68][R116.64+0x38] ;  /* 0x0000384474668981 */ /* 0x000f28000c1e9b00 */
[----:B------:R0:W4:Y:S01]  /*34a0*/  @!P0 LDG.E.64.CONSTANT R94, desc[UR68][R116.64+0x30] ;  /* 0x00003044745e8981 */ /* 0x000122000c1e9b00 */
[----:B------:R-:W-:Y:S02]  /*34b0*/  DADD R112, R170, R114 ;  /* 0x00000000aa707229 */ /* 0x000fe40000000072 */
[----:B0-----:R-:W-:-:S08]  /*34c0*/  DFMA R116, R62, R58, RZ ;  /* 0x0000003a3e74722b */ /* 0x001fd000000000ff */
[----:B------:R-:W-:-:S08]  /*34d0*/  DFMA R116, R96, R66, R116 ;  /* 0x000000426074722b */ /* 0x000fd00000000074 */
[----:B------:R-:W-:Y:S01]  /*34e0*/  DFMA R116, R108, R74, R116 ;  /* 0x0000004a6c74722b */ /* 0x000fe20000000074 */
        /* <DEDUP_REMOVED lines=16> */
[----:B-----5:R-:W-:Y:S02]  /*35f0*/  DMUL R92, R92, R46 ;  /* 0x0000002e5c5c7228 */ /* 0x020fe40000000000 */
[----:B------:R-:W-:-:S08]  /*3600*/  DADD R46, R170, -R114 ;  /* 0x00000000aa2e7229 */ /* 0x000fd00000000872 */
[----:B--2---:R-:W-:Y:S02]  /*3610*/  DMUL R118, R46, R118 ;  /* 0x000000762e767228 */ /* 0x004fe40000000000 */
[----:B---3--:R-:W-:Y:S02]  /*3620*/  DMUL R106, R106, R110 ;  /* 0x0000006e6a6a7228 */ /* 0x008fe40000000000 */
[CCC-:B------:R-:W-:Y:S02]  /*3630*/  DFMA R46, R54.reuse, R50.reuse, R92.reuse ;  /* 0x00000032362e722b */ /* 0x1c0fe4000000005c */
[----:B------:R-:W-:-:S04]  /*3640*/  DFMA R54, R54, R50, -R92 ;  /* 0x000000323636722b */ /* 0x000fc8000000085c */
[CCC-:B----4-:R-:W-:Y:S02]  /*3650*/  DFMA R50, R104.reuse, R70.reuse, R106.reuse ;  /* 0x000000466832722b */ /* 0x1d0fe4000000006a */
[----:B------:R-:W-:Y:S02]  /*3660*/  DFMA R92, R104, R70, -R106 ;  /* 0x00000046685c722b */ /* 0x000fe4000000086a */
[--C-:B------:R-:W-:Y:S02]  /*3670*/  DFMA R70, R112, R100, R118.reuse ;  /* 0x000000647046722b */ /* 0x100fe40000000076 */
[----:B------:R-:W-:Y:S02]  /*3680*/  DFMA R104, R4, R38, RZ ;  /* 0x000000260468722b */ /* 0x000fe400000000ff */
[----:B------:R-:W-:Y:S02]  /*3690*/  DFMA R106, R56, R62, RZ ;  /* 0x0000003e386a722b */ /* 0x000fe400000000ff */
[----:B------:R-:W-:-:S02]  /*36a0*/  DFMA R100, R112, R100, -R118 ;  /* 0x000000647064722b */ /* 0x000fc40000000876 */
[----:B------:R-:W-:Y:S02]  /*36b0*/  DFMA R112, R38, R6, RZ ;  /* 0x000000062670722b */ /* 0x000fe400000000ff */
[----:B------:R-:W-:Y:S02]  /*36c0*/  DFMA R104, R8, R90, R104 ;  /* 0x0000005a0868722b */ /* 0x000fe40000000068 */
[----:B------:R-:W-:-:S04]  /*36d0*/  DFMA R106, R64, R96, R106 ;  /* 0x00000060406a722b */ /* 0x000fc8000000006a */
[----:B------:R-:W-:Y:S02]  /*36e0*/  DFMA R112, R90, R10, R112 ;  /* 0x0000000a5a70722b */ /* 0x000fe40000000070 */
[----:B------:R-:W-:Y:S02]  /*36f0*/  DFMA R104, R12, R98, R104 ;  /* 0x000000620c68722b */ /* 0x000fe40000000068 */
[----:B------:R-:W-:-:S04]  /*3700*/  DFMA R106, R72, R108, R106 ;  /* 0x0000006c486a722b */ /* 0x000fc8000000006a */
[----:B------:R-:W-:Y:S02]  /*3710*/  DFMA R112, R98, R14, R112 ;  /* 0x0000000e6270722b */ /* 0x000fe40000000070 */
[----:B------:R-:W-:Y:S02]  /*3720*/  DADD R114, R120, -R172 ;  /* 0x0000000078727229 */ /* 0x000fe400000008ac */
[----:B------:R-:W-:Y:S02]  /*3730*/  DFMA R104, R16, R46, R104 ;  /* 0x0000002e1068722b */ /* 0x000fe40000000068 */
[----:B------:R-:W-:Y:S02]  /*3740*/  DFMA R106, R76, R54, R106 ;  /* 0x000000364c6a722b */ /* 0x000fe4000000006a */
[----:B------:R-:W-:Y:S02]  /*3750*/  DFMA R112, R46, R18, R112 ;  /* 0x000000122e70722b */ /* 0x000fe40000000070 */
[----:B------:R-:W-:-:S02]  /*3760*/  DFMA R116, R54, R78, R116 ;  /* 0x0000004e3674722b */ /* 0x000fc40000000074 */
[----:B------:R-:W-:Y:S02]  /*3770*/  DADD R110, R120, R172 ;  /* 0x00000000786e7229 */ /* 0x000fe400000000ac */
[----:B------:R-:W-:Y:S02]  /*3780*/  DMUL R114, R114, R102 ;  /* 0x0000006672727228 */ /* 0x000fe40000000000 */
[----:B------:R-:W-:Y:S02]  /*3790*/  DFMA R104, R20, R50, R104 ;  /* 0x000000321468722b */ /* 0x000fe40000000068 */
[----:B------:R-:W-:Y:S02]  /*37a0*/  DFMA R106, R80, R92, R106 ;  /* 0x0000005c506a722b */ /* 0x000fe4000000006a */
[----:B------:R-:W-:Y:S02]  /*37b0*/  DFMA R112, R50, R22, R112 ;  /* 0x000000163270722b */ /* 0x000fe40000000070 */
[----:B------:R-:W-:-:S02]  /*37c0*/  DFMA R116, R92, R82, R116 ;  /* 0x000000525c74722b */ /* 0x000fc40000000074 */
[CCC-:B------:R-:W-:Y:S02]  /*37d0*/  DFMA R102, R110.reuse, R94.reuse, R114.reuse ;  /* 0x0000005e6e66722b */ /* 0x1c0fe40000000072 */
[----:B------:R-:W-:Y:S02]  /*37e0*/  DFMA R94, R110, R94, -R114 ;  /* 0x0000005e6e5e722b */ /* 0x000fe40000000872 */
[----:B------:R-:W-:Y:S02]  /*37f0*/  DFMA R104, R24, R70, R104 ;  /* 0x000000461868722b */ /* 0x000fe40000000068 */
[----:B------:R-:W-:Y:S02]  /*3800*/  DFMA R106, R84, R100, R106 ;  /* 0x00000064546a722b */ /* 0x000fe4000000006a */
[----:B------:R-:W-:Y:S02]  /*3810*/  DFMA R112, R70, R26, R112 ;  /* 0x0000001a4670722b */ /* 0x000fe40000000070 */
[----:B------:R-:W-:-:S02]  /*3820*/  DFMA R116, R100, R86, R116 ;  /* 0x000000566474722b */ /* 0x000fc40000000074 */
[----:B------:R-:W-:Y:S02]  /*3830*/  DFMA R110, R28, R102, R104 ;  /* 0x000000661c6e722b */ /* 0x000fe40000000068 */
[----:B------:R-:W-:Y:S02]  /*3840*/  DFMA R106, R48, R94, R106 ;  /* 0x0000005e306a722b */ /* 0x000fe4000000006a */
[----:B------:R-:W-:Y:S02]  /*3850*/  DFMA R112, R102, R30, R112 ;  /* 0x0000001e6670722b */ /* 0x000fe40000000070 */
[----:B------:R-:W-:-:S04]  /*3860*/  DFMA R116, R94, UR14, R116 ;  /* 0x0000000e5e747c2b */ /* 0x000fc80008000074 */
[C-C-:B------:R-:W-:Y:S02]  /*3870*/  DADD R104, R110.reuse, R106.reuse ;  /* 0x000000006e687229 */ /* 0x140fe4000000006a */
[----:B------:R-:W-:Y:S02]  /*3880*/  DADD R110, R110, -R106 ;  /* 0x000000006e6e7229 */ /* 0x000fe4000000086a */
[C-C-:B------:R-:W-:Y:S02]  /*3890*/  DADD R106, R112.reuse, R116.reuse ;  /* 0x00000000706a7229 */ /* 0x140fe40000000074 */
[----:B------:R-:W-:Y:S02]  /*38a0*/  DADD R112, R112, -R116 ;  /* 0x0000000070707229 */ /* 0x000fe40000000874 */
[----:B------:R-:W-:Y:S02]  /*38b0*/  DFMA R114, R32, R38, RZ ;  /* 0x000000262072722b */ /* 0x000fe400000000ff */
[----:B------:R-:W-:-:S02]  /*38c0*/  DFMA R116, R52, R62, RZ ;  /* 0x0000003e3474722b */ /* 0x000fc400000000ff */
[----:B------:R-:W-:Y:S02]  /*38d0*/  DFMA R118, R38, UR58, RZ ;  /* 0x0000003a26767c2b */ /* 0x000fe400080000ff */
[----:B------:R-:W-:Y:S02]  /*38e0*/  DFMA R120, R62, UR10, RZ ;  /* 0x0000000a3e787c2b */ /* 0x000fe400080000ff */
[----:B------:R-:W-:Y:S02]  /*38f0*/  DFMA R114, R36, R90, R114 ;  /* 0x0000005a2472722b */ /* 0x000fe40000000072 */
[----:B------:R-:W-:Y:S02]  /*3900*/  DFMA R116, R60, R96, R116 ;  /* 0x000000603c74722b */ /* 0x000fe40000000074 */
[----:B------:R-:W-:Y:S02]  /*3910*/  DFMA R118, R90, UR56, R118 ;  /* 0x000000385a767c2b */ /* 0x000fe40008000076 */
[----:B------:R-:W-:-:S02]  /*3920*/  DFMA R120, R96, UR8, R120 ;  /* 0x0000000860787c2b */ /* 0x000fc40008000078 */
[----:B------:R-:W-:Y:S02]  /*3930*/  DFMA R114, R40, R98, R114 ;  /* 0x000000622872722b */ /* 0x000fe40000000072 */
[----:B------:R-:W-:Y:S02]  /*3940*/  DFMA R116, R68, R108, R116 ;  /* 0x0000006c4474722b */ /* 0x000fe40000000074 */
[----:B------:R-:W-:Y:S02]  /*3950*/  DFMA R118, R98, UR54, R118 ;  /* 0x0000003662767c2b */ /* 0x000fe40008000076 */
[----:B------:R-:W-:Y:S02]  /*3960*/  DFMA R120, R108, UR6, R120 ;  /* 0x000000066c787c2b */ /* 0x000fe40008000078 */
[----:B------:R-:W-:Y:S02]  /*3970*/  DFMA R114, R44, R46, R114 ;  /* 0x0000002e2c72722b */ /* 0x000fe40000000072 */
[----:B------:R-:W-:Y:S01]  /*3980*/  DFMA R116, R54, UR62, R116 ;  /* 0x0000003e36747c2b */ /* 0x000fe20008000074 */
[----:B------:R-:W-:Y:S01]  /*3990*/  R2UR.FILL UR63, R88 ;  /* 0x00000000583f72ca */ /* 0x000fe200004e0000 */
[----:B------:R-:W-:Y:S01]  /*39a0*/  DFMA R118, R46, UR52, R118 ;  /* 0x000000342e767c2b */ /* 0x000fe20008000076 */
[----:B------:R-:W-:Y:S01]  /*39b0*/  R2UR.FILL UR62, R43 ;  /* 0x000000002b3e72ca */ /* 0x000fe200004e0000 */
[----:B------:R-:W-:-:S02]  /*39c0*/  DFMA R120, R54, UR26, R120 ;  /* 0x0000001a36787c2b */ /* 0x000fc40008000078 */
[----:B------:R-:W-:Y:S02]  /*39d0*/  DFMA R114, R50, UR46, R114 ;  /* 0x0000002e32727c2b */ /* 0x000fe40008000072 */
[----:B------:R-:W-:Y:S02]  /*39e0*/  DFMA R116, R92, UR44, R116 ;  /* 0x0000002c5c747c2b */ /* 0x000fe40008000074 */
        /* <DEDUP_REMOVED lines=8> */
[----:B------:R-:W-:Y:S02]  /*3a70*/  DFMA R168, R102, UR48, R168 ;  /* 0x0000003066a87c2b */ /* 0x000fe400080000a8 */
[----:B------:R-:W-:-:S04]  /*3a80*/  DFMA R120, R94, UR22, R120 ;  /* 0x000000165e787c2b */ /* 0x000fc80008000078 */
[C-C-:B------:R-:W-:Y:S02]  /*3a90*/  DADD R114, R118.reuse, R116.reuse ;  /* 0x0000000076727229 */ /* 0x140fe40000000074 */
[----:B------:R-:W-:Y:S02]  /*3aa0*/  DADD R118, R118, -R116 ;  /* 0x0000000076767229 */ /* 0x000fe40000000874 */
[C-C-:B------:R-:W-:Y:S02]  /*3ab0*/  DADD R116, R168.reuse, R120.reuse ;  /* 0x00000000a8747229 */ /* 0x140fe40000000078 */
[----:B------:R-:W-:Y:S02]  /*3ac0*/  DADD R120, R168, -R120 ;  /* 0x00000000a8787229 */ /* 0x000fe40000000878 */
[----:B------:R-:W-:Y:S01]  /*3ad0*/  DFMA R168, R38, UR68, RZ ;  /* 0x0000004426a87c2b */ /* 0x000fe200080000ff */
[----:B------:R-:W-:Y:S02]  /*3ae0*/  R2UR.FILL UR69, R151 ;  /* 0x00000000974572ca */ /* 0x000fe400004e0000 */
[----:B------:R-:W-:-:S05]  /*3af0*/  R2UR.FILL UR68, R150 ;  /* 0x00000000964472ca */ /* 0x000fca00004e0000 */
[----:B------:R-:W-:Y:S01]  /*3b00*/  DFMA R168, R90, UR66, R168 ;  /* 0x000000425aa87c2b */ /* 0x000fe200080000a8 */
[----:B------:R-:W-:Y:S02]  /*3b10*/  R2UR.FILL UR67, R155 ;  /* 0x000000009b4372ca */ /* 0x000fe400004e0000 */
[----:B------:R-:W-:-:S05]  /*3b20*/  R2UR.FILL UR66, R154 ;  /* 0x000000009a4272ca */ /* 0x000fca00004e0000 */
[----:B------:R-:W-:-:S08]  /*3b30*/  DFMA R38, R38, UR68, RZ ;  /* 0x0000004426267c2b */ /* 0x000fd000080000ff */
[----:B------:R-:W-:Y:S02]  /*3b40*/  DFMA R90, R90, UR66, R38 ;  /* 0x000000425a5a7c2b */ /* 0x000fe40008000026 */
[----:B------:R-:W-:Y:S01]  /*3b50*/  DFMA R38, R62, UR32, RZ ;  /* 0x000000203e267c2b */ /* 0x000fe200080000ff */
[----:B------:R-:W-:Y:S02]  /*3b60*/  R2UR.FILL UR33, R152 ;  /* 0x00000000982172ca */ /* 0x000fe400004e0000 */
[----:B------:R-:W-:-:S05]  /*3b70*/  R2UR.FILL UR32, R153 ;  /* 0x00000000992072ca */ /* 0x000fca00004e0000 */
[----:B------:R-:W-:Y:S01]  /*3b80*/  DFMA R38, R96, UR30, R38 ;  /* 0x0000001e60267c2b */ /* 0x000fe20008000026 */
[----:B------:R-:W-:Y:S02]  /*3b90*/  R2UR.FILL UR31, R148 ;  /* 0x00000000941f72ca */ /* 0x000fe400004e0000 */
[----:B------:R-:W-:Y:S02]  /*3ba0*/  R2UR.FILL UR30, R149 ;  /* 0x00000000951e72ca */ /* 0x000fe400004e0000 */
[----:B------:R-:W-:Y:S02]  /*3bb0*/  R2UR UR46, R146 ;  /* 0x00000000922e72ca */ /* 0x000fe400000e0000 */
[----:B------:R-:W-:Y:S01]  /*3bc0*/  R2UR UR47, R147 ;  /* 0x00000000932f72ca */ /* 0x000fe200000e0000 */
[----:B------:R-:W-:Y:S02]  /*3bd0*/  DFMA R62, R62, UR32, RZ ;  /* 0x000000203e3e7c2b */ /* 0x000fe400080000ff */
[----:B------:R-:W-:Y:S01]  /*3be0*/  DFMA R168, R98, UR42, R168 ;  /* 0x0000002a62a87c2b */ /* 0x000fe200080000a8 */
[----:B------:R-:W-:Y:S01]  /*3bf0*/  R2UR.FILL UR43, R156 ;  /* 0x000000009c2b72ca */ /* 0x000fe200004e0000 */
[----:B------:R-:W-:Y:S01]  /*3c00*/  DFMA R38, R108, UR28, R38 ;  /* 0x0000001c6c267c2b */ /* 0x000fe20008000026 */
[----:B------:R-:W-:-:S02]  /*3c10*/  R2UR.FILL UR42, R157 ;  /* 0x000000009d2a72ca */ /* 0x000fc400004e0000 */
[----:B------:R-:W-:Y:S02]  /*3c20*/  R2UR.FILL UR29, R158 ;  /* 0x000000009e1d72ca */ /* 0x000fe400004e0000 */
[----:B------:R-:W-:Y:S01]  /*3c30*/  R2UR.FILL UR28, R159 ;  /* 0x000000009f1c72ca */ /* 0x000fe200004e0000 */
[----:B------:R-:W-:Y:S01]  /*3c40*/  DFMA R62, R96, UR30, R62 ;  /* 0x0000001e603e7c2b */ /* 0x000fe2000800003e */
[----:B------:R-:W-:Y:S01]  /*3c50*/  R2UR UR70, R132 ;  /* 0x00000000844672ca */ /* 0x000fe200000e0000 */
[----:B------:R-:W-:Y:S01]  /*3c60*/  DFMA R38, R54, UR46, R38 ;  /* 0x0000002e36267c2b */ /* 0x000fe20008000026 */
[----:B------:R-:W-:Y:S02]  /*3c70*/  R2UR UR71, R133 ;  /* 0x00000000854772ca */ /* 0x000fe400000e0000 */
[----:B------:R-:W-:Y:S02]  /*3c80*/  R2UR.FILL UR47, R164 ;  /* 0x00000000a42f72ca */ /* 0x000fe400004e0000 */
[----:B------:R-:W-:Y:S01]  /*3c90*/  R2UR.FILL UR46, R165 ;  /* 0x00000000a52e72ca */ /* 0x000fe200004e0000 */
[----:B------:R-:W-:Y:S01]  /*3ca0*/  DFMA R90, R98, UR42, R90 ;  /* 0x0000002a625a7c2b */ /* 0x000fe2000800005a */
[----:B------:R-:W-:-:S03]  /*3cb0*/  R2UR UR44, R130 ;  /* 0x00000000822c72ca */ /* 0x000fc600000e0000 */
[----:B------:R-:W-:Y:S01]  /*3cc0*/  DFMA R62, R108, UR28, R62 ;  /* 0x0000001c6c3e7c2b */ /* 0x000fe2000800003e */
[----:B------:R-:W-:-:S03]  /*3cd0*/  R2UR UR45, R131 ;  /* 0x00000000832d72ca */ /* 0x000fc600000e0000 */
[C---:B------:R-:W-:Y:S02]  /*3ce0*/  DFMA R168, R46.reuse, UR70, R168 ;  /* 0x000000462ea87c2b */ /* 0x040fe400080000a8 */
[----:B------:R-:W-:Y:S02]  /*3cf0*/  DFMA R90, R46, UR40, R90 ;  /* 0x000000282e5a7c2b */ /* 0x000fe4000800005a */
[----:B------:R-:W-:Y:S01]  /*3d00*/  DFMA R62, R54, UR72, R62 ;  /* 0x00000048363e7c2b */ /* 0x000fe2000800003e */
[----:B------:R-:W-:Y:S01]  /*3d10*/  R2UR.FILL UR71, R166 ;  /* 0x00000000a64772ca */ /* 0x000fe200004e0000 */
[----:B------:R-:W-:Y:S01]  /*3d20*/  DFMA R38, R92, UR46, R38 ;  /* 0x0000002e5c267c2b */ /* 0x000fe20008000026 */
[----:B------:R-:W-:Y:S02]  /*3d30*/  R2UR.FILL UR70, R167 ;  /* 0x00000000a74672ca */ /* 0x000fe400004e0000 */
[----:B------:R-:W-:Y:S02]  /*3d40*/  R2UR.FILL UR47, R160 ;  /* 0x00000000a02f72ca */ /* 0x000fe400004e0000 */
[----:B------:R-:W-:Y:S01]  /*3d50*/  R2UR.FILL UR46, R161 ;  /* 0x00000000a12e72ca */ /* 0x000fe200004e0000 */
[----:B------:R-:W-:-:S02]  /*3d60*/  DFMA R168, R50, UR44, R168 ;  /* 0x0000002c32a87c2b */ /* 0x000fc400080000a8 */
[----:B------:R-:W-:Y:S02]  /*3d70*/  DFMA R90, R50, UR38, R90 ;  /* 0x00000026325a7c2b */ /* 0x000fe4000800005a */
[----:B------:R-:W-:Y:S01]  /*3d80*/  DFMA R62, R92, UR74, R62 ;  /* 0x0000004a5c3e7c2b */ /* 0x000fe2000800003e */
[----:B------:R-:W-:Y:S02]  /*3d90*/  R2UR.FILL UR45, R162 ;  /* 0x00000000a22d72ca */ /* 0x000fe400004e0000 */
[----:B------:R-:W-:Y:S01]  /*3da0*/  R2UR.FILL UR44, R163 ;  /* 0x00000000a32c72ca */ /* 0x000fe200004e0000 */
[----:B------:R-:W-:Y:S02]  /*3db0*/  DFMA R38, R100, UR70, R38 ;  /* 0x0000004664267c2b */ /* 0x000fe40008000026 */
[C---:B------:R-:W-:Y:S02]  /*3dc0*/  DFMA R90, R70.reuse, UR36, R90 ;  /* 0x00000024465a7c2b */ /* 0x040fe4000800005a */
[----:B------:R-:W-:-:S02]  /*3dd0*/  DFMA R168, R70, UR46, R168 ;  /* 0x0000002e46a87c2b */ /* 0x000fc400080000a8 */
[----:B------:R-:W-:Y:S02]  /*3de0*/  DFMA R62, R100, UR76, R62 ;  /* 0x0000004c643e7c2b */ /* 0x000fe4000800003e */
[----:B------:R-:W-:Y:S02]  /*3df0*/  DFMA R38, R94, UR16, R38 ;  /* 0x000000105e267c2b */ /* 0x000fe40008000026 */
[C---:B------:R-:W-:Y:S02]  /*3e00*/  DFMA R90, R102.reuse, UR34, R90 ;  /* 0x00000022665a7c2b */ /* 0x040fe4000800005a */
[----:B------:R-:W-:Y:S02]  /*3e10*/  DFMA R168, R102, UR44, R168 ;  /* 0x0000002c66a87c2b */ /* 0x000fe400080000a8 */
[----:B------:R-:W-:-:S06]  /*3e20*/  DFMA R62, R94, UR18, R62 ;  /* 0x000000125e3e7c2b */ /* 0x000fcc000800003e */
[----:B------:R-:W-:Y:S02]  /*3e30*/  DADD R46, R168, R38 ;  /* 0x00000000a82e7229 */ /* 0x000fe40000000026 */
[----:B------:R-:W-:Y:S02]  /*3e40*/  DADD R50, R90, R62 ;  /* 0x000000005a327229 */ /* 0x000fe4000000003e */
        /* <DEDUP_REMOVED lines=14> */
[C---:B------:R-:W-:Y:S01]  /*3f30*/  ISETP.GE.U32.AND P1, PT, R89.reuse, 0x34, PT ;  /* 0x000000345900780c */ /* 0x040fe20003f26070 */
[----:B------:R-:W-:-:S12]  /*3f40*/  VIADD R89, R89, 0x90 ;  /* 0x0000009059597836 */ /* 0x000fd80000000000 */
[----:B--2---:R-:W-:Y:S05]  /*3f50*/  @!P1 BRA `(.L_x_35) ;  /* 0xffffffe400409947 */ /* 0x004fea000383ffff */
.L_x_34:
[----:B------:R-:W-:Y:S05]  /*3f60*/  BSYNC.RECONVERGENT B0 ;  /* 0x0000000000007941 */ /* 0x000fea0003800200 */
.L_x_33:
[----:B------:R-:W2:Y:S01]  /*3f70*/  S2R R3, SR_TID.X ;  /* 0x0000000000037919 */ /* 0x000ea20000002100 */
[----:B------:R-:W-:Y:S01]  /*3f80*/  BSSY.RECONVERGENT B0, `(.L_x_36) ;  /* 0x00000d2000007945 */ /* 0x000fe20003800200 */
[----:B------:R-:W-:Y:S01]  /*3f90*/  BAR.SYNC.DEFER_BLOCKING 0x0 ;  /* 0x0000000000007b1d */ /* 0x000fe20000010000 */
[----:B--2---:R-:W-:-:S13]  /*3fa0*/  ISETP.GT.U32.AND P1, PT, R3, 0xa7, PT ;  /* 0x000000a70300780c */ /* 0x004fda0003f24070 */
[----:B------:R-:W-:Y:S05]  /*3fb0*/  @P1 BRA `(.L_x_37) ;  /* 0x0000000c00381947 */ /* 0x000fea0003800000 */
[----:B01----:R-:W0:Y:S01]  /*3fc0*/  S2R R35, SR_CgaCtaId ;  /* 0x0000000000237919 */ /* 0x003e220000008800 */
[----:B------:R-:W-:-:S04]  /*3fd0*/  MOV R34, 0x400 ;  /* 0x0000040000227802 */ /* 0x000fc80000000f00 */
[----:B0-----:R-:W-:-:S05]  /*3fe0*/  LEA R35, R35, R34, 0x18 ;  /* 0x0000002223237211 */ /* 0x001fca00078ec0ff */
[----:B------:R-:W-:-:S07]  /*3ff0*/  IMAD R2, R2, 0x55c0, R35 ;  /* 0x000055c002027824 */ /* 0x000fce00078e0223 */
.L_x_38:
[----:B--2---:R-:W-:Y:S02]  /*4000*/  PRMT R34, R3, 0x9910, RZ ;  /* 0x0000991003227816 */ /* 0x004fe400000000ff */
        /* <DEDUP_REMOVED lines=13> */
[----:B------:R-:W-:-:S02]  /*40e0*/  R2UR UR15, R123 ;  /* 0x000000007b0f72ca */ /* 0x000fc400000e0000 */
[----:B------:R-:W-:Y:S01]  /*40f0*/  MOV.SPILL R150, UR21 ;  /* 0x0000001500967c02 */ /* 0x000fe20009000f00 */
[----:B------:R-:W-:Y:S01]  /*4100*/  IMAD.MOV R38, RZ, RZ, -R38 ;  /* 0x000000ffff267224 */ /* 0x000fe200078e0a26 */
[----:B------:R-:W-:Y:S02]  /*4110*/  MOV.SPILL R151, UR20 ;  /* 0x0000001400977c02 */ /* 0x000fe40009000f00 */
[----:B------:R-:W-:Y:S02]  /*4120*/  R2UR UR20, R134 ;  /* 0x00000000861472ca */ /* 0x000fe400000e0000 */
[----:B------:R-:W-:Y:S02]  /*4130*/  PRMT R38, R38, 0x7710, RZ ;  /* 0x0000771026267816 */ /* 0x000fe400000000ff */
[----:B------:R-:W-:Y:S02]  /*4140*/  R2UR UR21, R135 ;  /* 0x00000000871572ca */ /* 0x000fe400000e0000 */
[----:B------:R-:W-:Y:S01]  /*4150*/  MOV.SPILL R154, UR35 ;  /* 0x00000023009a7c02 */ /* 0x000fe20009000f00 */
[----:B------:R-:W-:Y:S01]  /*4160*/  IMAD.IADD R34, R38, 0x1, R3 ;  /* 0x0000000126227824 */ /* 0x000fe200078e0203 */
[----:B------:R-:W-:Y:S01]  /*4170*/  MOV.SPILL R155, UR34 ;  /* 0x00000022009b7c02 */ /* 0x000fe20009000f00 */
[----:B------:R-:W-:Y:S01]  /*4180*/  IMAD R38, R39, 0x620, R2 ;  /* 0x0000062027267824 */ /* 0x000fe200078e0202 */
[----:B------:R-:W-:-:S02]  /*4190*/  R2UR UR34, R136 ;  /* 0x00000000882272ca */ /* 0x000fc400000e0000 */
[----:B------:R-:W-:Y:S02]  /*41a0*/  LOP3.LUT R39, R34, 0xff, RZ, 0xc0, !PT ;  /* 0x000000ff22277812 */ /* 0x000fe400078ec0ff */
[----:B------:R-:W-:Y:S02]  /*41b0*/  R2UR UR35, R137 ;  /* 0x00000000892372ca */ /* 0x000fe400000e0000 */
[----:B------:R-:W-:Y:S01]  /*41c0*/  MOV.SPILL R116, UR17 ;  /* 0x0000001100747c02 */ /* 0x000fe20009000f00 */
[----:B------:R-:W-:Y:S01]  /*41d0*/  IMAD R34, R39, 0x8, R38 ;  /* 0x0000000827227824 */ /* 0x000fe200078e0226 */
[----:B------:R-:W-:Y:S02]  /*41e0*/  MOV.SPILL R117, UR16 ;  /* 0x0000001000757c02 */ /* 0x000fe40009000f00 */
[----:B------:R-:W-:Y:S02]  /*41f0*/  R2UR UR16, R128 ;  /* 0x00000000801072ca */ /* 0x000fe400000e0000 */
[----:B------:R-:W-:Y:S01]  /*4200*/  LDS.64 R38, [R34] ;  /* 0x0000000022267984 */ /* 0x000fe20000000a00 */
[----:B------:R-:W-:-:S02]  /*4210*/  R2UR UR17, R129 ;  /* 0x00000000811172ca */ /* 0x000fc400000e0000 */
[----:B------:R-:W-:Y:S01]  /*4220*/  MOV.SPILL R35, UR19 ;  /* 0x0000001300237c02 */ /* 0x000fe20009000f00 */
[----:B------:R-:W0:Y:S01]  /*4230*/  LDS.64 R46, [R34+0x5b0] ;  /* 0x0005b000222e7984 */ /* 0x000e220000000a00 */
[----:B------:R-:W-:Y:S02]  /*4240*/  MOV.SPILL R43, UR18 ;  /* 0x00000012002b7c02 */ /* 0x000fe40009000f00 */
[----:B------:R-:W-:Y:S01]  /*4250*/  R2UR UR18, R144 ;  /* 0x00000000901272ca */ /* 0x000fe200000e0000 */
[----:B------:R-:W-:Y:S01]  /*4260*/  LDS.64 R54, [R34+0x70] ;  /* 0x0000700022367984 */ /* 0x000fe20000000a00 */
[----:B------:R-:W-:Y:S02]  /*4270*/  R2UR UR19, R145 ;  /* 0x00000000911372ca */ /* 0x000fe400000e0000 */
[C---:B------:R-:W-:Y:S01]  /*4280*/  ISETP.GE.U32.AND P1, PT, R3.reuse, 0x18, PT ;  /* 0x000000180300780c */ /* 0x040fe20003f26070 */
[----:B------:R-:W1:Y:S01]  /*4290*/  LDS.64 R62, [R34+0x540] ;  /* 0x00054000223e7984 */ /* 0x000e620000000a00 */
[----:B------:R-:W-:-:S03]  /*42a0*/  VIADD R3, R3, 0x90 ;  /* 0x0000009003037836 */ /* 0x000fc60000000000 */
        /* <DEDUP_REMOVED lines=16> */
[----:B------:R-:W-:Y:S02]  /*43b0*/  DFMA R108, R38, UR10, RZ ;  /* 0x0000000a266c7c2b */ /* 0x000fe400080000ff */
[----:B------:R-:W-:Y:S02]  /*43c0*/  DFMA R106, R36, R46, R98 ;  /* 0x0000002e246a722b */ /* 0x000fe40000000062 */
[C---:B------:R-:W-:Y:S01]  /*43d0*/  DFMA R114, R46.reuse, UR14, R104 ;  /* 0x0000000e2e727c2b */ /* 0x040fe20008000068 */
[----:B------:R-:W-:Y:S01]  /*43e0*/  R2UR UR14, R138 ;  /* 0x000000008a0e72ca */ /* 0x000fe200000e0000 */
[----:B------:R-:W-:Y:S01]  /*43f0*/  DFMA R118, R46, UR66, R50 ;  /* 0x000000422e767c2b */ /* 0x000fe20008000032 */
[----:B------:R-:W-:Y:S01]  /*4400*/  R2UR UR15, R139 ;  /* 0x000000008b0f72ca */ /* 0x000fe200000e0000 */
[----:B------:R-:W-:-:S02]  /*4410*/  DFMA R50, R56, R38, RZ ;  /* 0x000000263832722b */ /* 0x000fc400000000ff */
[----:B------:R-:W-:Y:S02]  /*4420*/  DFMA R98, R38, R58, RZ ;  /* 0x0000003a2662722b */ /* 0x000fe400000000ff */
[----:B------:R-:W-:Y:S02]  /*4430*/  DFMA R104, R52, R38, RZ ;  /* 0x000000263468722b */ /* 0x000fe400000000ff */
[----:B------:R-:W-:Y:S01]  /*4440*/  DFMA R112, R38, UR20, RZ ;  /* 0x0000001426707c2b */ /* 0x000fe200080000ff */
[----:B------:R-:W-:Y:S01]  /*4450*/  R2UR UR20, R126 ;  /* 0x000000007e1472ca */ /* 0x000fe200000e0000 */
[----:B------:R-:W-:Y:S01]  /*4460*/  DFMA R62, R8, R46, R94 ;  /* 0x0000002e083e722b */ /* 0x000fe2000000005e */
[----:B------:R-:W-:Y:S01]  /*4470*/  R2UR UR21, R127 ;  /* 0x000000007f1572ca */ /* 0x000fe200000e0000 */
[----:B------:R-:W-:Y:S01]  /*4480*/  DFMA R100, R46, R10, R96 ;  /* 0x0000000a2e64722b */ /* 0x000fe20000000060 */
[----:B------:R-:W-:Y:S01]  /*4490*/  LDS.64 R94, [R34+0x1c0] ;  /* 0x0001c000225e7984 */ /* 0x000fe20000000a00 */
[----:B------:R-:W-:-:S02]  /*44a0*/  DFMA R38, R38, UR32, RZ ;  /* 0x0000002026267c2b */ /* 0x000fc400080000ff */
[----:B------:R-:W-:Y:S01]  /*44b0*/  DFMA R110, R46, UR56, R102 ;  /* 0x000000382e6e7c2b */ /* 0x000fe20008000066 */
[----:B------:R-:W0:Y:S01]  /*44c0*/  LDS.64 R96, [R34+0x3f0] ;  /* 0x0003f00022607984 */ /* 0x000e220000000a00 */
[----:B--2---:R-:W-:Y:S02]  /*44d0*/  DADD R46, R70, R88 ;  /* 0x00000000462e7229 */ /* 0x004fe40000000058 */
[----:B------:R-:W-:Y:S02]  /*44e0*/  DFMA R50, R64, R54, R50 ;  /* 0x000000364032722b */ /* 0x000fe40000000032 */
[----:B------:R-:W-:Y:S02]  /*44f0*/  DFMA R102, R54, R66, R98 ;  /* 0x000000423666722b */ /* 0x000fe40000000062 */
[----:B------:R-:W-:Y:S02]  /*4500*/  DFMA R104, R60, R54, R104 ;  /* 0x000000363c68722b */ /* 0x000fe40000000068 */
[----:B------:R-:W-:-:S02]  /*4510*/  DFMA R108, R54, UR8, R108 ;  /* 0x00000008366c7c2b */ /* 0x000fc4000800006c */
[C---:B------:R-:W-:Y:S01]  /*4520*/  DFMA R112, R54.reuse, UR34, R112 ;  /* 0x0000002236707c2b */ /* 0x040fe20008000070 */
[----:B------:R-:W-:Y:S01]  /*4530*/  R2UR UR34, R140 ;  /* 0x000000008c2272ca */ /* 0x000fe200000e0000 */
[----:B------:R-:W-:Y:S01]  /*4540*/  DFMA R120, R54, UR30, R38 ;  /* 0x0000001e36787c2b */ /* 0x000fe20008000026 */
[----:B------:R-:W-:Y:S01]  /*4550*/  R2UR UR35, R141 ;  /* 0x000000008d2372ca */ /* 0x000fe200000e0000 */
[----:B------:R-:W-:Y:S01]  /*4560*/  DADD R70, R70, -R88 ;  /* 0x0000000046467229 */ /* 0x000fe20000000858 */
[----:B------:R-:W-:Y:S01]  /*4570*/  LDS.64 R38, [R34+0x230] ;  /* 0x0002300022267984 */ /* 0x000fe20000000a00 */
[----:B------:R-:W-:Y:S02]  /*4580*/  DFMA R88, R12, R46, R62 ;  /* 0x0000002e0c58722b */ /* 0x000fe4000000003e */
[----:B------:R-:W-:Y:S01]  /*4590*/  DFMA R100, R46, R14, R100 ;  /* 0x0000000e2e64722b */ /* 0x000fe20000000064 */
[----:B------:R-:W1:Y:S01]  /*45a0*/  LDS.64 R54, [R34+0x380] ;  /* 0x0003800022367984 */ /* 0x000e620000000a00 */
[----:B------:R-:W-:-:S02]  /*45b0*/  DFMA R106, R40, R46, R106 ;  /* 0x0000002e286a722b */ /* 0x000fc4000000006a */
[C---:B------:R-:W-:Y:S02]  /*45c0*/  DFMA R110, R46.reuse, UR54, R110 ;  /* 0x000000362e6e7c2b */ /* 0x040fe4000800006e */
[C---:B------:R-:W-:Y:S01]  /*45d0*/  DFMA R114, R46.reuse, UR16, R114 ;  /* 0x000000102e727c2b */ /* 0x040fe20008000072 */
[----:B------:R-:W-:Y:S01]  /*45e0*/  R2UR UR16, R132 ;  /* 0x00000000841072ca */ /* 0x000fe200000e0000 */
[----:B------:R-:W-:Y:S01]  /*45f0*/  DFMA R118, R46, UR42, R118 ;  /* 0x0000002a2e767c2b */ /* 0x000fe20008000076 */
[----:B------:R-:W-:Y:S01]  /*4600*/  R2UR UR17, R133 ;  /* 0x00000000851172ca */ /* 0x000fe200000e0000 */
[----:B------:R-:W-:Y:S01]  /*4610*/  DFMA R98, R72, R70, R50 ;  /* 0x000000464862722b */ /* 0x000fe20000000032 */
[----:B------:R-:W-:Y:S01]  /*4620*/  LDS.64 R46, [R34+0x2a0] ;  /* 0x0002a000222e7984 */ /* 0x000fe20000000a00 */
[----:B------:R-:W-:Y:S01]  /*4630*/  DFMA R112, R70, UR14, R112 ;  /* 0x0000000e46707c2b */ /* 0x000fe20008000070 */
[----:B------:R-:W-:Y:S01]  /*4640*/  R2UR UR14, R146 ;  /* 0x00000000920e72ca */ /* 0x000fe200000e0000 */
[----:B---3--:R-:W-:Y:S01]  /*4650*/  DADD R62, R90, R92 ;  /* 0x000000005a3e7229 */ /* 0x008fe2000000005c */
[----:B------:R-:W2:Y:S01]  /*4660*/  LDS.64 R50, [R34+0x310] ;  /* 0x0003100022327984 */ /* 0x000ea20000000a00 */
[----:B------:R-:W-:Y:S01]  /*4670*/  R2UR UR15, R147 ;  /* 0x00000000930f72ca */ /* 0x000fe200000e0000 */
[----:B------:R-:W-:-:S02]  /*4680*/  DFMA R102, R70, R74, R102 ;  /* 0x0000004a4666722b */ /* 0x000fc40000000066 */
[----:B------:R-:W-:Y:S02]  /*4690*/  DFMA R104, R68, R70, R104 ;  /* 0x000000464468722b */ /* 0x000fe40000000068 */
[C---:B------:R-:W-:Y:S02]  /*46a0*/  DFMA R108, R70.reuse, UR6, R108 ;  /* 0x00000006466c7c2b */ /* 0x040fe4000800006c */
[----:B------:R-:W-:Y:S02]  /*46b0*/  DFMA R120, R70, UR28, R120 ;  /* 0x0000001c46787c2b */ /* 0x000fe40008000078 */
[----:B------:R-:W-:Y:S02]  /*46c0*/  DADD R90, R90, -R92 ;  /* 0x000000005a5a7229 */ /* 0x000fe4000000085c */
        /* <DEDUP_REMOVED lines=8> */
[----:B0-----:R-:W-:Y:S02]  /*4750*/  DADD R62, R94, R96 ;  /* 0x000000005e3e7229 */ /* 0x001fe40000000060 */
[----:B------:R-:W-:Y:S02]  /*4760*/  DFMA R98, R76, R90, R98 ;  /* 0x0000005a4c62722b */ /* 0x000fe40000000062 */
[----:B------:R-:W-:-:S02]  /*4770*/  DFMA R102, R90, R78, R102 ;  /* 0x0000004e5a66722b */ /* 0x000fc40000000066 */
        /* <DEDUP_REMOVED lines=8> */
[----:B------:R-:W-:Y:S02]  /*4800*/  DADD R94, R94, -R96 ;  /* 0x000000005e5e7229 */ /* 0x000fe40000000860 */
[----:B------:R-:W-:-:S02]  /*4810*/  DFMA R88, R20, R62, R88 ;  /* 0x0000003e1458722b */ /* 0x000fc40000000058 */
[C---:B------:R-:W-:Y:S02]  /*4820*/  DFMA R100, R62.reuse, R22, R100 ;  /* 0x000000163e64722b */ /* 0x040fe40000000064 */
        /* <DEDUP_REMOVED lines=8> */
[----:B-1----:R-:W-:-:S02]  /*48b0*/  DADD R62, R38, R54 ;  /* 0x00000000263e7229 */ /* 0x002fc40000000036 */
[----:B------:R-:W-:Y:S02]  /*48c0*/  DFMA R98, R80, R94, R98 ;  /* 0x0000005e5062722b */ /* 0x000fe40000000062 */
        /* <DEDUP_REMOVED lines=9> */
[----:B------:R-:W-:-:S02]  /*4960*/  DADD R38, R38, -R54 ;  /* 0x0000000026267229 */ /* 0x000fc40000000836 */
[----:B--2---:R-:W-:Y:S02]  /*4970*/  DADD R54, R46, R50 ;  /* 0x000000002e367229 */ /* 0x004fe40000000032 */
[----:B------:R-:W-:Y:S02]  /*4980*/  DFMA R88, R24, R62, R88 ;  /* 0x0000003e1858722b */ /* 0x000fe40000000058 */
[C---:B------:R-:W-:Y:S02]  /*4990*/  DFMA R100, R62.reuse, R26, R100 ;  /* 0x0000001a3e64722b */ /* 0x040fe40000000064 */
[C---:B------:R-:W-:Y:S02]  /*49a0*/  DFMA R106, R62.reuse, UR62, R106 ;  /* 0x0000003e3e6a7c2b */ /* 0x040fe4000800006a */
[C---:B------:R-:W-:Y:S02]  /*49b0*/  DFMA R110, R62.reuse, UR50, R110 ;  /* 0x000000323e6e7c2b */ /* 0x040fe4000800006e */
[----:B------:R-:W-:-:S02]  /*49c0*/  DFMA R114, R62, UR46, R114 ;  /* 0x0000002e3e727c2b */ /* 0x000fc40008000072 */
[----:B------:R-:W-:Y:S02]  /*49d0*/  DFMA R118, R62, UR36, R118 ;  /* 0x000000243e767c2b */ /* 0x000fe40008000076 */
[----:B------:R-:W-:Y:S02]  /*49e0*/  DFMA R98, R84, R38, R98 ;  /* 0x000000265462722b */ /* 0x000fe40000000062 */
[C---:B------:R-:W-:Y:S02]  /*49f0*/  DFMA R102, R38.reuse, R86, R102 ;  /* 0x000000562666722b */ /* 0x040fe40000000066 */
[C---:B------:R-:W-:Y:S02]  /*4a00*/  DFMA R104, R38.reuse, UR12, R104 ;  /* 0x0000000c26687c2b */ /* 0x040fe40008000068 */
[C---:B------:R-:W-:Y:S02]  /*4a10*/  DFMA R108, R38.reuse, UR4, R108 ;  /* 0x00000004266c7c2b */ /* 0x040fe4000800006c */
[----:B------:R-:W-:-:S02]  /*4a20*/  DFMA R112, R38, UR70, R112 ;  /* 0x0000004626707c2b */ /* 0x000fc40008000070 */
[----:B------:R-:W-:Y:S02]  /*4a30*/  DFMA R120, R38, UR76, R120 ;  /* 0x0000004c26787c2b */ /* 0x000fe40008000078 */
[----:B------:R-:W-:Y:S02]  /*4a40*/  DADD R46, R46, -R50 ;  /* 0x000000002e2e7229 */ /* 0x000fe40000000832 */
[----:B------:R-:W-:Y:S02]  /*4a50*/  DFMA R88, R28, R54, R88 ;  /* 0x000000361c58722b */ /* 0x000fe40000000058 */
[C---:B------:R-:W-:Y:S02]  /*4a60*/  DFMA R100, R54.reuse, R30, R100 ;  /* 0x0000001e3664722b */ /* 0x040fe40000000064 */
[C---:B------:R-:W-:Y:S02]  /*4a70*/  DFMA R106, R54.reuse, UR60, R106 ;  /* 0x0000003c366a7c2b */ /* 0x040fe4000800006a */
[----:B------:R-:W-:-:S02]  /*4a80*/  DFMA R110, R54, UR48, R110 ;  /* 0x00000030366e7c2b */ /* 0x000fc4000800006e */
[C---:B------:R-:W-:Y:S02]  /*4a90*/  DFMA R114, R54.reuse, UR44, R114 ;  /* 0x0000002c36727c2b */ /* 0x040fe40008000072 */
[----:B------:R-:W-:Y:S02]  /*4aa0*/  DFMA R118, R54, UR34, R118 ;  /* 0x0000002236767c2b */ /* 0x000fe40008000076 */
[----:B------:R-:W-:Y:S02]  /*4ab0*/  DFMA R98, R48, R46, R98 ;  /* 0x0000002e3062722b */ /* 0x000fe40000000062 */
[C---:B------:R-:W-:Y:S02]  /*4ac0*/  DFMA R102, R46.reuse, UR14, R102 ;  /* 0x0000000e2e667c2b */ /* 0x040fe40008000066 */
[C---:B------:R-:W-:Y:S02]  /*4ad0*/  DFMA R104, R46.reuse, UR20, R104 ;  /* 0x000000142e687c2b */ /* 0x040fe40008000068 */
[----:B------:R-:W-:-:S02]  /*4ae0*/  DFMA R108, R46, UR22, R108 ;  /* 0x000000162e6c7c2b */ /* 0x000fc4000800006c */
[C---:B------:R-:W-:Y:S02]  /*4af0*/  DFMA R112, R46.reuse, UR16, R112 ;  /* 0x000000102e707c2b */ /* 0x040fe40008000070 */
        /* <DEDUP_REMOVED lines=26> */
.L_x_37:
[----:B------:R-:W-:Y:S05]  /*4ca0*/  BSYNC.RECONVERGENT B0 ;  /* 0x0000000000007941 */ /* 0x000fea0003800200 */
.L_x_36:
[----:B------:R-:W-:Y:S01]  /*4cb0*/  BAR.SYNC.DEFER_BLOCKING 0x0 ;  /* 0x0000000000007b1d */ /* 0x000fe20000010000 */
[----:B0-2---:R-:W-:Y:S02]  /*4cc0*/  MOV.SPILL R104, UR15 ;  /* 0x0000000f00687c02 */ /* 0x005fe40009000f00 */
[----:B-1----:R-:W-:Y:S02]  /*4cd0*/  MOV.SPILL R103, UR14 ;  /* 0x0000000e00677c02 */ /* 0x002fe40009000f00 */
        /* <DEDUP_REMOVED lines=8> */
[----:B------:R-:W-:Y:S02]  /*4d60*/  MOV.SPILL R99, UR23 ;  /* 0x0000001700637c02 */ /* 0x000fe40009000f00 */
[----:B------:R-:W-:Y:S01]  /*4d70*/  MOV.SPILL R100, UR22 ;  /* 0x0000001600647c02 */ /* 0x000fe20009000f00 */
[----:B------:R-:W-:Y:S01]  /*4d80*/  LDS.64 R2, [R42] ;  /* 0x000000002a027984 */ /* 0x000fe20000000a00 */
[----:B------:R-:W-:-:S02]  /*4d90*/  R2UR UR20, R136 ;  /* 0x00000000881472ca */ /* 0x000fc400000e0000 */
[----:B------:R-:W-:Y:S01]  /*4da0*/  R2UR UR21, R137 ;  /* 0x00000000891572ca */ /* 0x000fe200000e0000 */
        /* <DEDUP_REMOVED lines=9> */
[----:B------:R-:W-:Y:S01]  /*4e40*/  LDS.64 R54, [R42+0xc40] ;  /* 0x000c40002a367984 */ /* 0x000fe20000000a00 */
[----:B------:R-:W-:Y:S02]  /*4e50*/  MOV.SPILL R43, UR19 ;  /* 0x00000013002b7c02 */ /* 0x000fe40009000f00 */
[----:B------:R-:W-:Y:S01]  /*4e60*/  MOV.SPILL R96, UR18 ;  /* 0x0000001200607c02 */ /* 0x000fe20009000f00 */
[----:B------:R-:W2:Y:S01]  /*4e70*/  LDS.64 R62, [R42+0x4360] ;  /* 0x004360002a3e7984 */ /* 0x000ea20000000a00 */
[----:B------:R-:W-:Y:S02]  /*4e80*/  R2UR UR18, R140 ;  /* 0x000000008c1272ca */ /* 0x000fe400000e0000 */
[----:B------:R-:W-:Y:S01]  /*4e90*/  R2UR UR19, R141 ;  /* 0x000000008d1372ca */ /* 0x000fe200000e0000 */
[C-C-:B0-----:R-:W-:Y:S02]  /*4ea0*/  DADD R38, R2.reuse, R34.reuse ;  /* 0x0000000002267229 */ /* 0x141fe40000000022 */
[----:B------:R-:W-:-:S02]  /*4eb0*/  DADD R2, R2, -R34 ;  /* 0x0000000002027229 */ /* 0x000fc40000000822 */
[C-C-:B-1----:R-:W-:Y:S02]  /*4ec0*/  DADD R34, R46.reuse, R50.reuse ;  /* 0x000000002e227229 */ /* 0x142fe40000000032 */
[----:B------:R-:W-:-:S04]  /*4ed0*/  DADD R46, R46, -R50 ;  /* 0x000000002e2e7229 */ /* 0x000fc80000000832 */
[----:B------:R-:W-:Y:S01]  /*4ee0*/  DFMA R70, R56, R2, RZ ;  /* 0x000000023846722b */ /* 0x000fe200000000ff */
[----:B------:R-:W-:Y:S01]  /*4ef0*/  LDS.64 R50, [R42+0x1260] ;  /* 0x001260002a327984 */ /* 0x000fe20000000a00 */
[-C--:B------:R-:W-:Y:S02]  /*4f00*/  DFMA R4, R4, R38.reuse, RZ ;  /* 0x000000260404722b */ /* 0x080fe400000000ff */
[----:B------:R-:W-:Y:S01]  /*4f10*/  DFMA R32, R32, R38, RZ ;  /* 0x000000262020722b */ /* 0x000fe200000000ff */
[----:B------:R-:W0:Y:S01]  /*4f20*/  LDS.64 R56, [R42+0x3d40] ;  /* 0x003d40002a387984 */ /* 0x000e220000000a00 */
[----:B------:R-:W-:Y:S02]  /*4f30*/  DFMA R58, R2, R58, RZ ;  /* 0x0000003a023a722b */ /* 0x000fe400000000ff */
[----:B------:R-:W-:Y:S02]  /*4f40*/  DFMA R90, R52, R2, RZ ;  /* 0x00000002345a722b */ /* 0x000fe400000000ff */
[----:B------:R-:W-:-:S02]  /*4f50*/  DFMA R88, R8, R34, R4 ;  /* 0x000000220858722b */ /* 0x000fc40000000004 */
[----:B------:R-:W-:Y:S01]  /*4f60*/  DFMA R4, R38, R6, RZ ;  /* 0x000000062604722b */ /* 0x000fe200000000ff */
[----:B------:R-:W-:Y:S01]  /*4f70*/  LDS.64 R8, [R42+0x3720] ;  /* 0x003720002a087984 */ /* 0x000fe20000000a00 */
[----:B------:R-:W-:Y:S02]  /*4f80*/  DFMA R70, R64, R46, R70 ;  /* 0x0000002e4046722b */ /* 0x000fe40000000046 */
[----:B------:R-:W-:Y:S01]  /*4f90*/  DFMA R64, R36, R34, R32 ;  /* 0x000000222440722b */ /* 0x000fe20000000020 */
[----:B------:R-:W1:Y:S01]  /*4fa0*/  LDS.64 R6, [R42+0x1880] ;  /* 0x001880002a067984 */ /* 0x000e620000000a00 */
[----:B------:R-:W-:Y:S02]  /*4fb0*/  DFMA R58, R46, R66, R58 ;  /* 0x000000422e3a722b */ /* 0x000fe4000000003a */
[----:B------:R-:W-:Y:S01]  /*4fc0*/  DFMA R52, R34, R10, R4 ;  /* 0x0000000a2234722b */ /* 0x000fe20000000004 */
[----:B------:R-:W-:Y:S01]  /*4fd0*/  LDS.64 R32, [R42+0x3100] ;  /* 0x003100002a207984 */ /* 0x000fe20000000a00 */
[----:B------:R-:W-:Y:S01]  /*4fe0*/  DFMA R66, R38, UR16, RZ ;  /* 0x0000001026427c2b */ /* 0x000fe200080000ff */
[----:B------:R-:W-:Y:S01]  /*4ff0*/  R2UR UR16, R130 ;  /* 0x00000000821072ca */ /* 0x000fe200000e0000 */
[----:B------:R-:W-:Y:S01]  /*5000*/  DFMA R92, R2, UR14, RZ ;  /* 0x0000000e025c7c2b */ /* 0x000fe200080000ff */
[----:B------:R-:W3:Y:S01]  /*5010*/  LDS.64 R10, [R42+0x1ea0] ;  /* 0x001ea0002a0a7984 */ /* 0x000ee20000000a00 */
[----:B------:R-:W-:Y:S01]  /*5020*/  DFMA R90, R60, R46, R90 ;  /* 0x0000002e3c5a722b */ /* 0x000fe2000000005a */
[----:B------:R-:W-:Y:S01]  /*5030*/  R2UR UR14, R138 ;  /* 0x000000008a0e72ca */ /* 0x000fe200000e0000 */
[C-C-:B--2---:R-:W-:Y:S01]  /*5040*/  DADD R4, R54.reuse, R62.reuse ;  /* 0x0000000036047229 */ /* 0x144fe2000000003e */
[----:B------:R-:W-:Y:S01]  /*5050*/  R2UR UR15, R139 ;  /* 0x000000008b0f72ca */ /* 0x000fe200000e0000 */
[----:B------:R-:W-:Y:S01]  /*5060*/  DADD R54, R54, -R62 ;  /* 0x0000000036367229 */ /* 0x000fe2000000083e */
[----:B------:R-:W-:Y:S01]  /*5070*/  LDS.64 R36, [R42+0x24c0] ;  /* 0x0024c0002a247984 */ /* 0x000fe20000000a00 */
[C---:B------:R-:W-:Y:S01]  /*5080*/  DFMA R60, R38.reuse, UR58, RZ ;  /* 0x0000003a263c7c2b */ /* 0x040fe200080000ff */
[----:B------:R-:W-:Y:S01]  /*5090*/  R2UR UR17, R131 ;  /* 0x00000000831172ca */ /* 0x000fe200000e0000 */
[----:B------:R-:W-:-:S02]  /*50a0*/  DFMA R94, R38, UR68, RZ ;  /* 0x00000044265e7c2b */ /* 0x000fc400080000ff */
[C---:B------:R-:W-:Y:S01]  /*50b0*/  DFMA R62, R2.reuse, UR10, RZ ;  /* 0x0000000a023e7c2b */ /* 0x040fe200080000ff */
[----:B------:R-:W2:Y:S01]  /*50c0*/  LDS.64 R38, [R42+0x2ae0] ;  /* 0x002ae0002a267984 */ /* 0x000ea20000000a00 */
[----:B------:R-:W-:Y:S02]  /*50d0*/  DFMA R2, R2, UR32, RZ ;  /* 0x0000002002027c2b */ /* 0x000fe400080000ff */
[----:B------:R-:W-:Y:S01]  /*50e0*/  DFMA R66, R34, UR22, R66 ;  /* 0x0000001622427c2b */ /* 0x000fe20008000042 */
[----:B------:R-:W-:Y:S01]  /*50f0*/  R2UR UR22, R142 ;  /* 0x000000008e1672ca */ /* 0x000fe200000e0000 */
[C---:B------:R-:W-:Y:S01]  /*5100*/  DFMA R92, R46.reuse, UR20, R92 ;  /* 0x000000142e5c7c2b */ /* 0x040fe2000800005c */
[----:B------:R-:W-:Y:S01]  /*5110*/  R2UR UR20, R126 ;  /* 0x000000007e1472ca */ /* 0x000fe200000e0000 */
[----:B------:R-:W-:Y:S01]  /*5120*/  DFMA R62, R46, UR8, R62 ;  /* 0x000000082e3e7c2b */ /* 0x000fe2000800003e */
[----:B------:R-:W-:Y:S01]  /*5130*/  R2UR UR21, R127 ;  /* 0x000000007f1572ca */ /* 0x000fe200000e0000 */
[C---:B------:R-:W-:Y:S01]  /*5140*/  DFMA R60, R34.reuse, UR56, R60 ;  /* 0x00000038223c7c2b */ /* 0x040fe2000800003c */
[----:B------:R-:W-:Y:S01]  /*5150*/  R2UR UR23, R143 ;  /* 0x000000008f1772ca */ /* 0x000fe200000e0000 */
[----:B------:R-:W-:-:S02]  /*5160*/  DFMA R94, R34, UR66, R94 ;  /* 0x00000042225e7c2b */ /* 0x000fc4000800005e */
[----:B------:R-:W-:Y:S02]  /*5170*/  DFMA R46, R46, UR30, R2 ;  /* 0x0000001e2e2e7c2b */ /* 0x000fe40008000002 */
[----:B0-----:R-:W-:Y:S02]  /*5180*/  DADD R2, R50, -R56 ;  /* 0x0000000032027229 */ /* 0x001fe40000000838 */
[----:B------:R-:W-:Y:S02]  /*5190*/  DFMA R90, R68, R54, R90 ;  /* 0x00000036445a722b */ /* 0x000fe4000000005a */
[----:B------:R-:W-:Y:S01]  /*51a0*/  DFMA R66, R4, UR34, R66 ;  /* 0x0000002204427c2b */ /* 0x000fe20008000042 */
[----:B------:R-:W-:Y:S01]  /*51b0*/  R2UR UR34, R146 ;  /* 0x00000000922272ca */ /* 0x000fe200000e0000 */
[C---:B------:R-:W-:Y:S01]  /*51c0*/  DFMA R92, R54.reuse, UR14, R92 ;  /* 0x0000000e365c7c2b */ /* 0x040fe2000800005c */
[----:B------:R-:W-:Y:S01]  /*51d0*/  R2UR UR35, R147 ;  /* 0x00000000932372ca */ /* 0x000fe200000e0000 */
[----:B------:R-:W-:Y:S01]  /*51e0*/  DFMA R58, R54, R74, R58 ;  /* 0x0000004a363a722b */ /* 0x000fe2000000003a */
[----:B------:R-:W-:Y:S01]  /*51f0*/  R2UR UR14, R132 ;  /* 0x00000000840e72ca */ /* 0x000fe200000e0000 */
[----:B------:R-:W-:Y:S01]  /*5200*/  DFMA R64, R40, R4, R64 ;  /* 0x000000042840722b */ /* 0x000fe20000000040 */
[----:B------:R-:W-:Y:S01]  /*5210*/  R2UR UR15, R133 ;  /* 0x00000000850f72ca */ /* 0x000fe200000e0000 */
[----:B------:R-:W-:-:S02]  /*5220*/  DFMA R60, R4, UR54, R60 ;  /* 0x00000036043c7c2b */ /* 0x000fc4000800003c */
[----:B------:R-:W-:Y:S02]  /*5230*/  DFMA R94, R4, UR42, R94 ;  /* 0x0000002a045e7c2b */ /* 0x000fe4000800005e */
[----:B------:R-:W-:Y:S02]  /*5240*/  DADD R50, R50, R56 ;  /* 0x0000000032327229 */ /* 0x000fe40000000038 */
[C---:B------:R-:W-:Y:S02]  /*5250*/  DFMA R62, R54.reuse, UR6, R62 ;  /* 0x00000006363e7c2b */ /* 0x040fe4000800003e */
[----:B------:R-:W-:Y:S02]  /*5260*/  DFMA R46, R54, UR28, R46 ;  /* 0x0000001c362e7c2b */ /* 0x000fe4000800002e */
[----:B------:R-:W-:Y:S01]  /*5270*/  DFMA R90, R2, UR18, R90 ;  /* 0x00000012025a7c2b */ /* 0x000fe2000800005a */
[----:B------:R-:W-:Y:S01]  /*5280*/  R2UR UR18, R144 ;  /* 0x00000000901272ca */ /* 0x000fe200000e0000 */
[----:B------:R-:W-:Y:S01]  /*5290*/  DFMA R88, R12, R4, R88 ;  /* 0x000000040c58722b */ /* 0x000fe20000000058 */
[----:B------:R-:W-:Y:S01]  /*52a0*/  R2UR UR19, R145 ;  /* 0x00000000911372ca */ /* 0x000fe200000e0000 */
[----:B------:R-:W-:-:S02]  /*52b0*/  DFMA R52, R4, R14, R52 ;  /* 0x0000000e0434722b */ /* 0x000fc40000000034 */
[----:B-1----:R-:W-:Y:S02]  /*52c0*/  DADD R4, R6, -R8 ;  /* 0x0000000006047229 */ /* 0x002fe40000000808 */
[----:B------:R-:W-:Y:S02]  /*52d0*/  DFMA R58, R2, R78, R58 ;  /* 0x0000004e023a722b */ /* 0x000fe4000000003a */
[----:B------:R-:W-:Y:S02]  /*52e0*/  DFMA R64, R44, R50, R64 ;  /* 0x000000322c40722b */ /* 0x000fe40000000040 */
[C---:B------:R-:W-:Y:S02]  /*52f0*/  DFMA R62, R2.reuse, UR26, R62 ;  /* 0x0000001a023e7c2b */ /* 0x040fe4000800003e */
[C---:B------:R-:W-:Y:S01]  /*5300*/  DFMA R92, R2.reuse, UR34, R92 ;  /* 0x00000022025c7c2b */ /* 0x040fe2000800005c */
[----:B------:R-:W-:Y:S01]  /*5310*/  R2UR.FILL UR35, R105 ;  /* 0x00000000692372ca */ /* 0x000fe200004e0000 */
[----:B------:R-:W-:Y:S01]  /*5320*/  DFMA R46, R2, UR72, R46 ;  /* 0x00000048022e7c2b */ /* 0x000fe2000800002e */
[----:B------:R-:W-:Y:S01]  /*5330*/  R2UR.FILL UR34, R106 ;  /* 0x000000006a2272ca */ /* 0x000fe200004e0000 */
[----:B------:R-:W-:-:S02]  /*5340*/  DADD R6, R6, R8 ;  /* 0x0000000006067229 */ /* 0x000fc40000000008 */
[C---:B------:R-:W-:Y:S02]  /*5350*/  DFMA R60, R50.reuse, UR52, R60 ;  /* 0x00000034323c7c2b */ /* 0x040fe4000800003c */
[C---:B------:R-:W-:Y:S01]  /*5360*/  DFMA R66, R50.reuse, UR14, R66 ;  /* 0x0000000e32427c2b */ /* 0x040fe20008000042 */
[----:B------:R-:W-:Y:S01]  /*5370*/  R2UR.FILL UR15, R104 ;  /* 0x00000000680f72ca */ /* 0x000fe200004e0000 */
[----:B------:R-:W-:Y:S01]  /*5380*/  DFMA R94, R50, UR40, R94 ;  /* 0x00000028325e7c2b */ /* 0x000fe2000800005e */
[----:B------:R-:W-:Y:S01]  /*5390*/  R2UR.FILL UR14, R103 ;  /* 0x00000000670e72ca */ /* 0x000fe200004e0000 */
[----:B------:R-:W-:Y:S02]  /*53a0*/  DFMA R70, R72, R54, R70 ;  /* 0x000000364846722b */ /* 0x000fe40000000046 */
[----:B---3--:R-:W-:Y:S02]  /*53b0*/  DADD R12, R10, -R32 ;  /* 0x000000000a0c7229 */ /* 0x008fe40000000820 */
[----:B------:R-:W-:-:S02]  /*53c0*/  DFMA R58, R4, R82, R58 ;  /* 0x00000052043a722b */ /* 0x000fc4000000003a */
[----:B------:R-:W-:Y:S02]  /*53d0*/  DADD R10, R10, R32 ;  /* 0x000000000a0a7229 */ /* 0x000fe40000000020 */
[----:B------:R-:W-:Y:S01]  /*53e0*/  DFMA R64, R6, UR20, R64 ;  /* 0x0000001406407c2b */ /* 0x000fe20008000040 */
[----:B------:R-:W-:Y:S01]  /*53f0*/  R2UR.FILL UR21, R101 ;  /* 0x00000000651572ca */ /* 0x000fe200004e0000 */
[----:B------:R-:W-:Y:S01]  /*5400*/  DFMA R90, R4, UR22, R90 ;  /* 0x00000016045a7c2b */ /* 0x000fe2000800005a */
[----:B------:R-:W-:Y:S01]  /*5410*/  R2UR.FILL UR20, R102 ;  /* 0x00000000661472ca */ /* 0x000fe200004e0000 */
[C---:B------:R-:W-:Y:S01]  /*5420*/  DFMA R60, R6.reuse, UR64, R60 ;  /* 0x00000040063c7c2b */ /* 0x040fe2000800003c */
        /* <DEDUP_REMOVED lines=11> */
[----:B------:R-:W-:-:S02]  /*54e0*/  DFMA R70, R76, R2, R70 ;  /* 0x000000024c46722b */ /* 0x000fc40000000046 */
[----:B--2---:R-:W-:Y:S02]  /*54f0*/  DADD R2, R36, R38 ;  /* 0x0000000024027229 */ /* 0x004fe40000000026 */
[----:B------:R-:W-:Y:S02]  /*5500*/  DFMA R58, R12, R86, R58 ;  /* 0x000000560c3a722b */ /* 0x000fe4000000003a */
[----:B------:R-:W-:Y:S02]  /*5510*/  DADD R36, R36, -R38 ;  /* 0x0000000024247229 */ /* 0x000fe40000000826 */
[----:B------:R-:W-:Y:S02]  /*5520*/  DFMA R64, R10, UR62, R64 ;  /* 0x0000003e0a407c2b */ /* 0x000fe40008000040 */
[----:B------:R-:W-:Y:S02]  /*5530*/  DFMA R90, R12, UR12, R90 ;  /* 0x0000000c0c5a7c2b */ /* 0x000fe4000800005a */
[----:B------:R-:W-:-:S02]  /*5540*/  DFMA R60, R10, UR50, R60 ;  /* 0x000000320a3c7c2b */ /* 0x000fc4000800003c */
[C---:B------:R-:W-:Y:S02]  /*5550*/  DFMA R66, R10.reuse, UR46, R66 ;  /* 0x0000002e0a427c2b */ /* 0x040fe40008000042 */
[----:B------:R-:W-:Y:S02]  /*5560*/  DFMA R94, R10, UR36, R94 ;  /* 0x000000240a5e7c2b */ /* 0x000fe4000800005e */
[C---:B------:R-:W-:Y:S02]  /*5570*/  DFMA R62, R12.reuse, UR4, R62 ;  /* 0x000000040c3e7c2b */ /* 0x040fe4000800003e */
[C---:B------:R-:W-:Y:S02]  /*5580*/  DFMA R92, R12.reuse, UR70, R92 ;  /* 0x000000460c5c7c2b */ /* 0x040fe4000800005c */
[----:B------:R-:W-:Y:S02]  /*5590*/  DFMA R46, R12, UR76, R46 ;  /* 0x0000004c0c2e7c2b */ /* 0x000fe4000800002e */
[----:B------:R-:W-:-:S02]  /*55a0*/  DFMA R88, R16, R50, R88 ;  /* 0x000000321058722b */ /* 0x000fc40000000058 */
[C---:B------:R-:W-:Y:S02]  /*55b0*/  DFMA R64, R2.reuse, UR60, R64 ;  /* 0x0000003c02407c2b */ /* 0x040fe40008000040 */
[C---:B------:R-:W-:Y:S02]  /*55c0*/  DFMA R60, R2.reuse, UR48, R60 ;  /* 0x00000030023c7c2b */ /* 0x040fe4000800003c */
[C---:B------:R-:W-:Y:S02]  /*55d0*/  DFMA R66, R2.reuse, UR44, R66 ;  /* 0x0000002c02427c2b */ /* 0x040fe40008000042 */
[----:B------:R-:W-:Y:S02]  /*55e0*/  DFMA R94, R2, UR34, R94 ;  /* 0x00000022025e7c2b */ /* 0x000fe4000800005e */
[C---:B------:R-:W-:Y:S02]  /*55f0*/  DFMA R58, R36.reuse, UR14, R58 ;  /* 0x0000000e243a7c2b */ /* 0x040fe4000800003a */
[----:B------:R-:W-:-:S02]  /*5600*/  DFMA R90, R36, UR20, R90 ;  /* 0x00000014245a7c2b */ /* 0x000fc4000800005a */
[C---:B------:R-:W-:Y:S02]  /*5610*/  DFMA R62, R36.reuse, UR22, R62 ;  /* 0x00000016243e7c2b */ /* 0x040fe4000800003e */
[C---:B------:R-:W-:Y:S02]  /*5620*/  DFMA R92, R36.reuse, UR16, R92 ;  /* 0x00000010245c7c2b */ /* 0x040fe4000800005c */
[----:B------:R-:W-:Y:S01]  /*5630*/  DFMA R46, R36, UR18, R46 ;  /* 0x00000012242e7c2b */ /* 0x000fe2000800002e */
[----:B------:R-:W-:Y:S10]  /*5640*/  @P0 EXIT ;  /* 0x000000000000094d */ /* 0x000ff40003800000 */
[----:B------:R-:W0:Y:S01]  /*5650*/  S2R R9, SR_TID.X ;  /* 0x0000000000097919 */ /* 0x000e220000002100 */
[----:B------:R-:W-:Y:S01]  /*5660*/  DFMA R52, R50, R18, R52 ;  /* 0x000000123234722b */ /* 0x000fe20000000034 */
[----:B------:R-:W1:Y:S01]  /*5670*/  LDCU.64 UR4, c[0x0][0x358] ;  /* 0x00006b00ff0477ac */ /* 0x000e620008000a00 */
[----:B------:R-:W-:Y:S01]  /*5680*/  DFMA R70, R80, R4, R70 ;  /* 0x000000045046722b */ /* 0x000fe20000000046 */
[----:B------:R-:W2:Y:S01]  /*5690*/  LDC.64 R4, c[0x0][0x3b0] ;  /* 0x0000ec00ff047b82 */ /* 0x000ea20000000a00 */
[----:B------:R-:W-:Y:S02]  /*56a0*/  DFMA R88, R20, R6, R88 ;  /* 0x000000061458722b */ /* 0x000fe40000000058 */
[----:B------:R-:W-:Y:S02]  /*56b0*/  DADD R14, R94, R46 ;  /* 0x000000005e0e7229 */ /* 0x000fe4000000002e */
[----:B------:R-:W-:Y:S02]  /*56c0*/  DFMA R52, R6, R22, R52 ;  /* 0x000000160634722b */ /* 0x000fe40000000034 */
[----:B------:R-:W-:-:S02]  /*56d0*/  DFMA R70, R84, R12, R70 ;  /* 0x0000000c5446722b */ /* 0x000fc40000000046 */
[----:B------:R-:W-:Y:S02]  /*56e0*/  DFMA R88, R24, R10, R88 ;  /* 0x0000000a1858722b */ /* 0x000fe40000000058 */
[----:B------:R-:W-:Y:S02]  /*56f0*/  DADD R12, R66, R92 ;  /* 0x00000000420c7229 */ /* 0x000fe4000000005c */
[----:B------:R-:W-:Y:S02]  /*5700*/  DFMA R52, R10, R26, R52 ;  /* 0x0000001a0a34722b */ /* 0x000fe40000000034 */
[----:B------:R-:W-:Y:S02]  /*5710*/  DFMA R70, R48, R36, R70 ;  /* 0x000000243046722b */ /* 0x000fe40000000046 */
[----:B------:R-:W-:Y:S02]  /*5720*/  DFMA R88, R28, R2, R88 ;  /* 0x000000021c58722b */ /* 0x000fe40000000058 */
[----:B------:R-:W-:-:S02]  /*5730*/  DADD R10, R60, R62 ;  /* 0x000000003c0a7229 */ /* 0x000fc4000000003e */
[----:B------:R-:W-:Y:S02]  /*5740*/  DFMA R52, R2, R30, R52 ;  /* 0x0000001e0234722b */ /* 0x000fe40000000034 */
[----:B------:R-:W-:Y:S02]  /*5750*/  DADD R46, R94, -R46 ;  /* 0x000000005e2e7229 */ /* 0x000fe4000000082e */
[----:B------:R-:W-:Y:S01]  /*5760*/  DADD R66, R66, -R92 ;  /* 0x0000000042427229 */ /* 0x000fe2000000085c */
[----:B0-----:R-:W-:Y:S01]  /*5770*/  IMAD R3, R0, 0x6c0, R9 ;  /* 0x000006c000037824 */ /* 0x001fe200078e0209 */
[----:B------:R-:W-:Y:S02]  /*5780*/  DADD R8, R64, R90 ;  /* 0x0000000040087229 */ /* 0x000fe4000000005a */
[----:B------:R-:W-:Y:S01]  /*5790*/  DADD R6, R52, R58 ;  /* 0x0000000034067229 */ /* 0x000fe2000000003a */
[----:B--2---:R-:W-:Y:S01]  /*57a0*/  IMAD.WIDE R2, R3, 0x8, R4 ;  /* 0x0000000803027825 */ /* 0x004fe200078e0204 */
[----:B------:R-:W-:-:S02]  /*57b0*/  DADD R4, R88, R70 ;  /* 0x0000000058047229 */ /* 0x000fc40000000046 */
[----:B------:R-:W-:Y:S02]  /*57c0*/  DADD R60, R60, -R62 ;  /* 0x000000003c3c7229 */ /* 0x000fe4000000083e */
[----:B------:R-:W-:Y:S01]  /*57d0*/  DADD R64, R64, -R90 ;  /* 0x0000000040407229 */ /* 0x000fe2000000085a */
[----:B-1----:R-:W-:Y:S01]  /*57e0*/  STG.E.64 desc[UR4][R2.64+0x1680], R14 ;  /* 0x0016800e02007986 */ /* 0x002fe2000c101b04 */
[----:B------:R-:W-:Y:S02]  /*57f0*/  DADD R52, R52, -R58 ;  /* 0x0000000034347229 */ /* 0x000fe4000000083a */
[----:B------:R-:W-:Y:S01]  /*5800*/  DADD R70, R88, -R70 ;  /* 0x0000000058467229 */ /* 0x000fe20000000846 */
        /* <DEDUP_REMOVED lines=12> */
.L_x_39:
        /* <DEDUP_REMOVED lines=11> */
.L_x_328:


//--------------------- .text._Z32massMatrixMultiplyConstantKernelILi12ELi12ELi1EEviPKiPKdS3_S3_S3_Pd --------------------------
	.section	.text._Z32massMatrixMultiplyConstantKernelILi12ELi12ELi1EEviPKiPKdS3_S3_S3_Pd,"ax",@progbits
	.align	128
        .global         _Z32massMatrixMultiplyConstantKernelILi12ELi12ELi1EEviPKiPKdS3_S3_S3_Pd
        .type           _Z32massMatrixMultiplyConstantKernelILi12ELi12ELi1EEviPKiPKdS3_S3_S3_Pd,@function
        .size           _Z32massMatrixMultiplyConstantKernelILi12ELi12ELi1EEviPKiPKdS3_S3_S3_Pd,(.L_x_329 - _Z32massMatrixMultiplyConstantKernelILi12ELi12ELi1EEviPKiPKdS3_S3_S3_Pd)
        .other          _Z32massMatrixMultiplyConstantKernelILi12ELi12ELi1EEviPKiPKdS3_S3_S3_Pd,@"STO_CUDA_ENTRY STV_DEFAULT"
_Z32massMatrixMultiplyConstantKernelILi12ELi12ELi1EEviPKiPKdS3_S3_S3_Pd:
.text._Z32massMatrixMultiplyConstantKernelILi12ELi12ELi1EEviPKiPKdS3_S3_S3_Pd:
[----:B------:R-:W-:Y:S01]  /*0000*/  LDC R1, c[0x0][0x37c] ;  /* 0x0000df00ff017b82 */ /* 0x000fe20000000800 */
[----:B------:R-:W0:Y:S07]  /*0010*/  S2R R156, SR_TID.Y ;  /* 0x00000000009c7919 */ /* 0x000e2e0000002200 */
[----:B------:R-:W0:Y:S01]  /*0020*/  S2UR UR4, SR_CTAID.X ;  /* 0x00000000000479c3 */ /* 0x000e220000002500 */
[----:B------:R-:W1:Y:S01]  /*0030*/  LDCU UR5, c[0x0][0x380] ;  /* 0x00007000ff0577ac */ /* 0x000e620008000800 */
[----:B------:R-:W2:Y:S01]  /*0040*/  LDCU.64 UR76, c[0x0][0x358] ;  /* 0x00006b00ff4c77ac */ /* 0x000ea20008000a00 */
[----:B------:R-:W3:Y:S01]  /*0050*/  S2R R0, SR_TID.X ;  /* 0x0000000000007919 */ /* 0x000ee20000002100 */
[----:B------:R-:W-:Y:S01]  /*0060*/  IMAD.MOV.U32 R157, RZ, RZ, RZ ;  /* 0x000000ffff9d7224 */ /* 0x000fe200078e00ff */
[----:B------:R-:W4:Y:S01]  /*0070*/  LDCU.128 UR12, c[0x3][0x30] ;  /* 0x00c00600ff0c77ac */ /* 0x000f220008000c00 */
[----:B------:R-:W5:Y:S01]  /*0080*/  LDCU.128 UR24, c[0x3][0x730] ;  /* 0x00c0e600ff1877ac */ /* 0x000f620008000c00 */
[----:B------:R-:W5:Y:S01]  /*0090*/  LDCU.128 UR16, c[0x3][0x700] ;  /* 0x00c0e000ff1077ac */ /* 0x000f620008000c00 */
[----:B------:R-:W5:Y:S01]  /*00a0*/  LDCU.128 UR8, c[0x3][URZ] ;  /* 0x00c00000ff0877ac */ /* 0x000f620008000c00 */
[----:B------:R-:W5:Y:S01]  /*00b0*/  LDCU.128 UR32, c[0x3][0x40] ;  /* 0x00c00800ff2077ac */ /* 0x000f620008000c00 */
[----:B------:R-:W5:Y:S01]  /*00c0*/  LDCU.128 UR36, c[0x3][0x740] ;  /* 0x00c0e800ff2477ac */ /* 0x000f620008000c00 */
[----:B0-----:R-:W-:Y:S01]  /*00d0*/  VIADD R5, R156, UR4 ;  /* 0x000000049c057c36 */ /* 0x001fe20008000000 */
[----:B------:R-:W0:Y:S04]  /*00e0*/  LDCU.128 UR40, c[0x3][0x50] ;  /* 0x00c00a00ff2877ac */ /* 0x000e280008000c00 */
[C---:B-1----:R-:W-:Y:S01]  /*00f0*/  ISETP.GE.AND P0, PT, R5.reuse, UR5, PT ;  /* 0x0000000505007c0c */ /* 0x042fe2000bf06270 */
[----:B----4-:R-:W-:Y:S01]  /*0100*/  IMAD.U32 R61, RZ, RZ, UR15 ;  /* 0x0000000fff3d7e24 */ /* 0x010fe2000f8e00ff */
[----:B------:R-:W-:Y:S01]  /*0110*/  MOV R60, UR14 ;  /* 0x0000000e003c7c02 */ /* 0x000fe20008000f00 */
[----:B------:R-:W1:Y:S01]  /*0120*/  LDCU.128 UR4, c[0x3][0x710] ;  /* 0x00c0e200ff0477ac */ /* 0x000e620008000c00 */
[----:B------:R-:W4:Y:S01]  /*0130*/  LDCU.128 UR44, c[0x3][0x750] ;  /* 0x00c0ea00ff2c77ac */ /* 0x000f220008000c00 */
[----:B------:R-:W1:Y:S08]  /*0140*/  LDCU.128 UR28, c[0x3][0x720] ;  /* 0x00c0e400ff1c77ac */ /* 0x000e700008000c00 */
[----:B------:R-:W2:Y:S01]  /*0150*/  @!P0 LDC.64 R2, c[0x0][0x388] ;  /* 0x0000e200ff028b82 */ /* 0x000ea20000000a00 */
[----:B------:R-:W1:Y:S01]  /*0160*/  LDCU.128 UR20, c[0x3][0x20] ;  /* 0x00c00400ff1477ac */ /* 0x000e620008000c00 */
[----:B------:R-:W1:Y:S01]  /*0170*/  LDCU.128 UR48, c[0x3][0x60] ;  /* 0x00c00c00ff3077ac */ /* 0x000e620008000c00 */
[----:B------:R-:W1:Y:S01]  /*0180*/  LDCU.128 UR52, c[0x3][0x760] ;  /* 0x00c0ec00ff3477ac */ /* 0x000e620008000c00 */
[----:B------:R-:W1:Y:S01]  /*0190*/  LDCU.128 UR60, c[0x3][0x790] ;  /* 0x00c0f200ff3c77ac */ /* 0x000e620008000c00 */
[----:B------:R-:W1:Y:S01]  /*01a0*/  LDCU.128 UR56, c[0x3][0x770] ;  /* 0x00c0ee00ff3877ac */ /* 0x000e620008000c00 */
[----:B--2---:R-:W-:-:S02]  /*01b0*/  @!P0 IMAD.WIDE R2, R5, 0x4, R2 ;  /* 0x0000000405028825 */ /* 0x004fc400078e0202 */
[----:B------:R-:W2:Y:S04]  /*01c0*/  LDC.64 R4, c[0x0][0x3a8] ;  /* 0x0000ea00ff047b82 */ /* 0x000ea80000000a00 */
[----:B------:R-:W5:Y:S01]  /*01d0*/  @!P0 LDG.E.CONSTANT R2, desc[UR76][R2.64] ;  /* 0x0000004c02028981 */ /* 0x000f62000c1e9900 */
[----:B------:R-:W1:Y:S03]  /*01e0*/  S2R R150, SR_CgaCtaId ;  /* 0x0000000000967919 */ /* 0x000e660000008800 */
[----:B------:R-:W-:Y:S01]  /*01f0*/  BAR.SYNC.DEFER_BLOCKING 0x0 ;  /* 0x0000000000007b1d */ /* 0x000fe20000010000 */
[----:B-----5:R-:W-:-:S05]  /*0200*/  @!P0 IMAD R157, R2, 0x6c0, RZ ;  /* 0x000006c0029d8824 */ /* 0x020fca00078e02ff */
[----:B---3--:R-:W-:-:S05]  /*0210*/  IADD3 R7, PT, PT, R0, R157, RZ ;  /* 0x0000009d00077210 */ /* 0x008fca0007ffe0ff */
[----:B--2---:R-:W-:-:S05]  /*0220*/  IMAD.WIDE R4, R7, 0x8, R4 ;  /* 0x0000000807047825 */ /* 0x004fca00078e0204 */
        /* <DEDUP_REMOVED lines=12> */
[----:B------:R-:W-:Y:S01]  /*02f0*/  MOV R32, UR26 ;  /* 0x0000001a00207c02 */ /* 0x000fe20008000f00 */
[----:B------:R-:W-:-:S02]  /*0300*/  IMAD.U32 R33, RZ, RZ, UR27 ;  /* 0x0000001bff217e24 */ /* 0x000fc4000f8e00ff */
[----:B0-----:R-:W-:Y:S01]  /*0310*/  IMAD.U32 R4, RZ, RZ, UR24 ;  /* 0x00000018ff047e24 */ /* 0x001fe2000f8e00ff */
[----:B------:R-:W-:Y:S01]  /*0320*/  MOV R5, UR25 ;  /* 0x0000001900057c02 */ /* 0x000fe20008000f00 */
[----:B------:R-:W-:Y:S01]  /*0330*/  IMAD.U32 R144, RZ, RZ, UR32 ;  /* 0x00000020ff907e24 */ /* 0x000fe2000f8e00ff */
[----:B------:R-:W-:Y:S01]  /*0340*/  MOV R145, UR33 ;  /* 0x0000002100917c02 */ /* 0x000fe20008000f00 */
[----:B------:R-:W-:Y:S02]  /*0350*/  IMAD.U32 R80, RZ, RZ, UR36 ;  /* 0x00000024ff507e24 */ /* 0x000fe4000f8e00ff */
[----:B------:R-:W-:Y:S01]  /*0360*/  IMAD.U32 R81, RZ, RZ, UR37 ;  /* 0x00000025ff517e24 */ /* 0x000fe2000f8e00ff */
[----:B------:R-:W-:Y:S01]  /*0370*/  MOV R132, UR34 ;  /* 0x0000002200847c02 */ /* 0x000fe20008000f00 */
[----:B------:R-:W-:Y:S01]  /*0380*/  IMAD.U32 R133, RZ, RZ, UR35 ;  /* 0x00000023ff857e24 */ /* 0x000fe2000f8e00ff */
[----:B------:R-:W-:Y:S01]  /*0390*/  MOV R57, UR39 ;  /* 0x0000002700397c02 */ /* 0x000fe20008000f00 */
[----:B------:R-:W-:Y:S01]  /*03a0*/  IMAD.U32 R56, RZ, RZ, UR38 ;  /* 0x00000026ff387e24 */ /* 0x000fe2000f8e00ff */
[----:B----4-:R-:W-:Y:S01]  /*03b0*/  MOV R114, UR44 ;  /* 0x0000002c00727c02 */ /* 0x010fe20008000f00 */
[----:B------:R-:W-:Y:S01]  /*03c0*/  IMAD.U32 R108, RZ, RZ, UR40 ;  /* 0x00000028ff6c7e24 */ /* 0x000fe2000f8e00ff */
[----:B------:R-:W0:Y:S01]  /*03d0*/  LDCU.128 UR24, c[0x3][0x70] ;  /* 0x00c00e00ff1877ac */ /* 0x000e220008000c00 */
[----:B------:R-:W-:-:S02]  /*03e0*/  IMAD.U32 R109, RZ, RZ, UR41 ;  /* 0x00000029ff6d7e24 */ /* 0x000fc4000f8e00ff */
[----:B------:R-:W-:Y:S01]  /*03f0*/  IMAD.U32 R115, RZ, RZ, UR45 ;  /* 0x0000002dff737e24 */ /* 0x000fe2000f8e00ff */
[----:B------:R-:W-:Y:S01]  /*0400*/  MOV R91, UR43 ;  /* 0x0000002b005b7c02 */ /* 0x000fe20008000f00 */
[----:B------:R-:W-:Y:S01]  /*0410*/  IMAD.U32 R88, RZ, RZ, UR46 ;  /* 0x0000002eff587e24 */ /* 0x000fe2000f8e00ff */
[----:B------:R-:W4:Y:S01]  /*0420*/  LDCU.128 UR36, c[0x3][0x7c0] ;  /* 0x00c0f800ff2477ac */ /* 0x000f220008000c00 */
[----:B------:R-:W-:Y:S01]  /*0430*/  IMAD.U32 R89, RZ, RZ, UR47 ;  /* 0x0000002fff597e24 */ /* 0x000fe2000f8e00ff */
[----:B------:R-:W4:Y:S01]  /*0440*/  LDCU.128 UR44, c[0x3][0x90] ;  /* 0x00c01200ff2c77ac */ /* 0x000f220008000c00 */
[----:B------:R-:W-:Y:S01]  /*0450*/  IMAD.U32 R90, RZ, RZ, UR42 ;  /* 0x0000002aff5a7e24 */ /* 0x000fe2000f8e00ff */
[----:B------:R-:W4:Y:S01]  /*0460*/  LDCU.128 UR32, c[0x3][0xc0] ;  /* 0x00c01800ff2077ac */ /* 0x000f220008000c00 */
[----:B-1----:R-:W-:Y:S01]  /*0470*/  MOV R148, UR54 ;  /* 0x0000003600947c02 */ /* 0x002fe20008000f00 */
[----:B0-----:R-:W-:Y:S01]  /*0480*/  IMAD.U32 R152, RZ, RZ, UR24 ;  /* 0x00000018ff987e24 */ /* 0x001fe2000f8e00ff */
[----:B------:R-:W-:Y:S01]  /*0490*/  MOV R153, UR25 ;  /* 0x0000001900997c02 */ /* 0x000fe20008000f00 */
[----:B------:R-:W-:Y:S01]  /*04a0*/  IMAD.U32 R116, RZ, RZ, UR26 ;  /* 0x0000001aff747e24 */ /* 0x000fe2000f8e00ff */
[----:B------:R-:W-:Y:S01]  /*04b0*/  MOV R155, UR51 ;  /* 0x00000033009b7c02 */ /* 0x000fe20008000f00 */
[----:B------:R-:W-:Y:S01]  /*04c0*/  IMAD.U32 R117, RZ, RZ, UR27 ;  /* 0x0000001bff757e24 */ /* 0x000fe2000f8e00ff */
[----:B------:R-:W0:Y:S01]  /*04d0*/  LDCU.128 UR24, c[0x3][0xa0] ;  /* 0x00c01400ff1877ac */ /* 0x000e220008000c00 */
[----:B------:R-:W-:-:S02]  /*04e0*/  IMAD.U32 R149, RZ, RZ, UR55 ;  /* 0x00000037ff957e24 */ /* 0x000fc4000f8e00ff */
[----:B------:R-:W-:Y:S01]  /*04f0*/  IMAD.U32 R154, RZ, RZ, UR50 ;  /* 0x00000032ff9a7e24 */ /* 0x000fe2000f8e00ff */
[----:B----4-:R-:W-:Y:S01]  /*0500*/  MOV R19, UR37 ;  /* 0x0000002500137c02 */ /* 0x010fe20008000f00 */
        /* <DEDUP_REMOVED lines=8> */
[----:B------:R-:W-:-:S02]  /*0590*/  IMAD.U32 R63, RZ, RZ, UR63 ;  /* 0x0000003fff3f7e24 */ /* 0x000fc4000f8e00ff */
[----:B------:R-:W-:Y:S01]  /*05a0*/  IMAD.U32 R93, RZ, RZ, UR39 ;  /* 0x00000027ff5d7e24 */ /* 0x000fe2000f8e00ff */
[----:B------:R-:W-:Y:S01]  /*05b0*/  MOV R146, UR56 ;  /* 0x0000003800927c02 */ /* 0x000fe20008000f00 */
[----:B------:R-:W-:Y:S02]  /*05c0*/  IMAD.U32 R46, RZ, RZ, UR34 ;  /* 0x00000022ff2e7e24 */ /* 0x000fe4000f8e00ff */
[----:B------:R-:W-:Y:S01]  /*05d0*/  IMAD.U32 R47, RZ, RZ, UR35 ;  /* 0x00000023ff2f7e24 */ /* 0x000fe2000f8e00ff */
[----:B------:R-:W4:Y:S01]  /*05e0*/  LDCU.128 UR32, c[0x3][0xb0] ;  /* 0x00c01600ff2077ac */ /* 0x000f220008000c00 */
[----:B------:R-:W-:Y:S01]  /*05f0*/  IMAD.U32 R147, RZ, RZ, UR57 ;  /* 0x00000039ff937e24 */ /* 0x000fe2000f8e00ff */
[----:B0-----:R-:W-:Y:S01]  /*0600*/  MOV R130, UR26 ;  /* 0x0000001a00827c02 */ /* 0x001fe20008000f00 */
[----:B------:R-:W-:Y:S01]  /*0610*/  IMAD.U32 R131, RZ, RZ, UR27 ;  /* 0x0000001bff837e24 */ /* 0x000fe2000f8e00ff */
[----:B------:R-:W0:Y:S01]  /*0620*/  LDCU.128 UR36, c[0x3][0xe0] ;  /* 0x00c01c00ff2477ac */ /* 0x000e220008000c00 */
[----:B------:R-:W-:Y:S01]  /*0630*/  IMAD.U32 R134, RZ, RZ, UR58 ;  /* 0x0000003aff867e24 */ /* 0x000fe2000f8e00ff */
[----:B------:R-:W-:-:S02]  /*0640*/  MOV R135, UR59 ;  /* 0x0000003b00877c02 */ /* 0x000fc40008000f00 */
[----:B-1----:R-:W-:Y:S01]  /*0650*/  MOV R110, UR40 ;  /* 0x00000028006e7c02 */ /* 0x002fe20008000f00 */
[----:B------:R-:W-:Y:S01]  /*0660*/  IMAD.U32 R111, RZ, RZ, UR41 ;  /* 0x00000029ff6f7e24 */ /* 0x000fe2000f8e00ff */
[----:B------:R-:W-:Y:S01]  /*0670*/  MOV R76, UR42 ;  /* 0x0000002a004c7c02 */ /* 0x000fe20008000f00 */
[----:B------:R-:W-:Y:S01]  /*0680*/  IMAD.U32 R77, RZ, RZ, UR43 ;  /* 0x0000002bff4d7e24 */ /* 0x000fe2000f8e00ff */
[----:B------:R-:W1:Y:S01]  /*0690*/  LDCU.128 UR40, c[0x3][0xf0] ;  /* 0x00c01e00ff2877ac */ /* 0x000e620008000c00 */
[----:B----4-:R-:W-:Y:S01]  /*06a0*/  MOV R106, UR32 ;  /* 0x00000020006a7c02 */ /* 0x010fe20008000f00 */
[----:B------:R-:W-:Y:S01]  /*06b0*/  IMAD.U32 R107, RZ, RZ, UR33 ;  /* 0x00000021ff6b7e24 */ /* 0x000fe2000f8e00ff */
[----:B0-----:R-:W-:Y:S01]  /*06c0*/  MOV R104, UR36 ;  /* 0x0000002400687c02 */ /* 0x001fe20008000f00 */
[----:B------:R-:W-:Y:S01]  /*06d0*/  IMAD.U32 R105, RZ, RZ, UR37 ;  /* 0x00000025ff697e24 */ /* 0x000fe2000f8e00ff */
[----:B------:R-:W-:Y:S01]  /*06e0*/  MOV R84, UR34 ;  /* 0x0000002200547c02 */ /* 0x000fe20008000f00 */
[----:B------:R-:W-:Y:S01]  /*06f0*/  IMAD.U32 R85, RZ, RZ, UR35 ;  /* 0x00000023ff557e24 */ /* 0x000fe2000f8e00ff */
[----:B------:R-:W-:Y:S01]  /*0700*/  MOV R52, UR38 ;  /* 0x0000002600347c02 */ /* 0x000fe20008000f00 */
[----:B------:R-:W-:Y:S01]  /*0710*/  IMAD.U32 R53, RZ, RZ, UR39 ;  /* 0x00000027ff357e24 */ /* 0x000fe2000f8e00ff */
[----:B------:R-:W0:Y:S02]  /*0720*/  LDCU.128 UR32, c[0x3][0x800] ;  /* 0x00c10000ff2077ac */ /* 0x000e240008000c00 */
[----:B0-----:R-:W-:Y:S01]  /*0730*/  MOV R138, UR32 ;  /* 0x00000020008a7c02 */ /* 0x001fe20008000f00 */
[----:B------:R-:W-:Y:S01]  /*0740*/  IMAD.U32 R139, RZ, RZ, UR33 ;  /* 0x00000021ff8b7e24 */ /* 0x000fe2000f8e00ff */
[----:B--2---:R-:W-:-:S02]  /*0750*/  DADD R22, R78, R14 ;  /* 0x000000004e167229 */ /* 0x004fc4000000000e */
[----:B------:R-:W-:Y:S02]  /*0760*/  DADD R78, R78, -R14 ;  /* 0x000000004e4e7229 */ /* 0x000fe4000000080e */
[C-C-:B---3--:R-:W-:Y:S02]  /*0770*/  DADD R68, R66.reuse, R2.reuse ;  /* 0x0000000042447229 */ /* 0x148fe40000000002 */
[----:B------:R-:W-:Y:S01]  /*0780*/  DADD R66, R66, -R2 ;  /* 0x0000000042427229 */ /* 0x000fe20000000802 */
[----:B------:R-:W-:Y:S02]  /*0790*/  IMAD.U32 R2, RZ, RZ, UR12 ;  /* 0x0000000cff027e24 */ /* 0x000fe4000f8e00ff */
[----:B------:R-:W-:Y:S01]  /*07a0*/  IMAD.U32 R3, RZ, RZ, UR13 ;  /* 0x0000000dff037e24 */ /* 0x000fe2000f8e00ff */
[----:B------:R-:W0:Y:S01]  /*07b0*/  LDCU.128 UR12, c[0x3][0x10] ;  /* 0x00c00200ff0c77ac */ /* 0x000e220008000c00 */
[C-C-:B-----5:R-:W-:Y:S02]  /*07c0*/  DADD R100, R122.reuse, R12.reuse ;  /* 0x000000007a647229 */ /* 0x160fe4000000000c */
[----:B------:R-:W-:-:S02]  /*07d0*/  DADD R122, R122, -R12 ;  /* 0x000000007a7a7229 */ /* 0x000fc4000000080c */
[----:B------:R-:W-:Y:S02]  /*07e0*/  DFMA R12, R22, R2, RZ ;  /* 0x00000002160c722b */ /* 0x000fe400000000ff */
[----:B------:R-:W-:Y:S02]  /*07f0*/  DFMA R14, R78, R4, RZ ;  /* 0x000000044e0e722b */ /* 0x000fe400000000ff */
[C-C-:B------:R-:W-:Y:S02]  /*0800*/  DADD R102, R118.reuse, R10.reuse ;  /* 0x0000000076667229 */ /* 0x140fe4000000000a */
[----:B------:R-:W-:Y:S02]  /*0810*/  DADD R118, R118, -R10 ;  /* 0x0000000076767229 */ /* 0x000fe4000000080a */
[----:B------:R-:W-:Y:S02]  /*0820*/  DFMA R10, R78, UR16, RZ ;  /* 0x000000104e0a7c2b */ /* 0x000fe400080000ff */
[----:B------:R-:W-:-:S02]  /*0830*/  DADD R82, R94, R8 ;  /* 0x000000005e527229 */ /* 0x000fc40000000008 */
[----:B------:R-:W-:Y:S02]  /*0840*/  DADD R94, R94, -R8 ;  /* 0x000000005e5e7229 */ /* 0x000fe40000000808 */
[----:B------:R-:W-:Y:S02]  /*0850*/  DFMA R8, R22, UR8, RZ ;  /* 0x0000000816087c2b */ /* 0x000fe400080000ff */
[C-C-:B------:R-:W-:Y:S02]  /*0860*/  DADD R72, R70.reuse, R6.reuse ;  /* 0x0000000046487229 */ /* 0x140fe40000000006 */
[----:B------:R-:W-:Y:S01]  /*0870*/  DADD R70, R70, -R6 ;  /* 0x0000000046467229 */ /* 0x000fe20000000806 */
[----:B------:R-:W-:Y:S02]  /*0880*/  IMAD.U32 R6, RZ, RZ, UR18 ;  /* 0x00000012ff067e24 */ /* 0x000fe4000f8e00ff */
[----:B------:R-:W-:Y:S01]  /*0890*/  IMAD.U32 R7, RZ, RZ, UR19 ;  /* 0x00000013ff077e24 */ /* 0x000fe2000f8e00ff */
[----:B------:R-:W-:-:S02]  /*08a0*/  DFMA R8, R100, UR10, R8 ;  /* 0x0000000a64087c2b */ /* 0x000fc40008000008 */
[----:B------:R-:W-:Y:S02]  /*08b0*/  DFMA R12, R100, R60, R12 ;  /* 0x0000003c640c722b */ /* 0x000fe4000000000c */
[C---:B------:R-:W-:Y:S02]  /*08c0*/  DFMA R14, R122.reuse, R32, R14 ;  /* 0x000000207a0e722b */ /* 0x040fe4000000000e */
[----:B------:R-:W-:Y:S02]  /*08d0*/  DFMA R10, R122, R6, R10 ;  /* 0x000000067a0a722b */ /* 0x000fe4000000000a */
[C---:B0-----:R-:W-:Y:S02]  /*08e0*/  DFMA R8, R102.reuse, UR12, R8 ;  /* 0x0000000c66087c2b */ /* 0x041fe40008000008 */
[----:B------:R-:W-:Y:S02]  /*08f0*/  DFMA R12, R102, R144, R12 ;  /* 0x00000090660c722b */ /* 0x000fe4000000000c */
[----:B------:R-:W-:-:S02]  /*0900*/  DFMA R14, R118, R80, R14 ;  /* 0x00000050760e722b */ /* 0x000fc4000000000e */
[----:B------:R-:W-:Y:S02]  /*0910*/  DFMA R10, R118, UR4, R10 ;  /* 0x00000004760a7c2b */ /* 0x000fe4000800000a */
[C---:B------:R-:W-:Y:S02]  /*0920*/  DFMA R8, R82.reuse, UR14, R8 ;  /* 0x0000000e52087c2b */ /* 0x040fe40008000008 */
[----:B------:R-:W-:Y:S02]  /*0930*/  DFMA R12, R82, R132, R12 ;  /* 0x00000084520c722b */ /* 0x000fe4000000000c */
[C---:B------:R-:W-:Y:S02]  /*0940*/  DFMA R14, R94.reuse, R56, R14 ;  /* 0x000000385e0e722b */ /* 0x040fe4000000000e */
[----:B------:R-:W-:Y:S02]  /*0950*/  DFMA R10, R94, UR6, R10 ;  /* 0x000000065e0a7c2b */ /* 0x000fe4000800000a */
[----:B------:R-:W-:-:S02]  /*0960*/  DFMA R8, R72, UR20, R8 ;  /* 0x0000001448087c2b */ /* 0x000fc40008000008 */
[----:B------:R-:W-:Y:S02]  /*0970*/  DFMA R12, R72, R108, R12 ;  /* 0x0000006c480c722b */ /* 0x000fe4000000000c */
[C---:B------:R-:W-:Y:S02]  /*0980*/  DFMA R14, R70.reuse, R114, R14 ;  /* 0x00000072460e722b */ /* 0x040fe4000000000e */
[----:B------:R-:W-:Y:S02]  /*0990*/  DFMA R10, R70, UR28, R10 ;  /* 0x0000001c460a7c2b */ /* 0x000fe4000800000a */
[C---:B------:R-:W-:Y:S02]  /*09a0*/  DFMA R8, R68.reuse, UR22, R8 ;  /* 0x0000001644087c2b */ /* 0x040fe40008000008 */
[----:B------:R-:W-:Y:S02]  /*09b0*/  DFMA R12, R68, R90, R12 ;  /* 0x0000005a440c722b */ /* 0x000fe4000000000c */
[----:B------:R-:W-:-:S02]  /*09c0*/  DFMA R14, R66, R88, R14 ;  /* 0x00000058420e722b */ /* 0x000fc4000000000e */
[----:B------:R-:W-:Y:S01]  /*09d0*/  DFMA R10, R66, UR30, R10 ;  /* 0x0000001e420a7c2b */ /* 0x000fe2000800000a */
[----:B------:R-:W0:Y:S05]  /*09e0*/  LDCU.128 UR28, c[0x3][0x80] ;  /* 0x00c01000ff1c77ac */ /* 0x000e2a0008000c00 */
[----:B------:R-:W-:Y:S02]  /*09f0*/  DADD R36, R12, R14 ;  /* 0x000000000c247229 */ /* 0x000fe4000000000e */
[C-C-:B------:R-:W-:Y:S02]  /*0a00*/  DADD R26, R8.reuse, R10.reuse ;  /* 0x00000000081a7229 */ /* 0x140fe4000000000a */
[----:B------:R-:W-:-:S02]  /*0a10*/  DADD R30, R8, -R10 ;  /* 0x00000000081e7229 */ /* 0x000fc4000000080a */
[----:B------:R-:W-:Y:S01]  /*0a20*/  DADD R38, R12, -R14 ;  /* 0x000000000c267229 */ /* 0x000fe2000000080e */
[----:B------:R-:W-:Y:S01]  /*0a30*/  MOV R8, UR48 ;  /* 0x0000003000087c02 */ /* 0x000fe20008000f00 */
[----:B------:R-:W-:Y:S02]  /*0a40*/  IMAD.U32 R9, RZ, RZ, UR49 ;  /* 0x00000031ff097e24 */ /* 0x000fe4000f8e00ff */
[----:B------:R-:W-:Y:S02]  /*0a50*/  IMAD.U32 R10, RZ, RZ, UR52 ;  /* 0x00000034ff0a7e24 */ /* 0x000fe4000f8e00ff */
[----:B------:R-:W-:Y:S01]  /*0a60*/  IMAD.U32 R11, RZ, RZ, UR53 ;  /* 0x00000035ff0b7e24 */ /* 0x000fe2000f8e00ff */
[----:B------:R-:W2:Y:S01]  /*0a70*/  LDCU.128 UR52, c[0x3][0x7d0] ;  /* 0x00c0fa00ff3477ac */ /* 0x000ea20008000c00 */
[----:B------:R-:W-:Y:S02]  /*0a80*/  IMAD.U32 R12, RZ, RZ, UR44 ;  /* 0x0000002cff0c7e24 */ /* 0x000fe4000f8e00ff */
[----:B------:R-:W-:Y:S01]  /*0a90*/  IMAD.U32 R13, RZ, RZ, UR45 ;  /* 0x0000002dff0d7e24 */ /* 0x000fe2000f8e00ff */
[----:B------:R-:W3:Y:S01]  /*0aa0*/  LDCU.128 UR44, c[0x3][0x7a0] ;  /* 0x00c0f400ff2c77ac */ /* 0x000ee20008000c00 */
[----:B------:R-:W-:Y:S01]  /*0ab0*/  IMAD.U32 R14, RZ, RZ, UR60 ;  /* 0x0000003cff0e7e24 */ /* 0x000fe2000f8e00ff */
[----:B------:R-:W-:Y:S01]  /*0ac0*/  MOV R15, UR61 ;  /* 0x0000003d000f7c02 */ /* 0x000fe20008000f00 */
[----:B------:R-:W4:Y:S01]  /*0ad0*/  LDCU.128 UR48, c[0x3][0xd0] ;  /* 0x00c01a00ff3077ac */ /* 0x000f220008000c00 */
[----:B------:R-:W-:-:S02]  /*0ae0*/  DFMA R20, R22, R8, RZ ;  /* 0x000000081614722b */ /* 0x000fc400000000ff */
[----:B------:R-:W-:Y:S02]  /*0af0*/  DFMA R24, R78, R10, RZ ;  /* 0x0000000a4e18722b */ /* 0x000fe400000000ff */
[----:B------:R-:W-:Y:S02]  /*0b00*/  DFMA R34, R22, R12, RZ ;  /* 0x0000000c1622722b */ /* 0x000fe400000000ff */
[C---:B------:R-:W-:Y:S02]  /*0b10*/  DFMA R40, R78.reuse, R14, RZ ;  /* 0x0000000e4e28722b */ /* 0x040fe400000000ff */
[----:B------:R-:W-:Y:S02]  /*0b20*/  DFMA R48, R78, R18, RZ ;  /* 0x000000124e30722b */ /* 0x000fe400000000ff */
[----:B------:R-:W-:Y:S02]  /*0b30*/  DFMA R44, R22, R16, RZ ;  /* 0x00000010162c722b */ /* 0x000fe400000000ff */
[----:B------:R-:W-:-:S02]  /*0b40*/  DFMA R20, R100, R154, R20 ;  /* 0x0000009a6414722b */ /* 0x000fc40000000014 */
[----:B------:R-:W-:Y:S01]  /*0b50*/  DFMA R28, R122, R148, R24 ;  /* 0x000000947a1c722b */ /* 0x000fe20000000018 */
[----:B0-----:R-:W-:Y:S01]  /*0b60*/  MOV R112, UR28 ;  /* 0x0000001c00707c02 */ /* 0x001fe20008000f00 */
[----:B------:R-:W-:Y:S01]  /*0b70*/  IMAD.U32 R113, RZ, RZ, UR29 ;  /* 0x0000001dff717e24 */ /* 0x000fe2000f8e00ff */
[----:B------:R-:W-:Y:S01]  /*0b80*/  MOV R86, UR30 ;  /* 0x0000001e00567c02 */ /* 0x000fe20008000f00 */
[----:B------:R-:W-:Y:S01]  /*0b90*/  IMAD.U32 R87, RZ, RZ, UR31 ;  /* 0x0000001fff577e24 */ /* 0x000fe2000f8e00ff */
[----:B------:R-:W-:Y:S01]  /*0ba0*/  DFMA R42, R100, R120, R34 ;  /* 0x00000078642a722b */ /* 0x000fe20000000022 */
[----:B------:R-:W0:Y:S01]  /*0bb0*/  LDCU.128 UR28, c[0x3][0x7b0] ;  /* 0x00c0f600ff1c77ac */ /* 0x000e220008000c00 */
[C---:B------:R-:W-:Y:S01]  /*0bc0*/  DFMA R40, R122.reuse, R62, R40 ;  /* 0x0000003e7a28722b */ /* 0x040fe20000000028 */
[----:B------:R-:W-:Y:S01]  /*0bd0*/  MOV R24, UR24 ;  /* 0x0000001800187c02 */ /* 0x000fe20008000f00 */
[----:B------:R-:W-:Y:S01]  /*0be0*/  IMAD.U32 R25, RZ, RZ, UR25 ;  /* 0x00000019ff197e24 */ /* 0x000fe2000f8e00ff */
[----:B------:R-:W-:Y:S01]  /*0bf0*/  DFMA R48, R122, R92, R48 ;  /* 0x0000005c7a30722b */ /* 0x000fe20000000030 */
[----:B------:R-:W5:Y:S01]  /*0c00*/  LDCU.128 UR24, c[0x3][0x7e0] ;  /* 0x00c0fc00ff1877ac */ /* 0x000f620008000c00 */
[----:B------:R-:W-:Y:S01]  /*0c10*/  DFMA R44, R100, R46, R44 ;  /* 0x0000002e642c722b */ /* 0x000fe2000000002c */
[----:B---3--:R-:W-:Y:S01]  /*0c20*/  MOV R64, UR44 ;  /* 0x0000002c00407c02 */ /* 0x008fe20008000f00 */
[----:B------:R-:W-:Y:S01]  /*0c30*/  IMAD.U32 R65, RZ, RZ, UR45 ;  /* 0x0000002dff417e24 */ /* 0x000fe2000f8e00ff */
[----:B--2---:R-:W-:Y:S01]  /*0c40*/  MOV R34, UR52 ;  /* 0x0000003400227c02 */ /* 0x004fe20008000f00 */
[----:B------:R-:W-:Y:S01]  /*0c50*/  IMAD.U32 R35, RZ, RZ, UR53 ;  /* 0x00000035ff237e24 */ /* 0x000fe2000f8e00ff */
[----:B----4-:R-:W-:Y:S01]  /*0c60*/  MOV R142, UR48 ;  /* 0x00000030008e7c02 */ /* 0x010fe20008000f00 */
[----:B------:R-:W-:Y:S01]  /*0c70*/  IMAD.U32 R143, RZ, RZ, UR49 ;  /* 0x00000031ff8f7e24 */ /* 0x000fe2000f8e00ff */
[----:B------:R-:W-:-:S02]  /*0c80*/  DFMA R20, R102, R152, R20 ;  /* 0x000000986614722b */ /* 0x000fc40000000014 */
[----:B------:R-:W-:Y:S02]  /*0c90*/  DFMA R28, R118, R146, R28 ;  /* 0x00000092761c722b */ /* 0x000fe4000000001c */
[----:B------:R-:W-:Y:S02]  /*0ca0*/  DFMA R42, R102, R24, R42 ;  /* 0x00000018662a722b */ /* 0x000fe4000000002a */
[C---:B------:R-:W-:Y:S01]  /*0cb0*/  DFMA R40, R118.reuse, R64, R40 ;  /* 0x000000407628722b */ /* 0x040fe20000000028 */
        /* <DEDUP_REMOVED lines=8> */
[----:B------:R-:W-:-:S02]  /*0d40*/  DFMA R20, R82, R116, R20 ;  /* 0x000000745214722b */ /* 0x000fc40000000014 */
[----:B------:R-:W-:Y:S02]  /*0d50*/  DFMA R28, R94, R134, R28 ;  /* 0x000000865e1c722b */ /* 0x000fe4000000001c */
[----:B------:R-:W-:Y:S02]  /*0d60*/  DFMA R42, R82, R130, R42 ;  /* 0x00000082522a722b */ /* 0x000fe4000000002a */
[C---:B------:R-:W-:Y:S01]  /*0d70*/  DFMA R40, R94.reuse, R128, R40 ;  /* 0x000000805e28722b */ /* 0x040fe20000000028 */
[----:B0-----:R-:W-:Y:S01]  /*0d80*/  MOV R98, UR28 ;  /* 0x0000001c00627c02 */ /* 0x001fe20008000f00 */
[----:B------:R-:W-:Y:S01]  /*0d90*/  DFMA R48, R94, R124, R48 ;  /* 0x0000007c5e30722b */ /* 0x000fe20000000030 */
[----:B------:R-:W-:Y:S01]  /*0da0*/  IMAD.U32 R99, RZ, RZ, UR29 ;  /* 0x0000001dff637e24 */ /* 0x000fe2000f8e00ff */
[----:B------:R-:W-:Y:S01]  /*0db0*/  DFMA R44, R82, R126, R44 ;  /* 0x0000007e522c722b */ /* 0x000fe2000000002c */
[----:B-----5:R-:W-:Y:S01]  /*0dc0*/  MOV R96, UR24 ;  /* 0x0000001800607c02 */ /* 0x020fe20008000f00 */
        /* <DEDUP_REMOVED lines=11> */
[----:B------:R-:W0:Y:S01]  /*0e80*/  LDCU.128 UR24, c[0x3][0x7f0] ;  /* 0x00c0fe00ff1877ac */ /* 0x000e220008000c00 */
[----:B------:R-:W-:-:S02]  /*0e90*/  DFMA R20, R68, R86, R20 ;  /* 0x000000564414722b */ /* 0x000fc40000000014 */
[----:B------:R-:W-:Y:S01]  /*0ea0*/  DFMA R28, R66, R76, R28 ;  /* 0x0000004c421c722b */ /* 0x000fe2000000001c */
[----:B------:R-:W2:Y:S01]  /*0eb0*/  LDCU.128 UR28, c[0x3][0x100] ;  /* 0x00c02000ff1c77ac */ /* 0x000ea20008000c00 */
[----:B------:R-:W-:Y:S02]  /*0ec0*/  DFMA R50, R68, R84, R42 ;  /* 0x000000544432722b */ /* 0x000fe4000000002a */
[----:B------:R-:W-:Y:S02]  /*0ed0*/  DFMA R54, R66, R74, R40 ;  /* 0x0000004a4236722b */ /* 0x000fe40000000028 */
[----:B------:R-:W-:Y:S02]  /*0ee0*/  DFMA R136, R68, R52, R44 ;  /* 0x000000344488722b */ /* 0x000fe4000000002c */
[----:B------:R-:W-:Y:S02]  /*0ef0*/  DFMA R58, R66, R48, R58 ;  /* 0x00000030423a722b */ /* 0x000fe4000000003a */
[----:B------:R-:W-:-:S02]  /*0f00*/  DADD R40, R20, R28 ;  /* 0x0000000014287229 */ /* 0x000fc4000000001c */
[----:B------:R-:W-:Y:S01]  /*0f10*/  DADD R42, R20, -R28 ;  /* 0x00000000142a7229 */ /* 0x000fe2000000081c */
[----:B-1----:R-:W-:Y:S01]  /*0f20*/  MOV R20, UR40 ;  /* 0x0000002800147c02 */ /* 0x002fe20008000f00 */
[----:B------:R-:W-:Y:S01]  /*0f30*/  IMAD.U32 R21, RZ, RZ, UR41 ;  /* 0x00000029ff157e24 */ /* 0x000fe2000f8e00ff */
[C-C-:B------:R-:W-:Y:S02]  /*0f40*/  DADD R44, R50.reuse, R54.reuse ;  /* 0x00000000322c7229 */ /* 0x140fe40000000036 */
[----:B------:R-:W-:Y:S02]  /*0f50*/  DADD R50, R50, -R54 ;  /* 0x0000000032327229 */ /* 0x000fe40000000836 */
[C-C-:B------:R-:W-:Y:S02]  /*0f60*/  DADD R54, R136.reuse, R58.reuse ;  /* 0x0000000088367229 */ /* 0x140fe4000000003a */
[----:B------:R-:W-:Y:S02]  /*0f70*/  DADD R58, R136, -R58 ;  /* 0x00000000883a7229 */ /* 0x000fe4000000083a */
[----:B------:R-:W-:Y:S01]  /*0f80*/  DFMA R136, R22, R20, RZ ;  /* 0x000000141688722b */ /* 0x000fe200000000ff */
[----:B------:R-:W-:Y:S01]  /*0f90*/  MOV R28, UR42 ;  /* 0x0000002a001c7c02 */ /* 0x000fe20008000f00 */
[----:B0-----:R-:W-:Y:S01]  /*0fa0*/  IMAD.U32 R23, RZ, RZ, UR25 ;  /* 0x00000019ff177e24 */ /* 0x001fe2000f8e00ff */
[----:B------:R-:W-:Y:S01]  /*0fb0*/  MOV R22, UR24 ;  /* 0x0000001800167c02 */ /* 0x000fe20008000f00 */
[----:B------:R-:W-:-:S05]  /*0fc0*/  IMAD.U32 R29, RZ, RZ, UR43 ;  /* 0x0000002bff1d7e24 */ /* 0x000fca000f8e00ff */
[----:B------:R-:W-:Y:S02]  /*0fd0*/  DFMA R78, R78, R22, RZ ;  /* 0x000000164e4e722b */ /* 0x000fe400000000ff */
[----:B------:R-:W-:Y:S01]  /*0fe0*/  DFMA R136, R100, R28, R136 ;  /* 0x0000001c6488722b */ /* 0x000fe20000000088 */
[----:B------:R-:W-:Y:S01]  /*0ff0*/  MOV R100, UR26 ;  /* 0x0000001a00647c02 */ /* 0x000fe20008000f00 */
[----:B------:R-:W-:Y:S01]  /*1000*/  IMAD.U32 R101, RZ, RZ, UR27 ;  /* 0x0000001bff657e24 */ /* 0x000fe2000f8e00ff */
[----:B------:R-:W0:Y:S05]  /*1010*/  LDCU.128 UR24, c[0x3][0x110] ;  /* 0x00c02200ff1877ac */ /* 0x000e2a0008000c00 */
[----:B------:R-:W-:Y:S01]  /*1020*/  DFMA R122, R122, R100, R78 ;  /* 0x000000647a7a722b */ /* 0x000fe2000000004e */
[----:B--2---:R-:W-:Y:S01]  /*1030*/  MOV R78, UR28 ;  /* 0x0000001c004e7c02 */ /* 0x004fe20008000f00 */
[----:B------:R-:W-:-:S06]  /*1040*/  IMAD.U32 R79, RZ, RZ, UR29 ;  /* 0x0000001dff4f7e24 */ /* 0x000fcc000f8e00ff */
[----:B------:R-:W-:Y:S02]  /*1050*/  DFMA R136, R102, R78, R136 ;  /* 0x0000004e6688722b */ /* 0x000fe40000000088 */
[----:B------:R-:W-:Y:S01]  /*1060*/  DFMA R102, R118, R138, R122 ;  /* 0x0000008a7666722b */ /* 0x000fe2000000007a */
[----:B------:R-:W-:Y:S01]  /*1070*/  MOV R122, UR30 ;  /* 0x0000001e007a7c02 */ /* 0x000fe20008000f00 */
[----:B------:R-:W-:Y:S01]  /*1080*/  IMAD.U32 R123, RZ, RZ, UR31 ;  /* 0x0000001fff7b7e24 */ /* 0x000fe2000f8e00ff */
[----:B------:R-:W1:Y:S01]  /*1090*/  LDCU.128 UR28, c[0x3][0x810] ;  /* 0x00c10200ff1c77ac */ /* 0x000e620008000c00 */
[----:B------:R-:W-:Y:S01]  /*10a0*/  MOV R118, UR34 ;  /* 0x0000002200767c02 */ /* 0x000fe20008000f00 */
[----:B------:R-:W-:-:S03]  /*10b0*/  IMAD.U32 R119, RZ, RZ, UR35 ;  /* 0x00000023ff777e24 */ /* 0x000fc6000f8e00ff */
[----:B------:R-:W-:-:S03]  /*10c0*/  DFMA R136, R82, R122, R136 ;  /* 0x0000007a5288722b */ /* 0x000fc60000000088 */
[----:B------:R-:W-:Y:S01]  /*10d0*/  DFMA R82, R94, R118, R102 ;  /* 0x000000765e52722b */ /* 0x000fe20000000066 */
[----:B0-----:R-:W-:Y:S01]  /*10e0*/  MOV R102, UR24 ;  /* 0x0000001800667c02 */ /* 0x001fe20008000f00 */
[----:B------:R-:W-:Y:S01]  /*10f0*/  IMAD.U32 R103, RZ, RZ, UR25 ;  /* 0x00000019ff677e24 */ /* 0x000fe2000f8e00ff */
[----:B-1----:R-:W-:Y:S01]  /*1100*/  MOV R94, UR28 ;  /* 0x0000001c005e7c02 */ /* 0x002fe20008000f00 */
[----:B------:R-:W-:-:S04]  /*1110*/  IMAD.U32 R95, RZ, RZ, UR29 ;  /* 0x0000001dff5f7e24 */ /* 0x000fc8000f8e00ff */
[----:B------:R-:W-:Y:S02]  /*1120*/  DFMA R136, R72, R102, R136 ;  /* 0x000000664888722b */ /* 0x000fe40000000088 */
[----:B------:R-:W-:Y:S01]  /*1130*/  DFMA R72, R70, R94, R82 ;  /* 0x0000005e4648722b */ /* 0x000fe20000000052 */
[----:B------:R-:W-:Y:S01]  /*1140*/  LOP3.LUT R70, R0, 0xffff, RZ, 0xc0, !PT ;  /* 0x0000ffff00467812 */ /* 0x000fe200078ec0ff */
[----:B------:R-:W-:Y:S01]  /*1150*/  IMAD.U32 R83, RZ, RZ, UR27 ;  /* 0x0000001bff537e24 */ /* 0x000fe2000f8e00ff */
[----:B------:R-:W-:-:S03]  /*1160*/  MOV R82, UR26 ;  /* 0x0000001a00527c02 */ /* 0x000fc60008000f00 */
[----:B------:R-:W-:-:S03]  /*1170*/  IMAD R140, R70, 0x1556, RZ ;  /* 0x00001556468c7824 */ /* 0x000fc600078e02ff */
[----:B------:R-:W-:Y:S02]  /*1180*/  DFMA R70, R68, R82, R136 ;  /* 0x000000524446722b */ /* 0x000fe40000000088 */
[----:B------:R-:W-:Y:S01]  /*1190*/  SHF.R.U32.HI R137, RZ, 0x10, R140 ;  /* 0x00000010ff897819 */ /* 0x000fe2000001168c */
[----:B------:R-:W-:Y:S01]  /*11a0*/  IMAD.U32 R69, RZ, RZ, UR31 ;  /* 0x0000001fff457e24 */ /* 0x000fe2000f8e00ff */
[----:B------:R-:W-:Y:S02]  /*11b0*/  MOV R68, UR30 ;  /* 0x0000001e00447c02 */ /* 0x000fe40008000f00 */
[----:B------:R-:W-:-:S04]  /*11c0*/  PRMT R136, R137, 0x9910, RZ ;  /* 0x0000991089887816 */ /* 0x000fc800000000ff */
[----:B------:R-:W-:Y:S01]  /*11d0*/  DFMA R66, R66, R68, R72 ;  /* 0x000000444242722b */ /* 0x000fe20000000048 */
[----:B------:R-:W-:Y:S01]  /*11e0*/  IMAD R72, R136, 0xc, RZ ;  /* 0x0000000c88487824 */ /* 0x000fe200078e02ff */
[----:B------:R-:W-:-:S04]  /*11f0*/  MOV R73, 0x400 ;  /* 0x0000040000497802 */ /* 0x000fc80000000f00 */
[----:B------:R-:W-:Y:S02]  /*1200*/  IADD3 R72, PT, PT, RZ, -R72, RZ ;  /* 0x80000048ff487210 */ /* 0x000fe40007ffe0ff */
[----:B------:R-:W-:Y:S02]  /*1210*/  LEA R73, R150, R73, 0x18 ;  /* 0x0000004996497211 */ /* 0x000fe400078ec0ff */
[----:B------:R-:W-:-:S03]  /*1220*/  PRMT R141, R72, 0x7710, RZ ;  /* 0x00007710488d7816 */ /* 0x000fc600000000ff */
[----:B------:R-:W-:Y:S02]  /*1230*/  IMAD R156, R156, 0x3a80, R73 ;  /* 0x00003a809c9c7824 */ /* 0x000fe400078e0249 */
[----:B------:R-:W-:Y:S02]  /*1240*/  IMAD.IADD R72, R141, 0x1, R0 ;  /* 0x000000018d487824 */ /* 0x000fe400078e0200 */
[----:B------:R-:W-:Y:S01]  /*1250*/  IMAD R158, R137, 0x68, R156 ;  /* 0x00000068899e7824 */ /* 0x000fe200078e029c */
[----:B------:R-:W-:Y:S02]  /*1260*/  ISETP.GT.U32.AND P1, PT, R0, 0x8f, PT ;  /* 0x0000008f0000780c */ /* 0x000fe40003f24070 */
[----:B------:R-:W-:-:S04]  /*1270*/  LOP3.LUT R73, R72, 0xffff, RZ, 0xc0, !PT ;  /* 0x0000ffff48497812 */ /* 0x000fc800078ec0ff */
[----:B------:R-:W-:Y:S01]  /*1280*/  LEA R158, R73, R158, 0x3 ;  /* 0x0000009e499e7211 */ /* 0x000fe200078e18ff */
[C-C-:B------:R-:W-:Y:S02]  /*1290*/  DADD R72, R70.reuse, R66.reuse ;  /* 0x0000000046487229 */ /* 0x140fe40000000042 */
[----:B------:R-:W-:Y:S01]  /*12a0*/  DADD R66, R70, -R66 ;  /* 0x0000000046427229 */ /* 0x000fe20000000842 */
[----:B------:R-:W-:Y:S01]  /*12b0*/  BSSY.RECONVERGENT B0, `(.L_x_40) ;  /* 0x000012c000007945 */ /* 0x000fe20003800200 */
        /* <DEDUP_REMOVED lines=12> */
[----:B------:R-:W-:Y:S06]  /*1380*/  BAR.SYNC.DEFER_BLOCKING 0x0 ;  /* 0x0000000000007b1d */ /* 0x000fec0000010000 */
[----:B------:R-:W-:Y:S05]  /*1390*/  @P1 BRA `(.L_x_41) ;  /* 0x0000001000741947 */ /* 0x000fea0003800000 */
[----:B------:R-:W-:Y:S01]  /*13a0*/  PRMT R2, R0, 0x9910, RZ ;  /* 0x0000991000027816 */ /* 0x000fe200000000ff */
[----:B------:R-:W1:Y:S04]  /*13b0*/  LDCU.128 UR48, c[0x3][0x90] ;  /* 0x00c01200ff3077ac */ /* 0x000e680008000c00 */
[----:B------:R-:W-:Y:S01]  /*13c0*/  IMAD R2, R2, 0xab, RZ ;  /* 0x000000ab02027824 */ /* 0x000fe200078e02ff */
[----:B------:R-:W2:Y:S04]  /*13d0*/  LDCU.128 UR28, c[0x3][0x30] ;  /* 0x00c00600ff1c77ac */ /* 0x000ea80008000c00 */
[----:B------:R-:W-:Y:S01]  /*13e0*/  LOP3.LUT R2, R2, 0xffff, RZ, 0xc0, !PT ;  /* 0x0000ffff02027812 */ /* 0x000fe200078ec0ff */
[----:B------:R-:W3:Y:S03]  /*13f0*/  LDCU.128 UR32, c[0x3][0x60] ;  /* 0x00c00c00ff2077ac */ /* 0x000ee60008000c00 */
[----:B------:R-:W-:Y:S01]  /*1400*/  SHF.R.U32.HI R2, RZ, 0xb, R2 ;  /* 0x0000000bff027819 */ /* 0x000fe20000011602 */
[----:B------:R-:W4:Y:S03]  /*1410*/  LDCU.128 UR52, c[0x3][0xc0] ;  /* 0x00c01800ff3477ac */ /* 0x000f260008000c00 */
[C---:B------:R-:W-:Y:S01]  /*1420*/  PRMT R3, R2.reuse, 0x9910, RZ ;  /* 0x0000991002037816 */ /* 0x040fe200000000ff */
[----:B------:R-:W5:Y:S01]  /*1430*/  LDCU.128 UR56, c[0x3][0xf0] ;  /* 0x00c01e00ff3877ac */ /* 0x000f620008000c00 */
[----:B0-----:R-:W-:Y:S01]  /*1440*/  LOP3.LUT R59, R2, 0xffff, RZ, 0xc0, !PT ;  /* 0x0000ffff023b7812 */ /* 0x001fe200078ec0ff */
[----:B-1----:R-:W-:Y:S01]  /*1450*/  IMAD.U32 R121, RZ, RZ, UR51 ;  /* 0x00000033ff797e24 */ /* 0x002fe2000f8e00ff */
[----:B------:R-:W-:Y:S01]  /*1460*/  MOV R120, UR50 ;  /* 0x0000003200787c02 */ /* 0x000fe20008000f00 */
[----:B------:R-:W-:Y:S01]  /*1470*/  IMAD R3, R3, 0xc, RZ ;  /* 0x0000000c03037824 */ /* 0x000fe200078e02ff */
[----:B------:R-:W0:Y:S01]  /*1480*/  LDCU.128 UR36, c[0x3][0x730] ;  /* 0x00c0e600ff2477ac */ /* 0x000e220008000c00 */
[----:B------:R-:W-:Y:S01]  /*1490*/  IMAD R59, R59, 0x4e0, R156 ;  /* 0x000004e03b3b7824 */ /* 0x000fe200078e029c */
[----:B--2---:R-:W-:Y:S01]  /*14a0*/  MOV R60, UR30 ;  /* 0x0000001e003c7c02 */ /* 0x004fe20008000f00 */
[----:B------:R-:W-:Y:S01]  /*14b0*/  IMAD.MOV R3, RZ, RZ, -R3 ;  /* 0x000000ffff037224 */ /* 0x000fe200078e0a03 */
[----:B------:R-:W1:Y:S01]  /*14c0*/  LDCU.128 UR40, c[0x3][0x760] ;  /* 0x00c0ec00ff2877ac */ /* 0x000e620008000c00 */
[----:B------:R-:W-:Y:S01]  /*14d0*/  IMAD.U32 R61, RZ, RZ, UR31 ;  /* 0x0000001fff3d7e24 */ /* 0x000fe2000f8e00ff */
[----:B---3--:R-:W-:Y:S01]  /*14e0*/  MOV R154, UR34 ;  /* 0x00000022009a7c02 */ /* 0x008fe20008000f00 */
[----:B------:R-:W-:Y:S01]  /*14f0*/  IMAD.U32 R155, RZ, RZ, UR35 ;  /* 0x00000023ff9b7e24 */ /* 0x000fe2000f8e00ff */
[----:B------:R-:W-:Y:S01]  /*1500*/  PRMT R3, R3, 0x7710, RZ ;  /* 0x0000771003037816 */ /* 0x000fe200000000ff */
[----:B------:R-:W2:Y:S01]  /*1510*/  LDCU.128 UR44, c[0x3][0x790] ;  /* 0x00c0f200ff2c77ac */ /* 0x000ea20008000c00 */
[----:B----4-:R-:W-:Y:S01]  /*1520*/  MOV R16, UR52 ;  /* 0x0000003400107c02 */ /* 0x010fe20008000f00 */
[----:B------:R-:W-:Y:S01]  /*1530*/  IMAD.U32 R17, RZ, RZ, UR53 ;  /* 0x00000035ff117e24 */ /* 0x000fe2000f8e00ff */
[----:B------:R-:W-:Y:S01]  /*1540*/  IADD3 R2, PT, PT, R3, R0, RZ ;  /* 0x0000000003027210 */ /* 0x000fe20007ffe0ff */
[----:B------:R-:W-:Y:S01]  /*1550*/  IMAD.U32 R47, RZ, RZ, UR55 ;  /* 0x00000037ff2f7e24 */ /* 0x000fe2000f8e00ff */
[----:B------:R-:W-:Y:S01]  /*1560*/  MOV R46, UR54 ;  /* 0x00000036002e7c02 */ /* 0x000fe20008000f00 */
[----:B-----5:R-:W-:Y:S01]  /*1570*/  IMAD.U32 R21, RZ, RZ, UR57 ;  /* 0x00000039ff157e24 */ /* 0x020fe2000f8e00ff */
[----:B------:R-:W-:Y:S01]  /*1580*/  LOP3.LUT R2, R2, 0xff, RZ, 0xc0, !PT ;  /* 0x000000ff02027812 */ /* 0x000fe200078ec0ff */
[----:B------:R-:W3:Y:S01]  /*1590*/  LDCU.128 UR52, c[0x3][0x7f0] ;  /* 0x00c0fe00ff3477ac */ /* 0x000ee20008000c00 */
[----:B------:R-:W-:Y:S01]  /*15a0*/  MOV R20, UR56 ;  /* 0x0000003800147c02 */ /* 0x000fe20008000f00 */
[----:B------:R-:W-:Y:S01]  /*15b0*/  IMAD.U32 R29, RZ, RZ, UR59 ;  /* 0x0000003bff1d7e24 */ /* 0x000fe2000f8e00ff */
[----:B------:R-:W-:Y:S01]  /*15c0*/  MOV R28, UR58 ;  /* 0x0000003a001c7c02 */ /* 0x000fe20008000f00 */
[----:B------:R-:W-:Y:S01]  /*15d0*/  IMAD R59, R2, 0x8, R59 ;  /* 0x00000008023b7824 */ /* 0x000fe200078e023b */
[----:B-1----:R-:W-:Y:S01]  /*15e0*/  MOV R148, UR42 ;  /* 0x0000002a00947c02 */ /* 0x002fe20008000f00 */
[----:B------:R-:W-:Y:S01]  /*15f0*/  IMAD.U32 R149, RZ, RZ, UR43 ;  /* 0x0000002bff957e24 */ /* 0x000fe2000f8e00ff */
[----:B------:R-:W1:Y:S02]  /*1600*/  LDCU.128 UR24, c[0x3][0x40] ;  /* 0x00c00800ff1877ac */ /* 0x000e640008000c00 */
[----:B------:R-:W-:Y:S01]  /*1610*/  LDS.64 R2, [R59] ;  /* 0x000000003b027984 */ /* 0x000fe20000000a00 */
[----:B--2---:R-:W-:Y:S01]  /*1620*/  MOV R62, UR46 ;  /* 0x0000002e003e7c02 */ /* 0x004fe20008000f00 */
[----:B------:R-:W-:Y:S01]  /*1630*/  IMAD.U32 R63, RZ, RZ, UR47 ;  /* 0x0000002fff3f7e24 */ /* 0x000fe2000f8e00ff */
[----:B------:R-:W2:Y:S01]  /*1640*/  LDCU.128 UR56, c[0x3][0x7d0] ;  /* 0x00c0fa00ff3877ac */ /* 0x000ea20008000c00 */
[----:B------:R-:W4:Y:S01]  /*1650*/  LDS.64 R4, [R59+0x478] ;  /* 0x000478003b047984 */ /* 0x000f220000000a00 */
[----:B------:R-:W5:Y:S03]  /*1660*/  LDCU.128 UR60, c[0x3][0x800] ;  /* 0x00c10000ff3c77ac */ /* 0x000f660008000c00 */
[----:B------:R-:W-:Y:S01]  /*1670*/  LDS.64 R8, [R59+0x68] ;  /* 0x000068003b087984 */ /* 0x000fe20000000a00 */
[----:B---3--:R-:W-:Y:S01]  /*1680*/  MOV R100, UR54 ;  /* 0x0000003600647c02 */ /* 0x008fe20008000f00 */
[----:B------:R-:W-:Y:S01]  /*1690*/  IMAD.U32 R101, RZ, RZ, UR55 ;  /* 0x00000037ff657e24 */ /* 0x000fe2000f8e00ff */
[----:B------:R-:W3:Y:S01]  /*16a0*/  LDCU.128 UR68, c[0x3][0x50] ;  /* 0x00c00a00ff4477ac */ /* 0x000ee20008000c00 */
[----:B------:R-:W0:Y:S01]  /*16b0*/  LDS.64 R12, [R59+0x410] ;  /* 0x000410003b0c7984 */ /* 0x000e220000000a00 */
[----:B------:R-:W3:Y:S03]  /*16c0*/  LDCU.128 UR72, c[0x3][0x750] ;  /* 0x00c0ea00ff4877ac */ /* 0x000ee60008000c00 */
[----:B------:R-:W-:Y:S01]  /*16d0*/  LDS.64 R30, [R59+0xd0] ;  /* 0x0000d0003b1e7984 */ /* 0x000fe20000000a00 */
[----:B-1----:R-:W-:Y:S01]  /*16e0*/  MOV R144, UR24 ;  /* 0x0000001800907c02 */ /* 0x002fe20008000f00 */
[----:B------:R-:W-:Y:S01]  /*16f0*/  IMAD.U32 R145, RZ, RZ, UR25 ;  /* 0x00000019ff917e24 */ /* 0x000fe2000f8e00ff */
[----:B------:R-:W1:Y:S01]  /*1700*/  LDCU.128 UR64, c[0x3][0x720] ;  /* 0x00c0e400ff4077ac */ /* 0x000e620008000c00 */
[----:B------:R-:W1:Y:S01]  /*1710*/  LDS.64 R34, [R59+0x3a8] ;  /* 0x0003a8003b227984 */ /* 0x000e620000000a00 */
[----:B------:R-:W-:Y:S01]  /*1720*/  MOV R132, UR26 ;  /* 0x0000001a00847c02 */ /* 0x000fe20008000f00 */
[----:B------:R-:W-:Y:S01]  /*1730*/  IMAD.U32 R133, RZ, RZ, UR27 ;  /* 0x0000001bff857e24 */ /* 0x000fe2000f8e00ff */
[----:B------:R-:W1:Y:S01]  /*1740*/  LDCU.64 UR18, c[0x3][0x28] ;  /* 0x00c00500ff1277ac */ /* 0x000e620008000a00 */
[----:B--2---:R-:W-:Y:S01]  /*1750*/  MOV R124, UR58 ;  /* 0x0000003a007c7c02 */ /* 0x004fe20008000f00 */
[----:B-----5:R-:W-:Y:S01]  /*1760*/  IMAD.U32 R139, RZ, RZ, UR61 ;  /* 0x0000003dff8b7e24 */ /* 0x020fe2000f8e00ff */
[----:B------:R-:W-:Y:S01]  /*1770*/  MOV R138, UR60 ;  /* 0x0000003c008a7c02 */ /* 0x000fe20008000f00 */
[----:B------:R-:W2:Y:S01]  /*1780*/  LDCU.128 UR24, c[0x3][0x80] ;  /* 0x00c01000ff1877ac */ /* 0x000ea20008000c00 */
[----:B------:R-:W-:Y:S01]  /*1790*/  IMAD.U32 R125, RZ, RZ, UR59 ;  /* 0x0000003bff7d7e24 */ /* 0x000fe2000f8e00ff */
[----:B---3--:R-:W-:Y:S01]  /*17a0*/  MOV R108, UR68 ;  /* 0x00000044006c7c02 */ /* 0x008fe20008000f00 */
[----:B------:R-:W-:Y:S01]  /*17b0*/  IMAD.U32 R109, RZ, RZ, UR69 ;  /* 0x00000045ff6d7e24 */ /* 0x000fe2000f8e00ff */
[----:B------:R-:W-:Y:S01]  /*17c0*/  MOV R118, UR62 ;  /* 0x0000003e00767c02 */ /* 0x000fe20008000f00 */
[----:B------:R-:W-:Y:S01]  /*17d0*/  IMAD.U32 R119, RZ, RZ, UR63 ;  /* 0x0000003fff777e24 */ /* 0x000fe2000f8e00ff */
[----:B------:R-:W-:Y:S01]  /*17e0*/  MOV R114, UR72 ;  /* 0x0000004800727c02 */ /* 0x000fe20008000f00 */
[----:B------:R-:W-:Y:S01]  /*17f0*/  IMAD.U32 R115, RZ, RZ, UR73 ;  /* 0x00000049ff737e24 */ /* 0x000fe2000f8e00ff */
[C-C-:B----4-:R-:W-:Y:S01]  /*1800*/  DADD R10, R2.reuse, R4.reuse ;  /* 0x00000000020a7229 */ /* 0x150fe20000000004 */
[----:B--2---:R-:W-:Y:S01]  /*1810*/  MOV R112, UR24 ;  /* 0x0000001800707c02 */ /* 0x004fe20008000f00 */
[----:B------:R-:W-:Y:S01]  /*1820*/  DADD R24, R2, -R4 ;  /* 0x0000000002187229 */ /* 0x000fe20000000804 */
[----:B------:R-:W-:Y:S01]  /*1830*/  IMAD.U32 R113, RZ, RZ, UR25 ;  /* 0x00000019ff717e24 */ /* 0x000fe2000f8e00ff */
[----:B------:R-:W-:Y:S01]  /*1840*/  MOV R2, UR28 ;  /* 0x0000001c00027c02 */ /* 0x000fe20008000f00 */
[----:B------:R-:W-:Y:S01]  /*1850*/  IMAD.U32 R3, RZ, RZ, UR29 ;  /* 0x0000001dff037e24 */ /* 0x000fe2000f8e00ff */
[----:B------:R-:W2:Y:S01]  /*1860*/  LDCU.128 UR28, c[0x3][0x740] ;  /* 0x00c0e800ff1c77ac */ /* 0x000ea20008000c00 */
[----:B0-----:R-:W-:-:S02]  /*1870*/  DADD R4, R8, R12 ;  /* 0x0000000008047229 */ /* 0x001fc4000000000c */
[----:B------:R-:W-:Y:S01]  /*1880*/  DADD R26, R8, -R12 ;  /* 0x00000000081a7229 */ /* 0x000fe2000000080c */
[----:B------:R-:W-:Y:S01]  /*1890*/  MOV R12, UR48 ;  /* 0x00000030000c7c02 */ /* 0x000fe20008000f00 */
[----:B------:R-:W-:Y:S01]  /*18a0*/  IMAD.U32 R13, RZ, RZ, UR49 ;  /* 0x00000031ff0d7e24 */ /* 0x000fe2000f8e00ff */
[----:B------:R-:W-:Y:S01]  /*18b0*/  MOV R8, UR32 ;  /* 0x0000002000087c02 */ /* 0x000fe20008000f00 */
[----:B------:R-:W-:Y:S01]  /*18c0*/  IMAD.U32 R9, RZ, RZ, UR33 ;  /* 0x00000021ff097e24 */ /* 0x000fe2000f8e00ff */
[----:B------:R-:W0:Y:S01]  /*18d0*/  LDCU.128 UR48, c[0x3][0x7c0] ;  /* 0x00c0f800ff3077ac */ /* 0x000e220008000c00 */
[C---:B------:R-:W-:Y:S02]  /*18e0*/  DFMA R14, R10.reuse, UR8, RZ ;  /* 0x000000080a0e7c2b */ /* 0x040fe400080000ff */
[C---:B------:R-:W-:Y:S01]  /*18f0*/  DFMA R18, R10.reuse, R2, RZ ;  /* 0x000000020a12722b */ /* 0x040fe200000000ff */
[----:B------:R-:W3:Y:S01]  /*1900*/  LDCU.128 UR32, c[0x3][0x70] ;  /* 0x00c00e00ff2077ac */ /* 0x000ee20008000c00 */
[----:B------:R-:W-:-:S02]  /*1910*/  DFMA R22, R10, R8, RZ ;  /* 0x000000080a16722b */ /* 0x000fc400000000ff */
[C---:B------:R-:W-:Y:S01]  /*1920*/  DFMA R32, R10.reuse, R12, RZ ;  /* 0x0000000c0a20722b */ /* 0x040fe200000000ff */
[----:B--2---:R-:W-:Y:S01]  /*1930*/  MOV R80, UR28 ;  /* 0x0000001c00507c02 */ /* 0x004fe20008000f00 */
[C---:B------:R-:W-:Y:S01]  /*1940*/  DFMA R36, R10.reuse, R16, RZ ;  /* 0x000000100a24722b */ /* 0x040fe200000000ff */
[----:B------:R-:W-:Y:S01]  /*1950*/  IMAD.U32 R81, RZ, RZ, UR29 ;  /* 0x0000001dff517e24 */ /* 0x000fe2000f8e00ff */
[----:B------:R-:W-:Y:S02]  /*1960*/  DFMA R10, R10, R20, RZ ;  /* 0x000000140a0a722b */ /* 0x000fe400000000ff */
[C---:B------:R-:W-:Y:S02]  /*1970*/  DFMA R38, R4.reuse, UR10, R14 ;  /* 0x0000000a04267c2b */ /* 0x040fe4000800000e */
[C---:B------:R-:W-:Y:S01]  /*1980*/  DFMA R48, R4.reuse, R60, R18 ;  /* 0x0000003c0430722b */ /* 0x040fe20000000012 */
[----:B------:R-:W-:Y:S01]  /*1990*/  MOV R14, UR44 ;  /* 0x0000002c000e7c02 */ /* 0x000fe20008000f00 */
[C---:B------:R-:W-:Y:S01]  /*19a0*/  DFMA R54, R4.reuse, R154, R22 ;  /* 0x0000009a0436722b */ /* 0x040fe20000000016 */
[----:B------:R-:W-:Y:S01]  /*19b0*/  IMAD.U32 R15, RZ, RZ, UR45 ;  /* 0x0000002dff0f7e24 */ /* 0x000fe2000f8e00ff */
[C---:B------:R-:W-:Y:S01]  /*19c0*/  DFMA R64, R4.reuse, R120, R32 ;  /* 0x000000780440722b */ /* 0x040fe20000000020 */
[----:B0-----:R-:W-:Y:S01]  /*19d0*/  MOV R18, UR48 ;  /* 0x0000003000127c02 */ /* 0x001fe20008000f00 */
        /* <DEDUP_REMOVED lines=9> */
[----:B------:R-:W0:Y:S01]  /*1a70*/  LDCU.128 UR40, c[0x3][0xa0] ;  /* 0x00c01400ff2877ac */ /* 0x000e220008000c00 */
[----:B------:R-:W-:Y:S01]  /*1a80*/  MOV R22, UR52 ;  /* 0x0000003400167c02 */ /* 0x000fe20008000f00 */
[----:B------:R-:W-:Y:S01]  /*1a90*/  IMAD.U32 R23, RZ, RZ, UR53 ;  /* 0x00000035ff177e24 */ /* 0x000fe2000f8e00ff */
[C---:B------:R-:W-:Y:S01]  /*1aa0*/  DFMA R36, R24.reuse, UR16, RZ ;  /* 0x0000001018247c2b */ /* 0x040fe200080000ff */
[----:B------:R-:W2:Y:S01]  /*1ab0*/  LDCU.128 UR44, c[0x3][0xd0] ;  /* 0x00c01a00ff2c77ac */ /* 0x000ea20008000c00 */
[C---:B------:R-:W-:Y:S01]  /*1ac0*/  DFMA R42, R24.reuse, R4, RZ ;  /* 0x00000004182a722b */ /* 0x040fe200000000ff */
[----:B------:R-:W-:Y:S01]  /*1ad0*/  MOV R32, UR38 ;  /* 0x0000002600207c02 */ /* 0x000fe20008000f00 */
[C---:B------:R-:W-:Y:S01]  /*1ae0*/  DFMA R44, R24.reuse, R10, RZ ;  /* 0x0000000a182c722b */ /* 0x040fe200000000ff */
[----:B------:R-:W4:Y:S01]  /*1af0*/  LDCU.128 UR48, c[0x3][0x100] ;  /* 0x00c02000ff3077ac */ /* 0x000f220008000c00 */
[C---:B------:R-:W-:Y:S01]  /*1b00*/  DFMA R52, R24.reuse, R14, RZ ;  /* 0x0000000e1834722b */ /* 0x040fe200000000ff */
[----:B------:R-:W-:Y:S01]  /*1b10*/  IMAD.U32 R33, RZ, RZ, UR39 ;  /* 0x00000027ff217e24 */ /* 0x000fe2000f8e00ff */
[C---:B------:R-:W-:Y:S01]  /*1b20*/  DFMA R66, R24.reuse, R18, RZ ;  /* 0x000000121842722b */ /* 0x040fe200000000ff */
[----:B---3--:R-:W-:Y:S01]  /*1b30*/  MOV R152, UR32 ;  /* 0x0000002000987c02 */ /* 0x008fe20008000f00 */
[----:B------:R-:W-:Y:S01]  /*1b40*/  DFMA R24, R24, R22, RZ ;  /* 0x000000161818722b */ /* 0x000fe200000000ff */
[----:B------:R-:W-:Y:S01]  /*1b50*/  IMAD.U32 R153, RZ, RZ, UR33 ;  /* 0x00000021ff997e24 */ /* 0x000fe2000f8e00ff */
[C---:B------:R-:W-:Y:S01]  /*1b60*/  DFMA R40, R26.reuse, R6, R36 ;  /* 0x000000061a28722b */ /* 0x040fe20000000024 */
[----:B------:R-:W3:Y:S01]  /*1b70*/  LDCU.128 UR52, c[0x3][0x7a0] ;  /* 0x00c0f400ff3477ac */ /* 0x000ee20008000c00 */
[C---:B------:R-:W-:Y:S01]  /*1b80*/  DFMA R50, R26.reuse, R32, R42 ;  /* 0x000000201a32722b */ /* 0x040fe2000000002a */
[----:B------:R-:W-:Y:S01]  /*1b90*/  LDS.64 R36, [R59+0x138] ;  /* 0x000138003b247984 */ /* 0x000fe20000000a00 */
[C---:B------:R-:W-:Y:S01]  /*1ba0*/  DFMA R56, R26.reuse, R148, R44 ;  /* 0x000000941a38722b */ /* 0x040fe2000000002c */
[----:B------:R-:W5:Y:S01]  /*1bb0*/  LDCU.128 UR36, c[0x3][0x770] ;  /* 0x00c0ee00ff2477ac */ /* 0x000f620008000c00 */
[C---:B------:R-:W-:Y:S01]  /*1bc0*/  DFMA R68, R26.reuse, R62, R52 ;  /* 0x0000003e1a44722b */ /* 0x040fe20000000034 */
[----:B------:R-:W3:Y:S01]  /*1bd0*/  LDS.64 R42, [R59+0x340] ;  /* 0x000340003b2a7984 */ /* 0x000ee20000000a00 */
[C---:B------:R-:W-:Y:S01]  /*1be0*/  DFMA R76, R26.reuse, R92, R66 ;  /* 0x0000005c1a4c722b */ /* 0x040fe20000000042 */
[----:B--2---:R-:W-:Y:S01]  /*1bf0*/  MOV R142, UR44 ;  /* 0x0000002c008e7c02 */ /* 0x004fe20008000f00 */
[----:B------:R-:W-:Y:S01]  /*1c00*/  DFMA R88, R26, R100, R24 ;  /* 0x000000641a58722b */ /* 0x000fe20000000018 */
[----:B------:R-:W-:Y:S01]  /*1c10*/  IMAD.U32 R143, RZ, RZ, UR45 ;  /* 0x0000002dff8f7e24 */ /* 0x000fe2000f8e00ff */
[C-C-:B-1----:R-:W-:Y:S01]  /*1c20*/  DADD R26, R30.reuse, R34.reuse ;  /* 0x000000001e1a7229 */ /* 0x142fe20000000022 */
[----:B0-----:R-:W-:Y:S01]  /*1c30*/  MOV R24, UR40 ;  /* 0x0000002800187c02 */ /* 0x001fe20008000f00 */
[----:B------:R-:W-:Y:S01]  /*1c40*/  IMAD.U32 R25, RZ, RZ, UR41 ;  /* 0x00000029ff197e24 */ /* 0x000fe2000f8e00ff */
[----:B----4-:R-:W-:Y:S01]  /*1c50*/  MOV R78, UR48 ;  /* 0x00000030004e7c02 */ /* 0x010fe20008000f00 */
[----:B------:R-:W-:Y:S01]  /*1c60*/  IMAD.U32 R79, RZ, RZ, UR49 ;  /* 0x00000031ff4f7e24 */ /* 0x000fe2000f8e00ff */
[----:B------:R-:W-:Y:S01]  /*1c70*/  DADD R30, R30, -R34 ;  /* 0x000000001e1e7229 */ /* 0x000fe20000000822 */
[----:B------:R-:W-:Y:S01]  /*1c80*/  MOV R130, UR42 ;  /* 0x0000002a00827c02 */ /* 0x000fe20008000f00 */
[----:B------:R-:W-:Y:S01]  /*1c90*/  IMAD.U32 R35, RZ, RZ, UR57 ;  /* 0x00000039ff237e24 */ /* 0x000fe2000f8e00ff */
[C---:B------:R-:W-:Y:S01]  /*1ca0*/  DFMA R44, R26.reuse, UR12, R38 ;  /* 0x0000000c1a2c7c2b */ /* 0x040fe20008000026 */
[----:B------:R-:W-:Y:S01]  /*1cb0*/  MOV R34, UR56 ;  /* 0x0000003800227c02 */ /* 0x000fe20008000f00 */
[C---:B------:R-:W-:Y:S01]  /*1cc0*/  DFMA R52, R26.reuse, R144, R48 ;  /* 0x000000901a34722b */ /* 0x040fe20000000030 */
[----:B------:R-:W-:Y:S01]  /*1cd0*/  LDS.64 R38, [R59+0x1a0] ;  /* 0x0001a0003b267984 */ /* 0x000fe20000000a00 */
[C---:B------:R-:W-:Y:S01]  /*1ce0*/  DFMA R54, R26.reuse, R152, R54 ;  /* 0x000000981a36722b */ /* 0x040fe20000000036 */
[----:B-----5:R-:W-:Y:S01]  /*1cf0*/  MOV R146, UR36 ;  /* 0x0000002400927c02 */ /* 0x020fe20008000f00 */
[C---:B------:R-:W-:Y:S01]  /*1d00*/  DFMA R72, R26.reuse, R24, R64 ;  /* 0x000000181a48722b */ /* 0x040fe20000000040 */
[----:B------:R-:W-:Y:S01]  /*1d10*/  IMAD.U32 R147, RZ, RZ, UR37 ;  /* 0x00000025ff937e24 */ /* 0x000fe2000f8e00ff */
[C---:B------:R-:W-:Y:S01]  /*1d20*/  DFMA R84, R26.reuse, R142, R70 ;  /* 0x0000008e1a54722b */ /* 0x040fe20000000046 */
[----:B---3--:R-:W-:Y:S01]  /*1d30*/  MOV R64, UR52 ;  /* 0x0000003400407c02 */ /* 0x008fe20008000f00 */
[----:B------:R-:W-:Y:S01]  /*1d40*/  DFMA R90, R26, R78, R74 ;  /* 0x0000004e1a5a722b */ /* 0x000fe2000000004a */
[----:B------:R-:W-:Y:S01]  /*1d50*/  LDS.64 R70, [R59+0x208] ;  /* 0x000208003b467984 */ /* 0x000fe20000000a00 */
[C---:B------:R-:W-:Y:S01]  /*1d60*/  DFMA R48, R30.reuse, UR4, R40 ;  /* 0x000000041e307c2b */ /* 0x040fe20008000028 */
[----:B------:R-:W-:Y:S01]  /*1d70*/  IMAD.U32 R65, RZ, RZ, UR53 ;  /* 0x00000035ff417e24 */ /* 0x000fe2000f8e00ff */
[C---:B------:R-:W-:Y:S01]  /*1d80*/  DFMA R66, R30.reuse, R80, R50 ;  /* 0x000000501e42722b */ /* 0x040fe20000000032 */
[----:B------:R-:W0:Y:S01]  /*1d90*/  LDS.64 R26, [R59+0x2d8] ;  /* 0x0002d8003b1a7984 */ /* 0x000e220000000a00 */
[C---:B------:R-:W-:Y:S01]  /*1da0*/  DFMA R74, R30.reuse, R146, R56 ;  /* 0x000000921e4a722b */ /* 0x040fe20000000038 */
[----:B------:R-:W-:Y:S01]  /*1db0*/  MOV R134, UR38 ;  /* 0x0000002600867c02 */ /* 0x000fe20008000f00 */
[----:B------:R-:W-:Y:S01]  /*1dc0*/  IMAD.U32 R57, RZ, RZ, UR31 ;  /* 0x0000001fff397e24 */ /* 0x000fe2000f8e00ff */
[----:B------:R-:W1:Y:S01]  /*1dd0*/  LDS.64 R40, [R59+0x270] ;  /* 0x000270003b287984 */ /* 0x000e620000000a00 */
[----:B------:R-:W-:Y:S01]  /*1de0*/  DFMA R82, R30, R64, R68 ;  /* 0x000000401e52722b */ /* 0x000fe20000000044 */
[----:B------:R-:W-:Y:S01]  /*1df0*/  MOV R56, UR30 ;  /* 0x0000001e00387c02 */ /* 0x000fe20008000f00 */
[----:B------:R-:W-:Y:S01]  /*1e00*/  IMAD.U32 R135, RZ, RZ, UR39 ;  /* 0x00000027ff877e24 */ /* 0x000fe2000f8e00ff */
[----:B------:R-:W-:Y:S01]  /*1e10*/  MOV R126, UR46 ;  /* 0x0000002e007e7c02 */ /* 0x000fe20008000f00 */
[----:B------:R-:W-:Y:S01]  /*1e20*/  IMAD.U32 R131, RZ, RZ, UR43 ;  /* 0x0000002bff837e24 */ /* 0x000fe2000f8e00ff */
[----:B------:R-:W-:Y:S01]  /*1e30*/  MOV R122, UR50 ;  /* 0x00000032007a7c02 */ /* 0x000fe20008000f00 */
[----:B------:R-:W-:Y:S01]  /*1e40*/  IMAD.U32 R127, RZ, RZ, UR47 ;  /* 0x0000002fff7f7e24 */ /* 0x000fe2000f8e00ff */
[C-C-:B------:R-:W-:Y:S01]  /*1e50*/  DADD R68, R36.reuse, R42.reuse ;  /* 0x0000000024447229 */ /* 0x140fe2000000002a */
[----:B------:R-:W-:Y:S01]  /*1e60*/  IMAD.U32 R123, RZ, RZ, UR51 ;  /* 0x00000033ff7b7e24 */ /* 0x000fe2000f8e00ff */
[----:B------:R-:W-:Y:S01]  /*1e70*/  DADD R36, R36, -R42 ;  /* 0x0000000024247229 */ /* 0x000fe2000000082a */
[----:B------:R-:W-:Y:S01]  /*1e80*/  MOV R128, UR54 ;  /* 0x0000003600807c02 */ /* 0x000fe20008000f00 */
[----:B------:R-:W-:Y:S01]  /*1e90*/  IMAD.U32 R129, RZ, RZ, UR55 ;  /* 0x00000037ff817e24 */ /* 0x000fe2000f8e00ff */
[----:B------:R-:W-:Y:S01]  /*1ea0*/  DFMA R86, R30, R34, R76 ;  /* 0x000000221e56722b */ /* 0x000fe2000000004c */
[----:B------:R-:W2:Y:S01]  /*1eb0*/  LDCU.128 UR40, c[0x3][0x780] ;  /* 0x00c0f000ff2877ac */ /* 0x000ea20008000c00 */
[----:B------:R-:W-:Y:S01]  /*1ec0*/  MOV R116, UR34 ;  /* 0x0000002200747c02 */ /* 0x000fe20008000f00 */
[C---:B------:R-:W-:Y:S01]  /*1ed0*/  DFMA R42, R68.reuse, UR14, R44 ;  /* 0x0000000e442a7c2b */ /* 0x040fe2000800002c */
[----:B------:R-:W-:Y:S01]  /*1ee0*/  IMAD.U32 R117, RZ, RZ, UR35 ;  /* 0x00000023ff757e24 */ /* 0x000fe2000f8e00ff */
[----:B------:R-:W-:Y:S01]  /*1ef0*/  DFMA R44, R68, R132, R52 ;  /* 0x00000084442c722b */ /* 0x000fe20000000034 */
[----:B------:R-:W3:Y:S01]  /*1f00*/  LDCU.128 UR44, c[0x3][0x7b0] ;  /* 0x00c0f600ff2c77ac */ /* 0x000ee20008000c00 */
[----:B------:R-:W-:-:S02]  /*1f10*/  DFMA R52, R36, R56, R66 ;  /* 0x000000382434722b */ /* 0x000fc40000000042 */
[C---:B------:R-:W-:Y:S01]  /*1f20*/  DFMA R66, R36.reuse, R134, R74 ;  /* 0x000000862442722b */ /* 0x040fe2000000004a */
[----:B------:R-:W4:Y:S01]  /*1f30*/  LDCU.128 UR48, c[0x3][0x7e0] ;  /* 0x00c0fc00ff3077ac */ /* 0x000f220008000c00 */
[----:B------:R-:W-:Y:S02]  /*1f40*/  DFMA R76, R36, UR6, R48 ;  /* 0x00000006244c7c2b */ /* 0x000fe40008000030 */
[----:B------:R-:W-:Y:S01]  /*1f50*/  DFMA R88, R30, R138, R88 ;  /* 0x0000008a1e58722b */ /* 0x000fe20000000058 */
[----:B------:R-:W5:Y:S01]  /*1f60*/  LDCU.128 UR52, c[0x3][0x810] ;  /* 0x00c10200ff3477ac */ /* 0x000f620008000c00 */
[C---:B------:R-:W-:Y:S02]  /*1f70*/  DFMA R50, R68.reuse, R116, R54 ;  /* 0x000000744432722b */ /* 0x040fe40000000036 */
[C---:B------:R-:W-:Y:S01]  /*1f80*/  DFMA R54, R68.reuse, R130, R72 ;  /* 0x000000824436722b */ /* 0x040fe20000000048 */
[----:B------:R-:W5:Y:S01]  /*1f90*/  LDCU.128 UR32, c[0x3][0xb0] ;  /* 0x00c01600ff2077ac */ /* 0x000f620008000c00 */
[----:B------:R-:W-:Y:S01]  /*1fa0*/  DFMA R72, R68, R126, R84 ;  /* 0x0000007e4448722b */ /* 0x000fe20000000054 */
[----:B--2---:R-:W-:Y:S01]  /*1fb0*/  MOV R110, UR40 ;  /* 0x00000028006e7c02 */ /* 0x004fe20008000f00 */
[----:B------:R-:W-:Y:S01]  /*1fc0*/  DFMA R48, R36, R128, R82 ;  /* 0x000000802430722b */ /* 0x000fe20000000052 */
[----:B------:R-:W2:Y:S01]  /*1fd0*/  LDCU.128 UR28, c[0x3][0xe0] ;  /* 0x00c01c00ff1c77ac */ /* 0x000ea20008000c00 */
[C-C-:B0-----:R-:W-:Y:S01]  /*1fe0*/  DADD R74, R38.reuse, R26.reuse ;  /* 0x00000000264a7229 */ /* 0x141fe2000000001a */
[----:B------:R-:W-:Y:S01]  /*1ff0*/  IMAD.U32 R111, RZ, RZ, UR41 ;  /* 0x00000029ff6f7e24 */ /* 0x000fe2000f8e00ff */
[----:B------:R-:W-:Y:S01]  /*2000*/  DADD R38, R38, -R26 ;  /* 0x0000000026267229 */ /* 0x000fe2000000081a */
[----:B------:R-:W0:Y:S01]  /*2010*/  LDCU.128 UR36, c[0x3][0x110] ;  /* 0x00c02200ff2477ac */ /* 0x000e220008000c00 */
[C-C-:B-1----:R-:W-:Y:S01]  /*2020*/  DADD R26, R70.reuse, -R40.reuse ;  /* 0x00000000461a7229 */ /* 0x142fe20000000828 */
[----:B---3--:R-:W-:Y:S01]  /*2030*/  MOV R98, UR44 ;  /* 0x0000002c00627c02 */ /* 0x008fe20008000f00 */
[----:B------:R-:W-:Y:S01]  /*2040*/  DADD R70, R70, R40 ;  /* 0x0000000046467229 */ /* 0x000fe20000000028 */
[----:B------:R-:W-:Y:S01]  /*2050*/  IMAD.U32 R99, RZ, RZ, UR45 ;  /* 0x0000002dff637e24 */ /* 0x000fe2000f8e00ff */
[----:B------:R-:W-:Y:S01]  /*2060*/  DFMA R42, R74, UR20, R42 ;  /* 0x000000144a2a7c2b */ /* 0x000fe2000800002a */
[----:B----4-:R-:W-:Y:S01]  /*2070*/  MOV R96, UR48 ;  /* 0x0000003000607c02 */ /* 0x010fe20008000f00 */
[----:B------:R-:W-:Y:S01]  /*2080*/  DFMA R76, R38, UR64, R76 ;  /* 0x00000040264c7c2b */ /* 0x000fe2000800004c */
[----:B------:R-:W-:Y:S01]  /*2090*/  IMAD.U32 R97, RZ, RZ, UR49 ;  /* 0x00000031ff617e24 */ /* 0x000fe2000f8e00ff */
[----:B------:R-:W-:Y:S01]  /*20a0*/  DFMA R30, R36, R124, R86 ;  /* 0x0000007c241e722b */ /* 0x000fe20000000056 */
[----:B-----5:R-:W-:Y:S01]  /*20b0*/  MOV R94, UR52 ;  /* 0x00000034005e7c02 */ /* 0x020fe20008000f00 */
        /* <DEDUP_REMOVED lines=11> */
[----:B------:R-:W-:Y:S01]  /*2170*/  DFMA R76, R26, UR66, R76 ;  /* 0x000000421a4c7c2b */ /* 0x000fe2000800004c */
[----:B--2---:R-:W-:Y:S01]  /*2180*/  MOV R104, UR28 ;  /* 0x0000001c00687c02 */ /* 0x004fe20008000f00 */
[C---:B------:R-:W-:Y:S01]  /*2190*/  DFMA R42, R70.reuse, UR18, R42 ;  /* 0x00000012462a7c2b */ /* 0x040fe2000800002a */
[----:B------:R-:W-:Y:S01]  /*21a0*/  IMAD.U32 R105, RZ, RZ, UR29 ;  /* 0x0000001dff697e24 */ /* 0x000fe2000f8e00ff */
[----:B------:R-:W-:Y:S01]  /*21b0*/  DFMA R44, R70, R90, R44 ;  /* 0x0000005a462c722b */ /* 0x000fe2000000002c */
[----:B0-----:R-:W-:Y:S01]  /*21c0*/  MOV R102, UR36 ;  /* 0x0000002400667c02 */ /* 0x001fe20008000f00 */
[----:B------:R-:W-:Y:S01]  /*21d0*/  DFMA R52, R26, R88, R52 ;  /* 0x000000581a34722b */ /* 0x000fe20000000034 */
[----:B------:R-:W-:Y:S01]  /*21e0*/  IMAD.U32 R103, RZ, RZ, UR37 ;  /* 0x00000025ff677e24 */ /* 0x000fe2000f8e00ff */
[C---:B------:R-:W-:Y:S01]  /*21f0*/  DFMA R66, R38.reuse, R110, R66 ;  /* 0x0000006e2642722b */ /* 0x040fe20000000042 */
[----:B------:R-:W-:Y:S01]  /*2200*/  MOV R86, UR26 ;  /* 0x0000001a00567c02 */ /* 0x000fe20008000f00 */
[C---:B------:R-:W-:Y:S01]  /*2210*/  DFMA R48, R38.reuse, R98, R48 ;  /* 0x000000622630722b */ /* 0x040fe20000000030 */
[----:B------:R-:W-:Y:S01]  /*2220*/  IMAD.U32 R87, RZ, RZ, UR27 ;  /* 0x0000001bff577e24 */ /* 0x000fe2000f8e00ff */
[C---:B------:R-:W-:Y:S01]  /*2230*/  DFMA R30, R38.reuse, R96, R30 ;  /* 0x00000060261e722b */ /* 0x040fe2000000001e */
[----:B------:R-:W-:Y:S01]  /*2240*/  MOV R84, UR34 ;  /* 0x0000002200547c02 */ /* 0x000fe20008000f00 */
[----:B------:R-:W-:Y:S01]  /*2250*/  DFMA R36, R38, R94, R36 ;  /* 0x0000005e2624722b */ /* 0x000fe20000000024 */
[----:B------:R-:W-:Y:S01]  /*2260*/  IMAD.U32 R85, RZ, RZ, UR35 ;  /* 0x00000023ff557e24 */ /* 0x000fe2000f8e00ff */
[C-C-:B------:R-:W-:Y:S01]  /*2270*/  DADD R38, R42.reuse, R76.reuse ;  /* 0x000000002a267229 */ /* 0x140fe2000000004c */
[----:B------:R-:W-:Y:S01]  /*2280*/  MOV R82, UR38 ;  /* 0x0000002600527c02 */ /* 0x000fe20008000f00 */
[----:B------:R-:W-:Y:S01]  /*2290*/  DADD R40, R42, -R76 ;  /* 0x000000002a287229 */ /* 0x000fe2000000084c */
[----:B------:R-:W-:Y:S01]  /*22a0*/  IMAD.U32 R83, RZ, RZ, UR39 ;  /* 0x00000027ff537e24 */ /* 0x000fe2000f8e00ff */
[C---:B------:R-:W-:Y:S01]  /*22b0*/  DFMA R50, R74.reuse, R112, R50 ;  /* 0x000000704a32722b */ /* 0x040fe20000000032 */
[----:B------:R-:W-:Y:S01]  /*22c0*/  MOV R76, UR42 ;  /* 0x0000002a004c7c02 */ /* 0x000fe20008000f00 */
[C---:B------:R-:W-:Y:S01]  /*22d0*/  DFMA R54, R74.reuse, R106, R54 ;  /* 0x0000006a4a36722b */ /* 0x040fe20000000036 */
[----:B------:R-:W-:Y:S01]  /*22e0*/  IMAD.U32 R77, RZ, RZ, UR43 ;  /* 0x0000002bff4d7e24 */ /* 0x000fe2000f8e00ff */
[C---:B------:R-:W-:Y:S01]  /*22f0*/  DFMA R72, R74.reuse, R104, R72 ;  /* 0x000000684a48722b */ /* 0x040fe20000000048 */
[----:B------:R1:W-:Y:S01]  /*2300*/  STS.64 [R59], R38 ;  /* 0x000000263b007388 */ /* 0x0003e20000000a00 */
[----:B------:R-:W-:-:S02]  /*2310*/  DFMA R68, R74, R102, R68 ;  /* 0x000000664a44722b */ /* 0x000fc40000000044 */
[C-C-:B------:R-:W-:Y:S01]  /*2320*/  DADD R42, R44.reuse, R52.reuse ;  /* 0x000000002c2a7229 */ /* 0x140fe20000000034 */
[----:B------:R-:W-:Y:S01]  /*2330*/  MOV R74, UR46 ;  /* 0x0000002e004a7c02 */ /* 0x000fe20008000f00 */
[----:B------:R-:W-:Y:S01]  /*2340*/  DADD R44, R44, -R52 ;  /* 0x000000002c2c7229 */ /* 0x000fe20000000834 */
[----:B------:R-:W-:Y:S01]  /*2350*/  IMAD.U32 R75, RZ, RZ, UR47 ;  /* 0x0000002fff4b7e24 */ /* 0x000fe2000f8e00ff */
[----:B------:R-:W-:Y:S01]  /*2360*/  MOV R52, UR30 ;  /* 0x0000001e00347c02 */ /* 0x000fe20008000f00 */
[----:B------:R-:W-:Y:S01]  /*2370*/  IMAD.U32 R53, RZ, RZ, UR31 ;  /* 0x0000001fff357e24 */ /* 0x000fe2000f8e00ff */
[C---:B------:R-:W-:Y:S01]  /*2380*/  DFMA R50, R70.reuse, R86, R50 ;  /* 0x000000564632722b */ /* 0x040fe20000000032 */
[----:B------:R1:W-:Y:S01]  /*2390*/  STS.64 [R59+0x478], R40 ;  /* 0x000478283b007388 */ /* 0x0003e20000000a00 */
[----:B------:R-:W-:Y:S02]  /*23a0*/  DFMA R54, R70, R84, R54 ;  /* 0x000000544636722b */ /* 0x000fe40000000036 */
[----:B------:R-:W-:Y:S01]  /*23b0*/  DFMA R136, R26, R74, R48 ;  /* 0x0000004a1a88722b */ /* 0x000fe20000000030 */
[----:B------:R1:W-:Y:S01]  /*23c0*/  STS.64 [R59+0x68], R42 ;  /* 0x0000682a3b007388 */ /* 0x0003e20000000a00 */
[C---:B------:R-:W-:Y:S01]  /*23d0*/  DFMA R72, R70.reuse, R52, R72 ;  /* 0x000000344648722b */ /* 0x040fe20000000048 */
[----:B------:R-:W-:Y:S01]  /*23e0*/  MOV R48, UR50 ;  /* 0x0000003200307c02 */ /* 0x000fe20008000f00 */
[----:B------:R-:W-:Y:S01]  /*23f0*/  IMAD.U32 R49, RZ, RZ, UR51 ;  /* 0x00000033ff317e24 */ /* 0x000fe2000f8e00ff */
[----:B------:R-:W-:Y:S01]  /*2400*/  DFMA R70, R70, R82, R68 ;  /* 0x000000524646722b */ /* 0x000fe20000000044 */
[----:B------:R1:W-:Y:S01]  /*2410*/  STS.64 [R59+0x410], R44 ;  /* 0x0004102c3b007388 */ /* 0x0003e20000000a00 */
[C---:B------:R-:W-:Y:S01]  /*2420*/  DFMA R66, R26.reuse, R76, R66 ;  /* 0x0000004c1a42722b */ /* 0x040fe20000000042 */
[----:B------:R-:W-:Y:S01]  /*2430*/  MOV R68, UR54 ;  /* 0x0000003600447c02 */ /* 0x000fe20008000f00 */
[----:B------:R-:W-:Y:S01]  /*2440*/  IMAD.U32 R69, RZ, RZ, UR55 ;  /* 0x00000037ff457e24 */ /* 0x000fe2000f8e00ff */
[----:B------:R-:W-:-:S05]  /*2450*/  DFMA R30, R26, R48, R30 ;  /* 0x000000301a1e722b */ /* 0x000fca000000001e */
[----:B------:R-:W-:Y:S02]  /*2460*/  DFMA R36, R26, R68, R36 ;  /* 0x000000441a24722b */ /* 0x000fe40000000024 */
[C-C-:B------:R-:W-:Y:S02]  /*2470*/  DADD R26, R50.reuse, R66.reuse ;  /* 0x00000000321a7229 */ /* 0x140fe40000000042 */
[----:B------:R-:W-:Y:S02]  /*2480*/  DADD R66, R50, -R66 ;  /* 0x0000000032427229 */ /* 0x000fe40000000842 */
[C-C-:B------:R-:W-:Y:S02]  /*2490*/  DADD R50, R54.reuse, R136.reuse ;  /* 0x0000000036327229 */ /* 0x140fe40000000088 */
[----:B------:R-:W-:Y:S01]  /*24a0*/  DADD R54, R54, -R136 ;  /* 0x0000000036367229 */ /* 0x000fe20000000888 */
[----:B------:R1:W-:Y:S01]  /*24b0*/  STS.64 [R59+0xd0], R26 ;  /* 0x0000d01a3b007388 */ /* 0x0003e20000000a00 */
[----:B------:R-:W-:-:S02]  /*24c0*/  DADD R136, R72, R30 ;  /* 0x0000000048887229 */ /* 0x000fc4000000001e */
[----:B------:R-:W-:Y:S01]  /*24d0*/  DADD R30, R72, -R30 ;  /* 0x00000000481e7229 */ /* 0x000fe2000000081e */
[----:B------:R1:W-:Y:S01]  /*24e0*/  STS.64 [R59+0x3a8], R66 ;  /* 0x0003a8423b007388 */ /* 0x0003e20000000a00 */
[C-C-:B------:R-:W-:Y:S02]  /*24f0*/  DADD R72, R70.reuse, R36.reuse ;  /* 0x0000000046487229 */ /* 0x140fe40000000024 */
[----:B------:R-:W-:Y:S01]  /*2500*/  DADD R36, R70, -R36 ;  /* 0x0000000046247229 */ /* 0x000fe20000000824 */
[----:B------:R1:W-:Y:S04]  /*2510*/  STS.64 [R59+0x138], R50 ;  /* 0x000138323b007388 */ /* 0x0003e80000000a00 */
[----:B------:R1:W-:Y:S04]  /*2520*/  STS.64 [R59+0x340], R54 ;  /* 0x000340363b007388 */ /* 0x0003e80000000a00 */
[----:B------:R1:W-:Y:S04]  /*2530*/  STS.64 [R59+0x1a0], R136 ;  /* 0x0001a0883b007388 */ /* 0x0003e80000000a00 */
[----:B------:R1:W-:Y:S04]  /*2540*/  STS.64 [R59+0x2d8], R30 ;  /* 0x0002d81e3b007388 */ /* 0x0003e80000000a00 */
[----:B------:R1:W-:Y:S04]  /*2550*/  STS.64 [R59+0x208], R72 ;  /* 0x000208483b007388 */ /* 0x0003e80000000a00 */
[----:B------:R1:W-:Y:S02]  /*2560*/  STS.64 [R59+0x270], R36 ;  /* 0x000270243b007388 */ /* 0x0003e40000000a00 */
.L_x_41:
[----:B------:R-:W-:Y:S05]  /*2570*/  BSYNC.RECONVERGENT B0 ;  /* 0x0000000000007941 */ /* 0x000fea0003800200 */
.L_x_40:
[----:B------:R-:W-:Y:S06]  /*2580*/  BAR.SYNC.DEFER_BLOCKING 0x0 ;  /* 0x0000000000007b1d */ /* 0x000fec0000010000 */
[----:B------:R-:W-:Y:S04]  /*2590*/  BSSY.RECONVERGENT B0, `(.L_x_42) ;  /* 0x0000146000007945 */ /* 0x000fe80003800200 */
[----:B------:R-:W-:Y:S05]  /*25a0*/  @P1 BRA `(.L_x_43) ;  /* 0x0000001400101947 */ /* 0x000fea0003800000 */
[----:B01----:R-:W-:Y:S01]  /*25b0*/  PRMT R26, R0, 0x9910, RZ ;  /* 0x00009910001a7816 */ /* 0x003fe200000000ff */
[----:B------:R-:W-:Y:S01]  /*25c0*/  UMOV UR18, 0xc90 ;  /* 0x00000c9000127882 */ /* 0x000fe20000000000 */
[----:B------:R-:W0:Y:S01]  /*25d0*/  LDC.64 R150, c[0x0][0x390] ;  /* 0x0000e400ff967b82 */ /* 0x000e220000000a00 */
[----:B------:R-:W-:Y:S02]  /*25e0*/  CS2R R70, SRZ ;  /* 0x0000000000467805 */ /* 0x000fe4000001ff00 */
[----:B------:R-:W-:Y:S01]  /*25f0*/  CS2R R66, SRZ ;  /* 0x0000000000427805 */ /* 0x000fe2000001ff00 */
[----:B------:R-:W-:Y:S01]  /*2600*/  IMAD R26, R26, 0xab, RZ ;  /* 0x000000ab1a1a7824 */ /* 0x000fe200078e02ff */
[----:B------:R-:W-:Y:S02]  /*2610*/  CS2R R44, SRZ ;  /* 0x00000000002c7805 */ /* 0x000fe4000001ff00 */
[----:B------:R-:W-:Y:S02]  /*2620*/  CS2R R50, SRZ ;  /* 0x0000000000327805 */ /* 0x000fe4000001ff00 */
[----:B------:R-:W-:Y:S01]  /*2630*/  CS2R R58, SRZ ;  /* 0x00000000003a7805 */ /* 0x000fe2000001ff00 */
[----:B------:R-:W1:Y:S01]  /*2640*/  LDCU.128 UR20, c[0x3][0x20] ;  /* 0x00c00400ff1477ac */ /* 0x000e620008000c00 */
[----:B------:R-:W-:Y:S01]  /*2650*/  LOP3.LUT R26, R26, 0xffff, RZ, 0xc0, !PT ;  /* 0x0000ffff1a1a7812 */ /* 0x000fe200078ec0ff */
[----:B------:R-:W2:Y:S03]  /*2660*/  LDCU.128 UR24, c[0x3][0x720] ;  /* 0x00c0e400ff1877ac */ /* 0x000ea60008000c00 */
[----:B------:R-:W-:Y:S01]  /*2670*/  SHF.R.U32.HI R26, RZ, 0xb, R26 ;  /* 0x0000000bff1a7819 */ /* 0x000fe2000001161a */
[----:B------:R-:W3:Y:S03]  /*2680*/  LDCU.64 UR46, c[0x3][0x710] ;  /* 0x00c0e200ff2e77ac */ /* 0x000ee60008000a00 */
[----:B------:R-:W-:-:S02]  /*2690*/  PRMT R27, R26, 0x9910, RZ ;  /* 0x000099101a1b7816 */ /* 0x000fc400000000ff */
[C---:B------:R-:W-:Y:S01]  /*26a0*/  LOP3.LUT R31, R26.reuse, 0xffff, RZ, 0xc0, !PT ;  /* 0x0000ffff1a1f7812 */ /* 0x040fe200078ec0ff */
[----:B------:R-:W4:Y:S02]  /*26b0*/  LDCU.64 UR48, c[0x3][0x738] ;  /* 0x00c0e700ff3077ac */ /* 0x000f240008000a00 */
[----:B------:R-:W-:Y:S02]  /*26c0*/  IMAD R27, R27, 0xc, RZ ;  /* 0x0000000c1b1b7824 */ /* 0x000fe400078e02ff */
[----:B------:R-:W-:Y:S01]  /*26d0*/  IMAD R31, R31, 0x4e0, R156 ;  /* 0x000004e01f1f7824 */ /* 0x000fe200078e029c */
[----:B------:R-:W5:Y:S02]  /*26e0*/  LDCU.64 UR42, c[0x3][0x740] ;  /* 0x00c0e800ff2a77ac */ /* 0x000f640008000a00 */
[----:B------:R-:W-:Y:S01]  /*26f0*/  IADD3 R27, PT, PT, RZ, -R27, RZ ;  /* 0x8000001bff1b7210 */ /* 0x000fe20007ffe0ff */
[----:B------:R-:W5:Y:S03]  /*2700*/  LDCU.64 UR72, c[0x3][0x718] ;  /* 0x00c0e300ff4877ac */ /* 0x000f660008000a00 */
[----:B------:R-:W-:Y:S01]  /*2710*/  PRMT R27, R27, 0x7710, RZ ;  /* 0x000077101b1b7816 */ /* 0x000fe200000000ff */
[----:B------:R-:W5:Y:S04]  /*2720*/  LDCU.64 UR70, c[0x3][0x720] ;  /* 0x00c0e400ff4677ac */ /* 0x000f680008000a00 */
[----:B------:R-:W-:Y:S01]  /*2730*/  IMAD.IADD R27, R27, 0x1, R0 ;  /* 0x000000011b1b7824 */ /* 0x000fe200078e0200 */
[----:B------:R-:W5:Y:S04]  /*2740*/  LDCU.64 UR64, c[0x3][0x728] ;  /* 0x00c0e500ff4077ac */ /* 0x000f680008000a00 */
[----:B------:R-:W-:Y:S01]  /*2750*/  LOP3.LUT R27, R27, 0xff, RZ, 0xc0, !PT ;  /* 0x000000ff1b1b7812 */ /* 0x000fe200078ec0ff */
[----:B------:R-:W5:Y:S03]  /*2760*/  LDCU.64 UR74, c[0x3][0x748] ;  /* 0x00c0e900ff4a77ac */ /* 0x000f660008000a00 */
[----:B------:R-:W-:Y:S01]  /*2770*/  PRMT R26, R26, 0x5410, R27 ;  /* 0x000054101a1a7816 */ /* 0x000fe2000000001b */
[----:B------:R-:W-:Y:S01]  /*2780*/  IMAD R159, R27, 0x68, R31 ;  /* 0x000000681b9f7824 */ /* 0x000fe200078e021f */
[----:B------:R-:W5:Y:S03]  /*2790*/  LDCU.64 UR50, c[0x3][0x40] ;  /* 0x00c00800ff3277ac */ /* 0x000f660008000a00 */
[----:B------:R-:W-:Y:S01]  /*27a0*/  IDP.2A.LO.U16.U8 R40, R26, UR18, RZ ;  /* 0x000000121a287c26 */ /* 0x000fe200080010ff */
[----:B------:R-:W-:Y:S01]  /*27b0*/  LDS.64 R30, [R159] ;  /* 0x000000009f1e7984 */ /* 0x000fe20000000a00 */
[----:B------:R-:W5:Y:S03]  /*27c0*/  LDCU.64 UR18, c[0x3][0x10] ;  /* 0x00c00200ff1277ac */ /* 0x000f660008000a00 */
[----:B------:R-:W1:Y:S01]  /*27d0*/  LDS.64 R36, [R159+0x58] ;  /* 0x000058009f247984 */ /* 0x000e620000000a00 */
[----:B------:R-:W-:Y:S01]  /*27e0*/  IADD3 R43, PT, PT, R40, R157, RZ ;  /* 0x0000009d282b7210 */ /* 0x000fe20007ffe0ff */
[----:B------:R-:W5:Y:S02]  /*27f0*/  LDCU.64 UR32, c[0x3][0x768] ;  /* 0x00c0ed00ff2077ac */ /* 0x000f640008000a00 */
[----:B------:R-:W-:Y:S02]  /*2800*/  LDS.64 R54, [R159+0x8] ;  /* 0x000008009f367984 */ /* 0x000fe40000000a00 */
[----:B0-----:R-:W-:Y:S01]  /*2810*/  IMAD.WIDE R150, R43, 0x8, R150 ;  /* 0x000000082b967825 */ /* 0x001fe200078e0296 */
[----:B------:R-:W0:Y:S01]  /*2820*/  LDCU.64 UR68, c[0x3][0x18] ;  /* 0x00c00300ff4477ac */ /* 0x000e220008000a00 */
[----:B------:R-:W2:Y:S01]  /*2830*/  LDS.64 R38, [R159+0x50] ;  /* 0x000050009f267984 */ /* 0x000ea20000000a00 */
[----:B------:R-:W0:Y:S03]  /*2840*/  LDCU.64 UR62, c[0x3][0x48] ;  /* 0x00c00900ff3e77ac */ /* 0x000e260008000a00 */
[----:B------:R-:W3:Y:S01]  /*2850*/  @!P0 LDG.E.64.CONSTANT R70, desc[UR76][R150.64+0x58] ;  /* 0x0000584c96468981 */ /* 0x000ee2000c1e9b00 */
[----:B------:R-:W0:Y:S03]  /*2860*/  LDCU.64 UR44, c[0x3][0x68] ;  /* 0x00c00d00ff2c77ac */ /* 0x000e260008000a00 */
[----:B------:R-:W4:Y:S01]  /*2870*/  @!P0 LDG.E.64.CONSTANT R66, desc[UR76][R150.64+0x50] ;  /* 0x0000504c96428981 */ /* 0x000f22000c1e9b00 */
[----:B------:R-:W0:Y:S03]  /*2880*/  LDCU.64 UR52, c[0x3][0x770] ;  /* 0x00c0ee00ff3477ac */ /* 0x000e260008000a00 */
[----:B------:R-:W5:Y:S01]  /*2890*/  @!P0 LDG.E.64.CONSTANT R44, desc[UR76][R150.64] ;  /* 0x0000004c962c8981 */ /* 0x000f62000c1e9b00 */
[----:B------:R-:W0:Y:S03]  /*28a0*/  LDCU.64 UR60, c[0x3][0x778] ;  /* 0x00c0ef00ff3c77ac */ /* 0x000e260008000a00 */
[----:B------:R-:W-:Y:S01]  /*28b0*/  LDS.64 R136, [R159+0x10] ;  /* 0x000010009f887984 */ /* 0x000fe20000000a00 */
[----:B------:R-:W0:Y:S03]  /*28c0*/  LDCU.64 UR66, c[0x3][0x78] ;  /* 0x00c00f00ff4277ac */ /* 0x000e260008000a00 */
[----:B------:R-:W5:Y:S01]  /*28d0*/  @!P0 LDG.E.64.CONSTANT R50, desc[UR76][R150.64+0x8] ;  /* 0x0000084c96328981 */ /* 0x000f62000c1e9b00 */
[----:B------:R-:W0:Y:S03]  /*28e0*/  LDCU.64 UR40, c[0x3][0x98] ;  /* 0x00c01300ff2877ac */ /* 0x000e260008000a00 */
[----:B------:R-:W5:Y:S01]  /*28f0*/  @!P0 LDG.E.64.CONSTANT R58, desc[UR76][R150.64+0x20] ;  /* 0x0000204c963a8981 */ /* 0x000f62000c1e9b00 */
[----:B------:R-:W0:Y:S01]  /*2900*/  LDCU.64 UR38, c[0x3][0x798] ;  /* 0x00c0f300ff2677ac */ /* 0x000e220008000a00 */
[----:B------:R-:W0:Y:S01]  /*2910*/  LDCU.64 UR36, c[0x3][0xc8] ;  /* 0x00c01900ff2477ac */ /* 0x000e220008000a00 */
[----:B-1----:R-:W-:-:S02]  /*2920*/  DADD R26, R30, -R36 ;  /* 0x000000001e1a7229 */ /* 0x002fc40000000824 */
[----:B------:R-:W-:Y:S01]  /*2930*/  DADD R30, R30, R36 ;  /* 0x000000001e1e7229 */ /* 0x000fe20000000024 */
[----:B------:R-:W1:Y:S01]  /*2940*/  LDCU.64 UR30, c[0x3][0x7c8] ;  /* 0x00c0f900ff1e77ac */ /* 0x000e620008000a00 */
[----:B------:R-:W1:Y:S01]  /*2950*/  LDCU.64 UR54, c[0x3][0x7a0] ;  /* 0x00c0f400ff3677ac */ /* 0x000e620008000a00 */
[----:B--2---:R-:W-:-:S03]  /*2960*/  DADD R40, R54, -R38 ;  /* 0x0000000036287229 */ /* 0x004fc60000000826 */
[----:B------:R-:W-:Y:S01]  /*2970*/  DFMA R36, R26, R4, RZ ;  /* 0x000000041a24722b */ /* 0x000fe200000000ff */
[----:B------:R-:W2:Y:S01]  /*2980*/  LDCU.64 UR34, c[0x3][0xf8] ;  /* 0x00c01f00ff2277ac */ /* 0x000ea20008000a00 */
[----:B------:R-:W-:Y:S02]  /*2990*/  DADD R54, R54, R38 ;  /* 0x0000000036367229 */ /* 0x000fe40000000026 */
[C---:B------:R-:W-:Y:S01]  /*29a0*/  DFMA R42, R30.reuse, R12, RZ ;  /* 0x0000000c1e2a722b */ /* 0x040fe200000000ff */
[----:B------:R-:W2:Y:S01]  /*29b0*/  LDCU.64 UR28, c[0x3][0x7f8] ;  /* 0x00c0ff00ff1c77ac */ /* 0x000ea20008000a00 */
[----:B------:R-:W-:Y:S02]  /*29c0*/  DFMA R38, R30, R8, RZ ;  /* 0x000000081e26722b */ /* 0x000fe400000000ff */
[----:B------:R-:W-:Y:S01]  /*29d0*/  DFMA R32, R40, R32, R36 ;  /* 0x000000202820722b */ /* 0x000fe20000000024 */
[----:B------:R-:W2:Y:S01]  /*29e0*/  LDCU.64 UR58, c[0x3][0x100] ;  /* 0x00c02000ff3a77ac */ /* 0x000ea20008000a00 */
[----:B------:R-:W-:Y:S01]  /*29f0*/  DFMA R36, R26, R10, RZ ;  /* 0x0000000a1a24722b */ /* 0x000fe200000000ff */
[----:B------:R-:W2:Y:S07]  /*2a00*/  LDCU.64 UR56, c[0x3][0x800] ;  /* 0x00c10000ff3877ac */ /* 0x000eae0008000a00 */
[----:B------:R-:W-:-:S02]  /*2a10*/  DFMA R148, R40, R148, R36 ;  /* 0x000000942894722b */ /* 0x000fc40000000024 */
[----:B------:R-:W-:-:S08]  /*2a20*/  DFMA R36, R26, R14, RZ ;  /* 0x0000000e1a24722b */ /* 0x000fd000000000ff */
[----:B------:R-:W-:Y:S02]  /*2a30*/  DFMA R62, R40, R62, R36 ;  /* 0x0000003e283e722b */ /* 0x000fe40000000024 */
[----:B------:R-:W-:-:S08]  /*2a40*/  DFMA R36, R26, R18, RZ ;  /* 0x000000121a24722b */ /* 0x000fd000000000ff */
[----:B------:R-:W-:Y:S02]  /*2a50*/  DFMA R92, R40, R92, R36 ;  /* 0x0000005c285c722b */ /* 0x000fe40000000024 */
[----:B------:R-:W0:Y:S01]  /*2a60*/  LDS.64 R36, [R159+0x48] ;  /* 0x000048009f247984 */ /* 0x000e220000000a00 */
[----:B------:R-:W-:Y:S02]  /*2a70*/  DFMA R120, R54, R120, R42 ;  /* 0x000000783678722b */ /* 0x000fe4000000002a */
[----:B------:R-:W-:Y:S02]  /*2a80*/  DFMA R42, R30, R20, RZ ;  /* 0x000000141e2a722b */ /* 0x000fe400000000ff */
[----:B------:R-:W-:Y:S02]  /*2a90*/  DFMA R154, R54, R154, R38 ;  /* 0x0000009a369a722b */ /* 0x000fe40000000026 */
[C---:B------:R-:W-:Y:S02]  /*2aa0*/  DFMA R38, R30.reuse, R16, RZ ;  /* 0x000000101e26722b */ /* 0x040fe400000000ff */
[----:B------:R-:W-:-:S02]  /*2ab0*/  DFMA R72, R30, R2, RZ ;  /* 0x000000021e48722b */ /* 0x000fc400000000ff */
[----:B------:R-:W-:Y:S02]  /*2ac0*/  DFMA R28, R54, R28, R42 ;  /* 0x0000001c361c722b */ /* 0x000fe4000000002a */
[----:B------:R-:W-:Y:S01]  /*2ad0*/  DFMA R30, R30, UR8, RZ ;  /* 0x000000081e1e7c2b */ /* 0x000fe200080000ff */
[----:B------:R-:W-:Y:S01]  /*2ae0*/  CS2R R42, SRZ ;  /* 0x00000000002a7805 */ /* 0x000fe2000001ff00 */
[C---:B------:R-:W-:Y:S02]  /*2af0*/  DFMA R46, R54.reuse, R46, R38 ;  /* 0x0000002e362e722b */ /* 0x040fe40000000026 */
[----:B------:R-:W-:-:S03]  /*2b00*/  DFMA R72, R54, R60, R72 ;  /* 0x0000003c3648722b */ /* 0x000fc60000000048 */
[----:B------:R-:W2:Y:S01]  /*2b10*/  @!P0 LDG.E.64.CONSTANT R42, desc[UR76][R150.64+0x48] ;  /* 0x0000484c962a8981 */ /* 0x000ea2000c1e9b00 */
[----:B------:R-:W-:Y:S01]  /*2b20*/  DFMA R54, R54, UR10, R30 ;  /* 0x0000000a36367c2b */ /* 0x000fe2000800001e */
[----:B------:R-:W-:Y:S01]  /*2b30*/  CS2R R30, SRZ ;  /* 0x00000000001e7805 */ /* 0x000fe2000001ff00 */
[C---:B------:R-:W-:Y:S02]  /*2b40*/  DFMA R38, R26.reuse, R22, RZ ;  /* 0x000000161a26722b */ /* 0x040fe400000000ff */
[----:B------:R-:W-:-:S03]  /*2b50*/  DFMA R26, R26, UR16, RZ ;  /* 0x000000101a1a7c2b */ /* 0x000fc600080000ff */
[----:B------:R-:W2:Y:S03]  /*2b60*/  @!P0 LDG.E.64.CONSTANT R30, desc[UR76][R150.64+0x10] ;  /* 0x0000104c961e8981 */ /* 0x000ea6000c1e9b00 */
[C---:B------:R-:W-:Y:S01]  /*2b70*/  DFMA R100, R40.reuse, R100, R38 ;  /* 0x000000642864722b */ /* 0x040fe20000000026 */
[----:B------:R-:W-:Y:S01]  /*2b80*/  CS2R R38, SRZ ;  /* 0x0000000000267805 */ /* 0x000fe2000001ff00 */
[----:B------:R-:W-:Y:S01]  /*2b90*/  DFMA R40, R40, R6, R26 ;  /* 0x000000062828722b */ /* 0x000fe2000000001a */
[----:B------:R-:W-:-:S04]  /*2ba0*/  CS2R R26, SRZ ;  /* 0x00000000001a7805 */ /* 0x000fc8000001ff00 */
[----:B------:R-:W2:Y:S01]  /*2bb0*/  @!P0 LDG.E.64.CONSTANT R38, desc[UR76][R150.64+0x40] ;  /* 0x0000404c96268981 */ /* 0x000ea2000c1e9b00 */
[C-C-:B0-----:R-:W-:Y:S02]  /*2bc0*/  DADD R140, R136.reuse, R36.reuse ;  /* 0x00000000888c7229 */ /* 0x141fe40000000024 */
[----:B------:R-:W-:Y:S01]  /*2bd0*/  DADD R136, R136, -R36 ;  /* 0x0000000088887229 */ /* 0x000fe20000000824 */
[----:B------:R-:W2:Y:S01]  /*2be0*/  @!P0 LDG.E.64.CONSTANT R26, desc[UR76][R150.64+0x18] ;  /* 0x0000184c961a8981 */ /* 0x000ea2000c1e9b00 */
[----:B------:R-:W-:-:S06]  /*2bf0*/  CS2R R36, SRZ ;  /* 0x0000000000247805 */ /* 0x000fcc000001ff00 */
[----:B------:R-:W2:Y:S01]  /*2c00*/  @!P0 LDG.E.64.CONSTANT R36, desc[UR76][R150.64+0x38] ;  /* 0x0000384c96248981 */ /* 0x000ea2000c1e9b00 */
[----:B------:R-:W-:Y:S01]  /*2c10*/  DFMA R80, R136, R80, R32 ;  /* 0x000000508850722b */ /* 0x000fe20000000020 */
[----:B------:R-:W-:Y:S01]  /*2c20*/  CS2R R32, SRZ ;  /* 0x0000000000207805 */ /* 0x000fe2000001ff00 */
[----:B------:R-:W-:Y:S01]  /*2c30*/  DFMA R154, R140, R152, R154 ;  /* 0x000000988c9a722b */ /* 0x000fe2000000009a */
[----:B------:R-:W-:-:S04]  /*2c40*/  CS2R R152, SRZ ;  /* 0x0000000000987805 */ /* 0x000fc8000001ff00 */
[----:B------:R-:W2:Y:S04]  /*2c50*/  @!P0 LDG.E.64.CONSTANT R32, desc[UR76][R150.64+0x30] ;  /* 0x0000304c96208981 */ /* 0x000ea8000c1e9b00 */
[----:B------:R-:W2:Y:S01]  /*2c60*/  @!P0 LDG.E.64.CONSTANT R152, desc[UR76][R150.64+0x28] ;  /* 0x0000284c96988981 */ /* 0x000ea2000c1e9b00 */
[----:B------:R-:W-:Y:S02]  /*2c70*/  DFMA R148, R136, R146, R148 ;  /* 0x000000928894722b */ /* 0x000fe40000000094 */
[C---:B------:R-:W-:Y:S01]  /*2c80*/  DFMA R144, R140.reuse, R144, R72 ;  /* 0x000000908c90722b */ /* 0x040fe20000000048 */
[----:B------:R-:W-:Y:S04]  /*2c90*/  LDS.64 R146, [R159+0x40] ;  /* 0x000040009f927984 */ /* 0x000fe80000000a00 */
[----:B------:R-:W0:Y:S01]  /*2ca0*/  LDS.64 R72, [R159+0x18] ;  /* 0x000018009f487984 */ /* 0x000e220000000a00 */
[----:B------:R-:W-:-:S02]  /*2cb0*/  DFMA R120, R140, R24, R120 ;  /* 0x000000188c78722b */ /* 0x000fc40000000078 */
[C---:B------:R-:W-:Y:S01]  /*2cc0*/  DFMA R62, R136.reuse, R64, R62 ;  /* 0x00000040883e722b */ /* 0x040fe2000000003e */
[----:B------:R-:W-:Y:S04]  /*2cd0*/  LDS.64 R24, [R159+0x20] ;  /* 0x000020009f187984 */ /* 0x000fe80000000a00 */
[----:B------:R-:W1:Y:S01]  /*2ce0*/  LDS.64 R64, [R159+0x38] ;  /* 0x000038009f407984 */ /* 0x000e620000000a00 */
[----:B------:R-:W-:Y:S02]  /*2cf0*/  DFMA R92, R136, R34, R92 ;  /* 0x00000022885c722b */ /* 0x000fe4000000005c */
[C---:B------:R-:W-:Y:S01]  /*2d00*/  DFMA R28, R140.reuse, R78, R28 ;  /* 0x0000004e8c1c722b */ /* 0x040fe2000000001c */
[----:B------:R-:W-:Y:S01]  /*2d10*/  LDS.64 R78, [R159+0x30] ;  /* 0x000030009f4e7984 */ /* 0x000fe20000000a00 */
[----:B------:R-:W-:-:S02]  /*2d20*/  DFMA R46, R140, R142, R46 ;  /* 0x0000008e8c2e722b */ /* 0x000fc4000000002e */
[C-C-:B0-----:R-:W-:Y:S02]  /*2d30*/  DADD R34, R72.reuse, R146.reuse ;  /* 0x0000000048227229 */ /* 0x141fe40000000092 */
[----:B------:R-:W-:Y:S01]  /*2d40*/  DADD R146, R72, -R146 ;  /* 0x0000000048927229 */ /* 0x000fe20000000892 */
[----:B------:R-:W0:Y:S01]  /*2d50*/  LDS.64 R72, [R159+0x28] ;  /* 0x000028009f487984 */ /* 0x000e220000000a00 */
[----:B------:R-:W-:Y:S02]  /*2d60*/  DFMA R54, R140, UR12, R54 ;  /* 0x0000000c8c367c2b */ /* 0x000fe40008000036 */
[----:B------:R-:W-:Y:S02]  /*2d70*/  DFMA R40, R136, UR4, R40 ;  /* 0x0000000488287c2b */ /* 0x000fe40008000028 */
[----:B------:R-:W-:Y:S02]  /*2d80*/  DFMA R122, R34, R122, R28 ;  /* 0x0000007a227a722b */ /* 0x000fe4000000001c */
[----:B-1----:R-:W-:-:S02]  /*2d90*/  DADD R28, R24, -R64 ;  /* 0x00000000181c7229 */ /* 0x002fc40000000840 */
[C---:B------:R-:W-:Y:S02]  /*2da0*/  DFMA R154, R34.reuse, R116, R154 ;  /* 0x00000074229a722b */ /* 0x040fe4000000009a */
[C---:B------:R-:W-:Y:S02]  /*2db0*/  DFMA R144, R34.reuse, R132, R144 ;  /* 0x000000842290722b */ /* 0x040fe40000000090 */
[C---:B------:R-:W-:Y:S02]  /*2dc0*/  DFMA R120, R34.reuse, R130, R120 ;  /* 0x000000822278722b */ /* 0x040fe40000000078 */
[----:B------:R-:W-:Y:S02]  /*2dd0*/  DFMA R46, R34, R126, R46 ;  /* 0x0000007e222e722b */ /* 0x000fe4000000002e */
[----:B------:R-:W-:Y:S02]  /*2de0*/  DADD R24, R24, R64 ;  /* 0x0000000018187229 */ /* 0x000fe40000000040 */
[----:B------:R-:W-:-:S02]  /*2df0*/  DFMA R54, R34, UR14, R54 ;  /* 0x0000000e22367c2b */ /* 0x000fc40008000036 */
[----:B------:R-:W-:Y:S02]  /*2e00*/  DFMA R40, R146, UR6, R40 ;  /* 0x0000000692287c2b */ /* 0x000fe40008000028 */
[----:B------:R-:W-:Y:S02]  /*2e10*/  DFMA R100, R136, R138, R100 ;  /* 0x0000008a8864722b */ /* 0x000fe40000000064 */
[C---:B------:R-:W-:Y:S02]  /*2e20*/  DFMA R154, R24.reuse, R112, R154 ;  /* 0x00000070189a722b */ /* 0x040fe4000000009a */
[C---:B------:R-:W-:Y:S02]  /*2e30*/  DFMA R144, R24.reuse, R108, R144 ;  /* 0x0000006c1890722b */ /* 0x040fe40000000090 */
[C---:B------:R-:W-:Y:S02]  /*2e40*/  DFMA R120, R24.reuse, R106, R120 ;  /* 0x0000006a1878722b */ /* 0x040fe40000000078 */
[----:B------:R-:W-:-:S02]  /*2e50*/  DFMA R46, R24, R104, R46 ;  /* 0x00000068182e722b */ /* 0x000fc4000000002e */
[C---:B------:R-:W-:Y:S02]  /*2e60*/  DFMA R122, R24.reuse, R102, R122 ;  /* 0x00000066187a722b */ /* 0x040fe4000000007a */
[----:B------:R-:W-:Y:S01]  /*2e70*/  DFMA R54, R24, UR20, R54 ;  /* 0x0000001418367c2b */ /* 0x000fe20008000036 */
[----:B------:R-:W1:Y:S01]  /*2e80*/  LDCU.64 UR20, c[0x3][0x70] ;  /* 0x00c00e00ff1477ac */ /* 0x000e620008000a00 */
[----:B------:R-:W-:Y:S02]  /*2e90*/  DFMA R80, R146, R56, R80 ;  /* 0x000000389250722b */ /* 0x000fe40000000050 */
[----:B------:R-:W-:Y:S01]  /*2ea0*/  DFMA R40, R28, UR24, R40 ;  /* 0x000000181c287c2b */ /* 0x000fe20008000028 */
[----:B------:R-:W1:Y:S01]  /*2eb0*/  LDCU.64 UR24, c[0x3][0xa0] ;  /* 0x00c01400ff1877ac */ /* 0x000e620008000a00 */
[C-C-:B0-----:R-:W-:Y:S02]  /*2ec0*/  DADD R24, R72.reuse, R78.reuse ;  /* 0x0000000048187229 */ /* 0x141fe4000000004e */
[----:B------:R-:W-:-:S02]  /*2ed0*/  DADD R72, R72, -R78 ;  /* 0x0000000048487229 */ /* 0x000fc4000000084e */
[C---:B------:R-:W-:Y:S02]  /*2ee0*/  DFMA R148, R146.reuse, R134, R148 ;  /* 0x000000869294722b */ /* 0x040fe40000000094 */
[C---:B------:R-:W-:Y:S02]  /*2ef0*/  DFMA R62, R146.reuse, R128, R62 ;  /* 0x00000080923e722b */ /* 0x040fe4000000003e */
[C---:B------:R-:W-:Y:S02]  /*2f00*/  DFMA R92, R146.reuse, R124, R92 ;  /* 0x0000007c925c722b */ /* 0x040fe4000000005c */
[----:B------:R-:W-:Y:S02]  /*2f10*/  DFMA R100, R146, R118, R100 ;  /* 0x000000769264722b */ /* 0x000fe40000000064 */
[----:B------:R-:W-:Y:S02]  /*2f20*/  DFMA R80, R28, R114, R80 ;  /* 0x000000721c50722b */ /* 0x000fe40000000050 */
[----:B------:R-:W-:Y:S01]  /*2f30*/  DFMA R54, R24, UR22, R54 ;  /* 0x0000001618367c2b */ /* 0x000fe20008000036 */
[----:B------:R-:W0:Y:S01]  /*2f40*/  LDCU.64 UR22, c[0x3][0xd0] ;  /* 0x00c01a00ff1677ac */ /* 0x000e220008000a00 */
[----:B------:R-:W-:-:S02]  /*2f50*/  DFMA R40, R72, UR26, R40 ;  /* 0x0000001a48287c2b */ /* 0x000fc40008000028 */
[C---:B------:R-:W-:Y:S01]  /*2f60*/  DFMA R148, R28.reuse, R110, R148 ;  /* 0x0000006e1c94722b */ /* 0x040fe20000000094 */
[----:B------:R-:W0:Y:S01]  /*2f70*/  LDCU.64 UR26, c[0x3][0x7d0] ;  /* 0x00c0fa00ff1a77ac */ /* 0x000e220008000a00 */
[C---:B------:R-:W-:Y:S02]  /*2f80*/  DFMA R62, R28.reuse, R98, R62 ;  /* 0x000000621c3e722b */ /* 0x040fe4000000003e */
[C---:B------:R-:W-:Y:S02]  /*2f90*/  DFMA R92, R28.reuse, R96, R92 ;  /* 0x000000601c5c722b */ /* 0x040fe4000000005c */
[----:B------:R-:W-:Y:S02]  /*2fa0*/  DFMA R100, R28, R94, R100 ;  /* 0x0000005e1c64722b */ /* 0x000fe40000000064 */
[----:B------:R-:W-:Y:S02]  /*2fb0*/  DFMA R144, R24, R90, R144 ;  /* 0x0000005a1890722b */ /* 0x000fe40000000090 */
[----:B------:R-:W-:-:S02]  /*2fc0*/  DFMA R80, R72, R88, R80 ;  /* 0x000000584850722b */ /* 0x000fc40000000050 */
[----:B------:R-:W-:Y:S02]  /*2fd0*/  DADD R28, R54, -R40 ;  /* 0x00000000361c7229 */ /* 0x000fe40000000828 */
[C---:B------:R-:W-:Y:S02]  /*2fe0*/  DFMA R154, R24.reuse, R86, R154 ;  /* 0x00000056189a722b */ /* 0x040fe4000000009a */
[C---:B------:R-:W-:Y:S02]  /*2ff0*/  DFMA R120, R24.reuse, R84, R120 ;  /* 0x000000541878722b */ /* 0x040fe40000000078 */
[C---:B------:R-:W-:Y:S02]  /*3000*/  DFMA R46, R24.reuse, R52, R46 ;  /* 0x00000034182e722b */ /* 0x040fe4000000002e */
[----:B------:R-:W-:Y:S02]  /*3010*/  DFMA R122, R24, R82, R122 ;  /* 0x00000052187a722b */ /* 0x000fe4000000007a */
[----:B------:R-:W-:-:S02]  /*3020*/  DADD R54, R54, R40 ;  /* 0x0000000036367229 */ /* 0x000fc40000000028 */
[----:B------:R-:W-:Y:S02]  /*3030*/  DADD R24, R144, -R80 ;  /* 0x0000000090187229 */ /* 0x000fe40000000850 */
[----:B------:R-:W-:Y:S02]  /*3040*/  DFMA R62, R72, R74, R62 ;  /* 0x0000004a483e722b */ /* 0x000fe4000000003e */
[----:B------:R-:W-:Y:S02]  /*3050*/  DADD R80, R144, R80 ;  /* 0x0000000090507229 */ /* 0x000fe40000000050 */
[----:B------:R-:W-:Y:S02]  /*3060*/  DFMA R148, R72, R76, R148 ;  /* 0x0000004c4894722b */ /* 0x000fe40000000094 */
[----:B---3--:R-:W-:Y:S02]  /*3070*/  DMUL R70, R28, R70 ;  /* 0x000000461c467228 */ /* 0x008fe40000000000 */
[----:B----4-:R-:W-:-:S06]  /*3080*/  DMUL R66, R24, R66 ;  /* 0x0000004218427228 */ /* 0x010fcc0000000000 */
[----:B-----5:R-:W-:Y:S02]  /*3090*/  DFMA R74, R54, R44, -R70 ;  /* 0x0000002c364a722b */ /* 0x020fe40000000846 */
[----:B------:R-:W-:-:S06]  /*30a0*/  DFMA R76, R80, R50, -R66 ;  /* 0x00000032504c722b */ /* 0x000fcc0000000842 */
[C---:B------:R-:W-:Y:S02]  /*30b0*/  DFMA R24, R74.reuse, R6, RZ ;  /* 0x000000064a18722b */ /* 0x040fe400000000ff */
[----:B------:R-:W-:Y:S01]  /*30c0*/  DFMA R56, R74, UR46, RZ ;  /* 0x0000002e4a387c2b */ /* 0x000fe200080000ff */
[----:B------:R-:W3:Y:S01]  /*30d0*/  LDCU.64 UR46, c[0x3][0x758] ;  /* 0x00c0eb00ff2e77ac */ /* 0x000ee20008000a00 */
[C---:B------:R-:W-:Y:S02]  /*30e0*/  DFMA R92, R72.reuse, R48, R92 ;  /* 0x00000030485c722b */ /* 0x040fe4000000005c */
[----:B------:R-:W-:Y:S02]  /*30f0*/  DFMA R100, R72, R68, R100 ;  /* 0x000000444864722b */ /* 0x000fe40000000064 */
[C---:B------:R-:W-:Y:S01]  /*3100*/  DFMA R52, R76.reuse, UR48, R24 ;  /* 0x000000304c347c2b */ /* 0x040fe20008000018 */
[----:B------:R-:W4:Y:S01]  /*3110*/  LDCU.64 UR48, c[0x3][0x750] ;  /* 0x00c0ea00ff3077ac */ /* 0x000f220008000a00 */
[----:B------:R-:W-:-:S02]  /*3120*/  DFMA R56, R76, UR42, R56 ;  /* 0x0000002a4c387c2b */ /* 0x000fc40008000038 */
[----:B------:R-:W-:Y:S01]  /*3130*/  DFMA R72, R54, R44, R70 ;  /* 0x0000002c3648722b */ /* 0x000fe20000000046 */
[----:B------:R-:W5:Y:S01]  /*3140*/  LDCU.64 UR42, c[0x3][0x20] ;  /* 0x00c00400ff2a77ac */ /* 0x000f620008000a00 */
[C-C-:B------:R-:W-:Y:S02]  /*3150*/  DADD R48, R154.reuse, R148.reuse ;  /* 0x000000009a307229 */ /* 0x140fe40000000094 */
[----:B------:R-:W-:Y:S02]  /*3160*/  DADD R148, R154, -R148 ;  /* 0x000000009a947229 */ /* 0x000fe40000000894 */
[----:B------:R-:W-:Y:S01]  /*3170*/  DFMA R54, R74, UR72, RZ ;  /* 0x000000484a367c2b */ /* 0x000fe200080000ff */
[----:B------:R-:W1:Y:S01]  /*3180*/  LDCU.64 UR72, c[0x3][0x28] ;  /* 0x00c00500ff4877ac */ /* 0x000e620008000a00 */
[----:B------:R-:W-:Y:S02]  /*3190*/  DFMA R80, R80, R50, R66 ;  /* 0x000000325050722b */ /* 0x000fe40000000042 */
[----:B------:R-:W-:-:S02]  /*31a0*/  DFMA R50, R72, UR10, RZ ;  /* 0x0000000a48327c2b */ /* 0x000fc400080000ff */
[C---:B------:R-:W-:Y:S01]  /*31b0*/  DFMA R64, R74.reuse, UR70, RZ ;  /* 0x000000464a407c2b */ /* 0x040fe200080000ff */
[----:B------:R-:W0:Y:S01]  /*31c0*/  LDCU.64 UR70, c[0x3][0xa8] ;  /* 0x00c01500ff4677ac */ /* 0x000e220008000a00 */
[C---:B------:R-:W-:Y:S02]  /*31d0*/  DFMA R44, R74.reuse, UR16, RZ ;  /* 0x000000104a2c7c2b */ /* 0x040fe400080000ff */
[----:B------:R-:W-:Y:S01]  /*31e0*/  DFMA R68, R74, UR64, RZ ;  /* 0x000000404a447c2b */ /* 0x000fe200080000ff */
[----:B------:R-:W0:Y:S01]  /*31f0*/  LDCU.64 UR64, c[0x3][0x50] ;  /* 0x00c00a00ff4077ac */ /* 0x000e220008000a00 */
[----:B------:R-:W-:Y:S02]  /*3200*/  DFMA R66, R76, UR74, R54 ;  /* 0x0000004a4c427c2b */ /* 0x000fe40008000036 */
[----:B------:R-:W-:Y:S01]  /*3210*/  DFMA R54, R72, UR18, RZ ;  /* 0x0000001248367c2b */ /* 0x000fe200080000ff */
[----:B------:R-:W2:Y:S01]  /*3220*/  LDCU.64 UR18, c[0x3][0x780] ;  /* 0x00c0f000ff1277ac */ /* 0x000ea20008000a00 */
[----:B------:R-:W-:-:S02]  /*3230*/  DFMA R60, R80, R60, R50 ;  /* 0x0000003c503c722b */ /* 0x000fc40000000032 */
[C---:B----4-:R-:W-:Y:S01]  /*3240*/  DFMA R70, R76.reuse, UR48, R64 ;  /* 0x000000304c467c2b */ /* 0x050fe20008000040 */
[----:B------:R-:W4:Y:S01]  /*3250*/  LDCU.64 UR48, c[0x3][0x58] ;  /* 0x00c00b00ff3077ac */ /* 0x000f220008000a00 */
[C---:B------:R-:W-:Y:S02]  /*3260*/  DFMA R50, R76.reuse, R4, R44 ;  /* 0x000000044c32722b */ /* 0x040fe4000000002c */
[----:B---3--:R-:W-:Y:S01]  /*3270*/  DFMA R74, R76, UR46, R68 ;  /* 0x0000002e4c4a7c2b */ /* 0x008fe20008000044 */
[----:B------:R-:W3:Y:S01]  /*3280*/  LDCU.64 UR46, c[0x3][0x7a8] ;  /* 0x00c0f500ff2e77ac */ /* 0x000ee20008000a00 */
[----:B-----5:R-:W-:Y:S02]  /*3290*/  DFMA R68, R72, UR42, RZ ;  /* 0x0000002a48447c2b */ /* 0x020fe400080000ff */
[C-C-:B------:R-:W-:Y:S01]  /*32a0*/  DADD R40, R120.reuse, R62.reuse ;  /* 0x0000000078287229 */ /* 0x140fe2000000003e */
[----:B------:R-:W5:Y:S01]  /*32b0*/  LDCU.64 UR42, c[0x3][0x80] ;  /* 0x00c01000ff2a77ac */ /* 0x000f620008000a00 */
[----:B------:R-:W-:-:S02]  /*32c0*/  DADD R62, R120, -R62 ;  /* 0x00000000783e7229 */ /* 0x000fc4000000083e */
[----:B------:R-:W-:Y:S01]  /*32d0*/  DFMA R54, R80, UR50, R54 ;  /* 0x0000003250367c2b */ /* 0x000fe20008000036 */
[----:B------:R-:W3:Y:S01]  /*32e0*/  LDCU.64 UR50, c[0x3][0x88] ;  /* 0x00c01100ff3277ac */ /* 0x000ee20008000a00 */
[C---:B------:R-:W-:Y:S02]  /*32f0*/  DFMA R44, R72.reuse, UR8, RZ ;  /* 0x00000008482c7c2b */ /* 0x040fe400080000ff */
[----:B------:R-:W-:Y:S01]  /*3300*/  DFMA R64, R72, UR68, RZ ;  /* 0x0000004448407c2b */ /* 0x000fe200080000ff */
[----:B------:R-:W3:Y:S01]  /*3310*/  LDCU.64 UR68, c[0x3][0x788] ;  /* 0x00c0f100ff4477ac */ /* 0x000ee20008000a00 */
[--C-:B------:R-:W-:Y:S02]  /*3320*/  DADD R28, R46, R92.reuse ;  /* 0x000000002e1c7229 */ /* 0x100fe4000000005c */
[----:B-1----:R-:W-:Y:S02]  /*3330*/  DFMA R72, R72, UR72, RZ ;  /* 0x0000004848487c2b */ /* 0x002fe400080000ff */
[----:B------:R-:W-:-:S02]  /*3340*/  DADD R46, R46, -R92 ;  /* 0x000000002e2e7229 */ /* 0x000fc4000000085c */
[----:B0-----:R-:W-:Y:S02]  /*3350*/  DFMA R68, R80, UR64, R68 ;  /* 0x0000004050447c2b */ /* 0x001fe40008000044 */
[----:B--2---:R-:W-:-:S08]  /*3360*/  DMUL R42, R148, R42 ;  /* 0x0000002a942a7228 */ /* 0x004fd00000000000 */
[CCC-:B------:R-:W-:Y:S02]  /*3370*/  DFMA R76, R48.reuse, R30.reuse, -R42.reuse ;  /* 0x0000001e304c722b */ /* 0x1c0fe4000000082a */
[----:B------:R-:W-:-:S06]  /*3380*/  DFMA R30, R48, R30, R42 ;  /* 0x0000001e301e722b */ /* 0x000fcc000000002a */
[----:B------:R-:W-:Y:S01]  /*3390*/  DFMA R52, R76, UR32, R52 ;  /* 0x000000204c347c2b */ /* 0x000fe20008000034 */
[----:B------:R-:W0:Y:S01]  /*33a0*/  LDCU.64 UR32, c[0x3][0xb0] ;  /* 0x00c01600ff2077ac */ /* 0x000e220008000a00 */
[----:B------:R-:W-:Y:S02]  /*33b0*/  DMUL R38, R62, R38 ;  /* 0x000000263e267228 */ /* 0x000fe40000000000 */
[----:B------:R-:W-:Y:S01]  /*33c0*/  DFMA R70, R76, UR18, R70 ;  /* 0x000000124c467c2b */ /* 0x000fe20008000046 */
[----:B------:R-:W1:Y:S01]  /*33d0*/  LDCU.64 UR18, c[0x3][0x7d8] ;  /* 0x00c0fb00ff1277ac */ /* 0x000e620008000a00 */
[C---:B------:R-:W-:Y:S02]  /*33e0*/  DFMA R44, R80.reuse, R2, R44 ;  /* 0x00000002502c722b */ /* 0x040fe4000000002c */
[C---:B------:R-:W-:Y:S02]  /*33f0*/  DFMA R64, R80.reuse, UR62, R64 ;  /* 0x0000003e50407c2b */ /* 0x040fe40008000040 */
[----:B----4-:R-:W-:Y:S01]  /*3400*/  DFMA R72, R80, UR48, R72 ;  /* 0x0000003050487c2b */ /* 0x010fe20008000048 */
[----:B------:R-:W2:Y:S01]  /*3410*/  LDCU.64 UR48, c[0x3][0xd8] ;  /* 0x00c01b00ff3077ac */ /* 0x000ea20008000a00 */
[----:B------:R-:W-:-:S02]  /*3420*/  DFMA R42, R40, R26, R38 ;  /* 0x0000001a282a722b */ /* 0x000fc40000000026 */
[----:B------:R-:W-:Y:S02]  /*3430*/  DMUL R36, R46, R36 ;  /* 0x000000242e247228 */ /* 0x000fe40000000000 */
[C---:B------:R-:W-:Y:S01]  /*3440*/  DFMA R56, R76.reuse, UR52, R56 ;  /* 0x000000344c387c2b */ /* 0x040fe20008000038 */
[----:B------:R-:W4:Y:S01]  /*3450*/  LDCU.64 UR52, c[0x3][0xb8] ;  /* 0x00c01700ff3477ac */ /* 0x000f220008000a00 */
[----:B------:R-:W-:Y:S02]  /*3460*/  DFMA R66, R76, UR60, R66 ;  /* 0x0000003c4c427c2b */ /* 0x000fe40008000042 */
[C---:B------:R-:W-:Y:S01]  /*3470*/  DFMA R60, R30.reuse, UR44, R60 ;  /* 0x0000002c1e3c7c2b */ /* 0x040fe2000800003c */
[----:B------:R-:W2:Y:S01]  /*3480*/  LDCU.64 UR44, c[0x3][0x7b0] ;  /* 0x00c0f600ff2c77ac */ /* 0x000ea20008000a00 */
[C---:B------:R-:W-:Y:S02]  /*3490*/  DFMA R54, R30.reuse, UR20, R54 ;  /* 0x000000141e367c2b */ /* 0x040fe40008000036 */
[----:B-----5:R-:W-:Y:S01]  /*34a0*/  DFMA R68, R30, UR42, R68 ;  /* 0x0000002a1e447c2b */ /* 0x020fe20008000044 */
[----:B------:R-:W5:Y:S01]  /*34b0*/  LDCU.64 UR42, c[0x3][0x7b8] ;  /* 0x00c0f700ff2a77ac */ /* 0x000f620008000a00 */
[----:B------:R-:W-:-:S02]  /*34c0*/  DFMA R26, R40, R26, -R38 ;  /* 0x0000001a281a722b */ /* 0x000fc40000000826 */
[C---:B------:R-:W-:Y:S01]  /*34d0*/  DFMA R44, R30.reuse, R8, R44 ;  /* 0x000000081e2c722b */ /* 0x040fe2000000002c */
[----:B------:R-:W5:Y:S01]  /*34e0*/  LDCU.64 UR20, c[0x3][0x108] ;  /* 0x00c02100ff1477ac */ /* 0x000f620008000a00 */
[C---:B------:R-:W-:Y:S02]  /*34f0*/  DFMA R64, R30.reuse, UR66, R64 ;  /* 0x000000421e407c2b */ /* 0x040fe40008000040 */
[----:B---3--:R-:W-:Y:S01]  /*3500*/  DFMA R72, R30, UR50, R72 ;  /* 0x000000321e487c2b */ /* 0x008fe20008000048 */
[----:B------:R-:W3:Y:S01]  /*3510*/  LDCU.64 UR50, c[0x3][0xe8] ;  /* 0x00c01d00ff3277ac */ /* 0x000ee20008000a00 */
[----:B------:R-:W-:Y:S02]  /*3520*/  DFMA R30, R28, R58, R36 ;  /* 0x0000003a1c1e722b */ /* 0x000fe40000000024 */
[C---:B------:R-:W-:Y:S01]  /*3530*/  DFMA R60, R42.reuse, UR40, R60 ;  /* 0x000000282a3c7c2b */ /* 0x040fe2000800003c */
[----:B------:R-:W3:Y:S01]  /*3540*/  LDCU.64 UR40, c[0x3][0xe0] ;  /* 0x00c01c00ff2877ac */ /* 0x000ee20008000a00 */
[----:B------:R-:W-:-:S02]  /*3550*/  DFMA R54, R42, UR24, R54 ;  /* 0x000000182a367c2b */ /* 0x000fc40008000036 */
[----:B0-----:R-:W-:Y:S01]  /*3560*/  DFMA R68, R42, UR32, R68 ;  /* 0x000000202a447c2b */ /* 0x001fe20008000044 */
[----:B------:R-:W0:Y:S01]  /*3570*/  LDCU.64 UR32, c[0x3][0x7e0] ;  /* 0x00c0fc00ff2077ac */ /* 0x000e220008000a00 */
[C---:B------:R-:W-:Y:S02]  /*3580*/  DFMA R52, R26.reuse, UR38, R52 ;  /* 0x000000261a347c2b */ /* 0x040fe40008000034 */
[----:B------:R-:W-:Y:S01]  /*3590*/  DFMA R66, R26, UR46, R66 ;  /* 0x0000002e1a427c2b */ /* 0x000fe20008000042 */
[----:B------:R-:W0:Y:S01]  /*35a0*/  LDCU.64 UR38, c[0x3][0x7e8] ;  /* 0x00c0fd00ff2677ac */ /* 0x000e220008000a00 */
[----:B------:R-:W-:Y:S02]  /*35b0*/  DFMA R28, R28, R58, -R36 ;  /* 0x0000003a1c1c722b */ /* 0x000fe40000000824 */
[----:B------:R-:W-:Y:S01]  /*35c0*/  DADD R34, R122, -R100 ;  /* 0x000000007a227229 */ /* 0x000fe20000000864 */
[----:B------:R-:W0:Y:S01]  /*35d0*/  LDCU.64 UR24, c[0x3][0x808] ;  /* 0x00c10100ff1877ac */ /* 0x000e220008000a00 */
[----:B------:R-:W-:-:S02]  /*35e0*/  DFMA R50, R76, R10, R50 ;  /* 0x0000000a4c32722b */ /* 0x000fc40000000032 */
[----:B------:R-:W-:Y:S02]  /*35f0*/  DFMA R74, R76, UR68, R74 ;  /* 0x000000444c4a7c2b */ /* 0x000fe4000800004a */
[C---:B------:R-:W-:Y:S01]  /*3600*/  DFMA R60, R30.reuse, UR36, R60 ;  /* 0x000000241e3c7c2b */ /* 0x040fe2000800003c */
[----:B------:R-:W0:Y:S01]  /*3610*/  LDCU.64 UR36, c[0x3][0x118] ;  /* 0x00c02300ff2477ac */ /* 0x000e220008000a00 */
[----:B------:R-:W-:Y:S02]  /*3620*/  DFMA R54, R30, UR22, R54 ;  /* 0x000000161e367c2b */ /* 0x000fe40008000036 */
[C---:B------:R-:W-:Y:S01]  /*3630*/  DFMA R52, R28.reuse, UR30, R52 ;  /* 0x0000001e1c347c2b */ /* 0x040fe20008000034 */
[----:B------:R-:W0:Y:S01]  /*3640*/  LDCU.64 UR22, c[0x3][0x110] ;  /* 0x00c02200ff1677ac */ /* 0x000e220008000a00 */
[----:B-1----:R-:W-:Y:S02]  /*3650*/  DFMA R66, R28, UR18, R66 ;  /* 0x000000121c427c2b */ /* 0x002fe40008000042 */
[----:B------:R-:W-:Y:S01]  /*3660*/  DADD R24, R122, R100 ;  /* 0x000000007a187229 */ /* 0x000fe20000000064 */
[----:B------:R-:W1:Y:S01]  /*3670*/  LDCU.64 UR30, c[0x3][0x810] ;  /* 0x00c10200ff1e77ac */ /* 0x000e620008000a00 */
[----:B------:R-:W-:Y:S01]  /*3680*/  DMUL R32, R34, R32 ;  /* 0x0000002022207228 */ /* 0x000fe20000000000 */
[----:B------:R-:W1:Y:S01]  /*3690*/  LDCU.64 UR18, c[0x3][0x818] ;  /* 0x00c10300ff1277ac */ /* 0x000e620008000a00 */
[----:B------:R-:W-:-:S02]  /*36a0*/  DFMA R44, R42, R12, R44 ;  /* 0x0000000c2a2c722b */ /* 0x000fc4000000002c */
[C---:B------:R-:W-:Y:S02]  /*36b0*/  DFMA R64, R42.reuse, UR70, R64 ;  /* 0x000000462a407c2b */ /* 0x040fe40008000040 */
[----:B----4-:R-:W-:Y:S02]  /*36c0*/  DFMA R72, R42, UR52, R72 ;  /* 0x000000342a487c2b */ /* 0x010fe40008000048 */
[C---:B------:R-:W-:Y:S02]  /*36d0*/  DFMA R50, R26.reuse, R14, R50 ;  /* 0x0000000e1a32722b */ /* 0x040fe40000000032 */
[C---:B------:R-:W-:Y:S02]  /*36e0*/  DFMA R56, R26.reuse, UR54, R56 ;  /* 0x000000361a387c2b */ /* 0x040fe40008000038 */
[C---:B--2---:R-:W-:Y:S02]  /*36f0*/  DFMA R70, R26.reuse, UR44, R70 ;  /* 0x0000002c1a467c2b */ /* 0x044fe40008000046 */
[----:B-----5:R-:W-:-:S02]  /*3700*/  DFMA R74, R26, UR42, R74 ;  /* 0x0000002a1a4a7c2b */ /* 0x020fc4000800004a */
[----:B------:R-:W-:Y:S02]  /*3710*/  DFMA R26, R24, R152, R32 ;  /* 0x00000098181a722b */ /* 0x000fe40000000020 */
[C---:B------:R-:W-:Y:S02]  /*3720*/  DFMA R44, R30.reuse, R16, R44 ;  /* 0x000000101e2c722b */ /* 0x040fe4000000002c */
[C---:B------:R-:W-:Y:S02]  /*3730*/  DFMA R64, R30.reuse, UR48, R64 ;  /* 0x000000301e407c2b */ /* 0x040fe40008000040 */
[C---:B---3--:R-:W-:Y:S02]  /*3740*/  DFMA R68, R30.reuse, UR40, R68 ;  /* 0x000000281e447c2b */ /* 0x048fe40008000044 */
[----:B------:R-:W-:Y:S02]  /*3750*/  DFMA R72, R30, UR50, R72 ;  /* 0x000000321e487c2b */ /* 0x000fe40008000048 */
[----:B------:R-:W-:-:S02]  /*3760*/  DFMA R50, R28, R18, R50 ;  /* 0x000000121c32722b */ /* 0x000fc40000000032 */
[C---:B------:R-:W-:Y:S02]  /*3770*/  DFMA R56, R28.reuse, UR26, R56 ;  /* 0x0000001a1c387c2b */ /* 0x040fe40008000038 */
[C---:B0-----:R-:W-:Y:S02]  /*3780*/  DFMA R70, R28.reuse, UR32, R70 ;  /* 0x000000201c467c2b */ /* 0x041fe40008000046 */
[----:B------:R-:W-:Y:S02]  /*3790*/  DFMA R74, R28, UR38, R74 ;  /* 0x000000261c4a7c2b */ /* 0x000fe4000800004a */
[----:B------:R-:W-:Y:S02]  /*37a0*/  DFMA R24, R24, R152, -R32 ;  /* 0x000000981818722b */ /* 0x000fe40000000820 */
[C---:B------:R-:W-:Y:S02]  /*37b0*/  DFMA R60, R26.reuse, UR34, R60 ;  /* 0x000000221a3c7c2b */ /* 0x040fe4000800003c */
[----:B------:R-:W-:-:S02]  /*37c0*/  DFMA R44, R26, R20, R44 ;  /* 0x000000141a2c722b */ /* 0x000fc4000000002c */
[C---:B------:R-:W-:Y:S02]  /*37d0*/  DFMA R54, R26.reuse, UR58, R54 ;  /* 0x0000003a1a367c2b */ /* 0x040fe40008000036 */
[C---:B------:R-:W-:Y:S02]  /*37e0*/  DFMA R64, R26.reuse, UR20, R64 ;  /* 0x000000141a407c2b */ /* 0x040fe40008000040 */
[C---:B------:R-:W-:Y:S02]  /*37f0*/  DFMA R68, R26.reuse, UR22, R68 ;  /* 0x000000161a447c2b */ /* 0x040fe40008000044 */
[----:B------:R-:W-:Y:S02]  /*3800*/  DFMA R72, R26, UR36, R72 ;  /* 0x000000241a487c2b */ /* 0x000fe40008000048 */
[C---:B------:R-:W-:Y:S02]  /*3810*/  DFMA R52, R24.reuse, UR28, R52 ;  /* 0x0000001c18347c2b */ /* 0x040fe40008000034 */
[----:B------:R-:W-:-:S02]  /*3820*/  DFMA R50, R24, R22, R50 ;  /* 0x000000161832722b */ /* 0x000fc40000000032 */
[C---:B------:R-:W-:Y:S02]  /*3830*/  DFMA R56, R24.reuse, UR56, R56 ;  /* 0x0000003818387c2b */ /* 0x040fe40008000038 */
[C---:B------:R-:W-:Y:S02]  /*3840*/  DFMA R66, R24.reuse, UR24, R66 ;  /* 0x0000001818427c2b */ /* 0x040fe40008000042 */
[C---:B-1----:R-:W-:Y:S02]  /*3850*/  DFMA R70, R24.reuse, UR30, R70 ;  /* 0x0000001e18467c2b */ /* 0x042fe40008000046 */
[----:B------:R-:W-:Y:S02]  /*3860*/  DFMA R74, R24, UR18, R74 ;  /* 0x00000012184a7c2b */ /* 0x000fe4000800004a */
[----:B------:R-:W-:Y:S02]  /*3870*/  DADD R26, R60, R52 ;  /* 0x000000003c1a7229 */ /* 0x000fe40000000034 */
[----:B------:R-:W-:-:S02]  /*3880*/  DADD R24, R44, R50 ;  /* 0x000000002c187229 */ /* 0x000fc40000000032 */
[----:B------:R-:W-:Y:S02]  /*3890*/  DADD R28, R54, R56 ;  /* 0x00000000361c7229 */ /* 0x000fe40000000038 */
[----:B------:R-:W-:Y:S02]  /*38a0*/  DADD R30, R64, R66 ;  /* 0x00000000401e7229 */ /* 0x000fe40000000042 */
[----:B------:R-:W-:Y:S02]  /*38b0*/  DADD R32, R68, R70 ;  /* 0x0000000044207229 */ /* 0x000fe40000000046 */
[----:B------:R-:W-:Y:S02]  /*38c0*/  DADD R34, R72, R74 ;  /* 0x0000000048227229 */ /* 0x000fe4000000004a */
[----:B------:R-:W-:Y:S02]  /*38d0*/  DADD R52, R60, -R52 ;  /* 0x000000003c347229 */ /* 0x000fe40000000834 */
[----:B------:R-:W-:-:S02]  /*38e0*/  DADD R44, R44, -R50 ;  /* 0x000000002c2c7229 */ /* 0x000fc40000000832 */
[----:B------:R-:W-:Y:S02]  /*38f0*/  DADD R54, R54, -R56 ;  /* 0x0000000036367229 */ /* 0x000fe40000000838 */
[----:B------:R-:W-:Y:S02]  /*3900*/  DADD R64, R64, -R66 ;  /* 0x0000000040407229 */ /* 0x000fe40000000842 */
[----:B------:R-:W-:Y:S02]  /*3910*/  DADD R68, R68, -R70 ;  /* 0x0000000044447229 */ /* 0x000fe40000000846 */
[----:B------:R-:W-:Y:S01]  /*3920*/  DADD R72, R72, -R74 ;  /* 0x0000000048487229 */ /* 0x000fe2000000084a */
[----:B------:R2:W-:Y:S04]  /*3930*/  STS.64 [R159+0x8], R26 ;  /* 0x0000081a9f007388 */ /* 0x0005e80000000a00 */
        /* <DEDUP_REMOVED lines=10> */
[----:B------:R2:W-:Y:S02]  /*39e0*/  STS.64 [R159+0x30], R72 ;  /* 0x000030489f007388 */ /* 0x0005e40000000a00 */
.L_x_43:
[----:B------:R-:W-:Y:S05]  /*39f0*/  BSYNC.RECONVERGENT B0 ;  /* 0x0000000000007941 */ /* 0x000fea0003800200 */
.L_x_42:
[----:B------:R-:W-:Y:S06]  /*3a00*/  BAR.SYNC.DEFER_BLOCKING 0x0 ;  /* 0x0000000000007b1d */ /* 0x000fec0000010000 */
[----:B------:R-:W-:Y:S04]  /*3a10*/  BSSY.RECONVERGENT B0, `(.L_x_44) ;  /* 0x00000c4000007945 */ /* 0x000fe80003800200 */
[----:B------:R-:W-:Y:S05]  /*3a20*/  @P1 BRA `(.L_x_45) ;  /* 0x0000000c00081947 */ /* 0x000fea0003800000 */
[----:B------:R-:W-:Y:S01]  /*3a30*/  PRMT R6, R0, 0x9910, RZ ;  /* 0x0000991000067816 */ /* 0x000fe200000000ff */
[----:B------:R-:W3:Y:S04]  /*3a40*/  LDCU.64 UR34, c[0x3][0x10] ;  /* 0x00c00200ff2277ac */ /* 0x000ee80008000a00 */
[----:B------:R-:W-:Y:S01]  /*3a50*/  IMAD R6, R6, 0xab, RZ ;  /* 0x000000ab06067824 */ /* 0x000fe200078e02ff */
[----:B------:R-:W4:Y:S04]  /*3a60*/  LDCU.64 UR22, c[0x3][0x40] ;  /* 0x00c00800ff1677ac */ /* 0x000f280008000a00 */
[----:B------:R-:W-:Y:S01]  /*3a70*/  LOP3.LUT R6, R6, 0xffff, RZ, 0xc0, !PT ;  /* 0x0000ffff06067812 */ /* 0x000fe200078ec0ff */
[----:B------:R-:W5:Y:S03]  /*3a80*/  LDCU.64 UR60, c[0x3][0x38] ;  /* 0x00c00700ff3c77ac */ /* 0x000f660008000a00 */
[----:B------:R-:W-:Y:S01]  /*3a90*/  SHF.R.U32.HI R6, RZ, 0xb, R6 ;  /* 0x0000000bff067819 */ /* 0x000fe20000011606 */
[----:B------:R-:W5:Y:S03]  /*3aa0*/  LDCU.64 UR64, c[0x3][0x18] ;  /* 0x00c00300ff4077ac */ /* 0x000f660008000a00 */
[C---:B------:R-:W-:Y:S01]  /*3ab0*/  PRMT R7, R6.reuse, 0x9910, RZ ;  /* 0x0000991006077816 */ /* 0x040fe200000000ff */
[----:B------:R-:W5:Y:S01]  /*3ac0*/  LDCU.64 UR74, c[0x3][0x20] ;  /* 0x00c00400ff4a77ac */ /* 0x000f620008000a00 */
[----:B--2---:R-:W-:-:S03]  /*3ad0*/  LOP3.LUT R25, R6, 0xffff, RZ, 0xc0, !PT ;  /* 0x0000ffff06197812 */ /* 0x004fc600078ec0ff */
[----:B------:R-:W-:Y:S01]  /*3ae0*/  IMAD R7, R7, 0xc, RZ ;  /* 0x0000000c07077824 */ /* 0x000fe200078e02ff */
[----:B------:R-:W2:Y:S03]  /*3af0*/  LDCU.64 UR72, c[0x3][0x28] ;  /* 0x00c00500ff4877ac */ /* 0x000ea60008000a00 */
[----:B------:R-:W-:Y:S01]  /*3b00*/  IMAD.MOV R7, RZ, RZ, -R7 ;  /* 0x000000ffff077224 */ /* 0x000fe200078e0a07 */
[----:B------:R-:W2:Y:S04]  /*3b10*/  LDCU.64 UR58, c[0x3][0x708] ;  /* 0x00c0e100ff3a77ac */ /* 0x000ea80008000a00 */
[----:B------:R-:W-:Y:S01]  /*3b20*/  PRMT R7, R7, 0x7710, RZ ;  /* 0x0000771007077816 */ /* 0x000fe200000000ff */
[----:B------:R-:W2:Y:S03]  /*3b30*/  LDCU.64 UR70, c[0x3][0x48] ;  /* 0x00c00900ff4677ac */ /* 0x000ea60008000a00 */
[----:B------:R-:W-:Y:S01]  /*3b40*/  IADD3 R7, PT, PT, R7, R0, RZ ;  /* 0x0000000007077210 */ /* 0x000fe20007ffe0ff */
[----:B------:R-:W-:Y:S01]  /*3b50*/  IMAD R0, R25, 0x4e0, R156 ;  /* 0x000004e019007824 */ /* 0x000fe200078e029c */
[----:B------:R-:W2:Y:S02]  /*3b60*/  LDCU.64 UR68, c[0x3][0x58] ;  /* 0x00c00b00ff4477ac */ /* 0x000ea40008000a00 */
[----:B------:R-:W-:Y:S01]  /*3b70*/  LOP3.LUT R7, R7, 0xff, RZ, 0xc0, !PT ;  /* 0x000000ff07077812 */ /* 0x000fe200078ec0ff */
[----:B------:R-:W2:Y:S04]  /*3b80*/  LDCU.64 UR54, c[0x3][0x710] ;  /* 0x00c0e200ff3677ac */ /* 0x000ea80008000a00 */
[----:B------:R-:W-:Y:S01]  /*3b90*/  IMAD R0, R7, 0x8, R0 ;  /* 0x0000000807007824 */ /* 0x000fe200078e0200 */
[----:B------:R-:W2:Y:S04]  /*3ba0*/  LDCU.64 UR66, c[0x3][0x718] ;  /* 0x00c0e300ff4277ac */ /* 0x000ea80008000a00 */
[----:B------:R-:W-:Y:S01]  /*3bb0*/  LDS.64 R6, [R0] ;  /* 0x0000000000067984 */ /* 0x000fe20000000a00 */
[----:B------:R-:W2:Y:S03]  /*3bc0*/  LDCU.64 UR52, c[0x3][0x738] ;  /* 0x00c0e700ff3477ac */ /* 0x000ea60008000a00 */
[----:B------:R-:W3:Y:S01]  /*3bd0*/  LDS.64 R24, [R0+0x478] ;  /* 0x0004780000187984 */ /* 0x000ee20000000a00 */
[----:B------:R-:W2:Y:S03]  /*3be0*/  LDCU.64 UR50, c[0x3][0x68] ;  /* 0x00c00d00ff3277ac */ /* 0x000ea60008000a00 */
[----:B------:R-:W-:Y:S01]  /*3bf0*/  LDS.64 R28, [R0+0x68] ;  /* 0x00006800001c7984 */ /* 0x000fe20000000a00 */
[----:B------:R-:W2:Y:S03]  /*3c00*/  LDCU.64 UR20, c[0x3][0x740] ;  /* 0x00c0e800ff1477ac */ /* 0x000ea60008000a00 */
[----:B01----:R-:W0:Y:S01]  /*3c10*/  LDS.64 R30, [R0+0x410] ;  /* 0x00041000001e7984 */ /* 0x003e220000000a00 */
[----:B------:R-:W1:Y:S03]  /*3c20*/  LDCU.64 UR56, c[0x3][0x70] ;  /* 0x00c00e00ff3877ac */ /* 0x000e660008000a00 */
[----:B------:R-:W-:Y:S01]  /*3c30*/  LDS.64 R34, [R0+0xd0] ;  /* 0x0000d00000227984 */ /* 0x000fe20000000a00 */
[----:B------:R-:W1:Y:S03]  /*3c40*/  LDCU.64 UR62, c[0x3][0x748] ;  /* 0x00c0e900ff3e77ac */ /* 0x000e660008000a00 */
[----:B------:R-:W1:Y:S01]  /*3c50*/  LDS.64 R36, [R0+0x3a8] ;  /* 0x0003a80000247984 */ /* 0x000e620000000a00 */
[----:B------:R-:W1:Y:S01]  /*3c60*/  LDCU.64 UR46, c[0x3][0x78] ;  /* 0x00c00f00ff2e77ac */ /* 0x000e620008000a00 */
[----:B------:R-:W1:Y:S01]  /*3c70*/  LDCU.64 UR40, c[0x3][0x768] ;  /* 0x00c0ed00ff2877ac */ /* 0x000e620008000a00 */
[----:B------:R-:W1:Y:S01]  /*3c80*/  LDCU.64 UR42, c[0x3][0x770] ;  /* 0x00c0ee00ff2a77ac */ /* 0x000e620008000a00 */
[----:B------:R-:W1:Y:S01]  /*3c90*/  LDCU.64 UR24, c[0x3][0x98] ;  /* 0x00c01300ff1877ac */ /* 0x000e620008000a00 */
[----:B------:R-:W1:Y:S01]  /*3ca0*/  LDCU.64 UR48, c[0x3][0xa0] ;  /* 0x00c01400ff3077ac */ /* 0x000e620008000a00 */
[----:B------:R-:W1:Y:S01]  /*3cb0*/  LDCU.64 UR36, c[0x3][0xa8] ;  /* 0x00c01500ff2477ac */ /* 0x000e620008000a00 */
[C-C-:B---3--:R-:W-:Y:S01]  /*3cc0*/  DADD R26, R6.reuse, R24.reuse ;  /* 0x00000000061a7229 */ /* 0x148fe20000000018 */
[----:B------:R-:W3:Y:S01]  /*3cd0*/  LDCU.64 UR32, c[0x3][0x798] ;  /* 0x00c0f300ff2077ac */ /* 0x000ee20008000a00 */
[----:B------:R-:W-:Y:S01]  /*3ce0*/  DADD R24, R6, -R24 ;  /* 0x0000000006187229 */ /* 0x000fe20000000818 */
[----:B------:R-:W3:Y:S01]  /*3cf0*/  LDCU.64 UR14, c[0x3][0x7a0] ;  /* 0x00c0f400ff0e77ac */ /* 0x000ee20008000a00 */
[----:B0-----:R-:W-:Y:S01]  /*3d00*/  DADD R32, R28, R30 ;  /* 0x000000001c207229 */ /* 0x001fe2000000001e */
[----:B------:R-:W0:Y:S03]  /*3d10*/  LDCU.64 UR44, c[0x3][0x778] ;  /* 0x00c0ef00ff2c77ac */ /* 0x000e260008000a00 */
[----:B------:R-:W-:-:S02]  /*3d20*/  DFMA R40, R26, UR34, RZ ;  /* 0x000000221a287c2b */ /* 0x000fc400080000ff */
[----:B------:R-:W-:Y:S01]  /*3d30*/  DFMA R38, R26, UR10, RZ ;  /* 0x0000000a1a267c2b */ /* 0x000fe200080000ff */
[----:B------:R-:W3:Y:S01]  /*3d40*/  LDCU.64 UR30, c[0x3][0xc8] ;  /* 0x00c01900ff1e77ac */ /* 0x000ee20008000a00 */
[----:B------:R-:W-:Y:S02]  /*3d50*/  DADD R28, R28, -R30 ;  /* 0x000000001c1c7229 */ /* 0x000fe4000000081e */
[----:B------:R-:W-:Y:S01]  /*3d60*/  DFMA R6, R26, UR8, RZ ;  /* 0x000000081a067c2b */ /* 0x000fe200080000ff */
[----:B------:R-:W-:Y:S01]  /*3d70*/  LDS.64 R30, [R0+0x138] ;  /* 0x00013800001e7984 */ /* 0x000fe20000000a00 */
[C---:B----4-:R-:W-:Y:S01]  /*3d80*/  DFMA R52, R32.reuse, UR22, R40 ;  /* 0x0000001620347c2b */ /* 0x050fe20008000028 */
[----:B------:R-:W4:Y:S01]  /*3d90*/  LDCU.64 UR12, c[0x3][0x7d0] ;  /* 0x00c0fa00ff0c77ac */ /* 0x000f220008000a00 */
[----:B-----5:R-:W-:Y:S02]  /*3da0*/  DFMA R48, R32, UR60, R38 ;  /* 0x0000003c20307c2b */ /* 0x020fe40008000026 */
[C---:B------:R-:W-:Y:S01]  /*3db0*/  DFMA R40, R26.reuse, UR64, RZ ;  /* 0x000000401a287c2b */ /* 0x040fe200080000ff */
[----:B------:R-:W5:Y:S01]  /*3dc0*/  LDCU.64 UR60, c[0x3][0x50] ;  /* 0x00c00a00ff3c77ac */ /* 0x000f620008000a00 */
[C---:B------:R-:W-:Y:S01]  /*3dd0*/  DFMA R42, R26.reuse, UR74, RZ ;  /* 0x0000004a1a2a7c2b */ /* 0x040fe200080000ff */
[----:B------:R-:W0:Y:S01]  /*3de0*/  LDS.64 R38, [R0+0x340] ;  /* 0x0003400000267984 */ /* 0x000e220000000a00 */
[----:B--2---:R-:W-:Y:S01]  /*3df0*/  DFMA R26, R26, UR72, RZ ;  /* 0x000000481a1a7c2b */ /* 0x004fe200080000ff */
[----:B------:R-:W2:Y:S01]  /*3e00*/  LDCU.64 UR64, c[0x3][0x720] ;  /* 0x00c0e400ff4077ac */ /* 0x000ea20008000a00 */
[----:B------:R-:W-:-:S02]  /*3e10*/  DFMA R44, R32, R2, R6 ;  /* 0x00000002202c722b */ /* 0x000fc40000000006 */
[C---:B------:R-:W-:Y:S01]  /*3e20*/  DFMA R56, R32.reuse, UR70, R40 ;  /* 0x0000004620387c2b */ /* 0x040fe20008000028 */
[----:B------:R-:W3:Y:S01]  /*3e30*/  LDCU.64 UR74, c[0x3][0x728] ;  /* 0x00c0e500ff4a77ac */ /* 0x000ee20008000a00 */
[----:B------:R-:W-:Y:S01]  /*3e40*/  MOV R6, UR58 ;  /* 0x0000003a00067c02 */ /* 0x000fe20008000f00 */
[----:B------:R-:W-:Y:S01]  /*3e50*/  IMAD.U32 R7, RZ, RZ, UR59 ;  /* 0x0000003bff077e24 */ /* 0x000fe2000f8e00ff */
[----:B------:R-:W-:Y:S01]  /*3e60*/  DFMA R62, R32, UR68, R26 ;  /* 0x00000044203e7c2b */ /* 0x000fe2000800001a */
[----:B------:R-:W4:Y:S01]  /*3e70*/  LDCU.64 UR70, c[0x3][0x750] ;  /* 0x00c0ea00ff4677ac */ /* 0x000f220008000a00 */
[----:B------:R-:W-:Y:S01]  /*3e80*/  LDS.64 R40, [R0+0x2d8] ;  /* 0x0002d80000287984 */ /* 0x000fe20000000a00 */
[----:B-1----:R-:W-:Y:S01]  /*3e90*/  DADD R26, R34, R36 ;  /* 0x00000000221a7229 */ /* 0x002fe20000000024 */
[----:B------:R-:W1:Y:S01]  /*3ea0*/  LDCU.64 UR58, c[0x3][0x80] ;  /* 0x00c01000ff3a77ac */ /* 0x000e620008000a00 */
[----:B------:R-:W-:Y:S02]  /*3eb0*/  DFMA R50, R24, UR54, RZ ;  /* 0x0000003618327c2b */ /* 0x000fe400080000ff */
[----:B-----5:R-:W-:Y:S01]  /*3ec0*/  DFMA R60, R32, UR60, R42 ;  /* 0x0000003c203c7c2b */ /* 0x020fe2000800002a */
[----:B------:R-:W5:Y:S01]  /*3ed0*/  LDCU.64 UR60, c[0x3][0x758] ;  /* 0x00c0eb00ff3c77ac */ /* 0x000f620008000a00 */
[----:B------:R-:W0:Y:S01]  /*3ee0*/  LDS.64 R32, [R0+0x1a0] ;  /* 0x0001a00000207984 */ /* 0x000e220000000a00 */
[C---:B--2---:R-:W-:Y:S01]  /*3ef0*/  DFMA R58, R24.reuse, UR64, RZ ;  /* 0x00000040183a7c2b */ /* 0x044fe200080000ff */
[----:B------:R-:W2:Y:S01]  /*3f00*/  LDCU.64 UR64, c[0x3][0x88] ;  /* 0x00c01100ff4077ac */ /* 0x000ea20008000a00 */
[----:B------:R-:W-:-:S02]  /*3f10*/  DFMA R42, R24, UR16, RZ ;  /* 0x00000010182a7c2b */ /* 0x000fc400080000ff */
[C---:B------:R-:W-:Y:S01]  /*3f20*/  DFMA R54, R24.reuse, UR66, RZ ;  /* 0x0000004218367c2b */ /* 0x040fe200080000ff */
[----:B------:R-:W0:Y:S01]  /*3f30*/  LDCU.64 UR34, c[0x3][0x7a8] ;  /* 0x00c0f500ff2277ac */ /* 0x000e220008000a00 */
[C---:B------:R-:W-:Y:S02]  /*3f40*/  DFMA R46, R24.reuse, R6, RZ ;  /* 0x00000006182e722b */ /* 0x040fe400000000ff */
[----:B---3--:R-:W-:Y:S01]  /*3f50*/  DFMA R24, R24, UR74, RZ ;  /* 0x0000004a18187c2b */ /* 0x008fe200080000ff */
[----:B------:R-:W3:Y:S01]  /*3f60*/  LDCU.64 UR22, c[0x3][0xd8] ;  /* 0x00c01b00ff1677ac */ /* 0x000ee20008000a00 */
[C---:B------:R-:W-:Y:S02]  /*3f70*/  DFMA R42, R28.reuse, R4, R42 ;  /* 0x000000041c2a722b */ /* 0x040fe4000000002a */
[C---:B------:R-:W-:Y:S01]  /*3f80*/  DFMA R50, R28.reuse, UR20, R50 ;  /* 0x000000141c327c2b */ /* 0x040fe20008000032 */
[----:B------:R-:W3:Y:S01]  /*3f90*/  LDCU.64 UR20, c[0x3][0x780] ;  /* 0x00c0f000ff1477ac */ /* 0x000ee20008000a00 */
[----:B------:R-:W-:-:S02]  /*3fa0*/  DFMA R54, R28, UR62, R54 ;  /* 0x0000003e1c367c2b */ /* 0x000fc40008000036 */
[C---:B----4-:R-:W-:Y:S01]  /*3fb0*/  DFMA R58, R28.reuse, UR70, R58 ;  /* 0x000000461c3a7c2b */ /* 0x050fe2000800003a */
[----:B------:R-:W4:Y:S01]  /*3fc0*/  LDCU.64 UR38, c[0x3][0xd0] ;  /* 0x00c01a00ff2677ac */ /* 0x000f220008000a00 */
[C---:B------:R-:W-:Y:S02]  /*3fd0*/  DFMA R46, R28.reuse, UR52, R46 ;  /* 0x000000341c2e7c2b */ /* 0x040fe4000800002e */
[----:B-----5:R-:W-:Y:S01]  /*3fe0*/  DFMA R64, R28, UR60, R24 ;  /* 0x0000003c1c407c2b */ /* 0x020fe20008000018 */
[----:B------:R-:W5:Y:S01]  /*3ff0*/  LDCU.64 UR52, c[0x3][0x788] ;  /* 0x00c0f100ff3477ac */ /* 0x000f620008000a00 */
[C---:B------:R-:W-:Y:S01]  /*4000*/  DFMA R44, R26.reuse, R8, R44 ;  /* 0x000000081a2c722b */ /* 0x040fe2000000002c */
[----:B------:R-:W-:Y:S01]  /*4010*/  LDS.64 R28, [R0+0x270] ;  /* 0x00027000001c7984 */ /* 0x000fe20000000a00 */
[C---:B------:R-:W-:Y:S01]  /*4020*/  DFMA R48, R26.reuse, UR50, R48 ;  /* 0x000000321a307c2b */ /* 0x040fe20008000030 */
[----:B------:R-:W3:Y:S01]  /*4030*/  LDCU.64 UR50, c[0x3][0xb0] ;  /* 0x00c01600ff3277ac */ /* 0x000ee20008000a00 */
[----:B------:R-:W-:-:S02]  /*4040*/  DFMA R52, R26, UR56, R52 ;  /* 0x000000381a347c2b */ /* 0x000fc40008000034 */
[C---:B------:R-:W-:Y:S01]  /*4050*/  DFMA R56, R26.reuse, UR46, R56 ;  /* 0x0000002e1a387c2b */ /* 0x040fe20008000038 */
[----:B------:R-:W4:Y:S01]  /*4060*/  LDCU.64 UR56, c[0x3][0xb8] ;  /* 0x00c01700ff3877ac */ /* 0x000f220008000a00 */
[C---:B-1----:R-:W-:Y:S02]  /*4070*/  DFMA R60, R26.reuse, UR58, R60 ;  /* 0x0000003a1a3c7c2b */ /* 0x042fe4000800003c */
[----:B--2---:R-:W-:Y:S01]  /*4080*/  DFMA R62, R26, UR64, R62 ;  /* 0x000000401a3e7c2b */ /* 0x004fe2000800003e */
[----:B------:R-:W1:Y:S01]  /*4090*/  LDCU.64 UR46, c[0x3][0x7b0] ;  /* 0x00c0f600ff2e77ac */ /* 0x000e620008000a00 */
[----:B------:R-:W2:Y:S01]  /*40a0*/  LDS.64 R26, [R0+0x208] ;  /* 0x00020800001a7984 */ /* 0x000ea20000000a00 */
[----:B------:R-:W-:Y:S02]  /*40b0*/  DADD R34, R34, -R36 ;  /* 0x0000000022227229 */ /* 0x000fe40000000824 */
[C-C-:B0-----:R-:W-:Y:S01]  /*40c0*/  DADD R24, R30.reuse, R38.reuse ;  /* 0x000000001e187229 */ /* 0x141fe20000000026 */
[----:B------:R-:W0:Y:S01]  /*40d0*/  LDCU.64 UR4, c[0x3][0x7c8] ;  /* 0x00c0f900ff0477ac */ /* 0x000e220008000a00 */
[----:B------:R-:W-:Y:S01]  /*40e0*/  DADD R30, R30, -R38 ;  /* 0x000000001e1e7229 */ /* 0x000fe20000000826 */
[----:B------:R-:W0:Y:S03]  /*40f0*/  LDCU.64 UR54, c[0x3][0x7d8] ;  /* 0x00c0fb00ff3677ac */ /* 0x000e260008000a00 */
[----:B------:R-:W-:-:S02]  /*4100*/  DFMA R50, R34, UR42, R50 ;  /* 0x0000002a22327c2b */ /* 0x000fc40008000032 */
[----:B------:R-:W-:Y:S01]  /*4110*/  DFMA R46, R34, UR40, R46 ;  /* 0x00000028222e7c2b */ /* 0x000fe2000800002e */
[----:B------:R-:W0:Y:S01]  /*4120*/  LDCU.64 UR42, c[0x3][0x7b8] ;  /* 0x00c0f700ff2a77ac */ /* 0x000e220008000a00 */
[C---:B------:R-:W-:Y:S02]  /*4130*/  DFMA R44, R24.reuse, R12, R44 ;  /* 0x0000000c182c722b */ /* 0x040fe4000000002c */
[C---:B------:R-:W-:Y:S01]  /*4140*/  DFMA R48, R24.reuse, UR24, R48 ;  /* 0x0000001818307c2b */ /* 0x040fe20008000030 */
[----:B------:R-:W0:Y:S01]  /*4150*/  LDCU.64 UR40, c[0x3][0xe0] ;  /* 0x00c01c00ff2877ac */ /* 0x000e220008000a00 */
[C---:B------:R-:W-:Y:S02]  /*4160*/  DFMA R52, R24.reuse, UR48, R52 ;  /* 0x0000003018347c2b */ /* 0x040fe40008000034 */
[C---:B------:R-:W-:Y:S01]  /*4170*/  DFMA R56, R24.reuse, UR36, R56 ;  /* 0x0000002418387c2b */ /* 0x040fe20008000038 */
[----:B------:R-:W2:Y:S01]  /*4180*/  LDCU.64 UR36, c[0x3][0xe8] ;  /* 0x00c01d00ff2477ac */ /* 0x000ea20008000a00 */
[----:B---3--:R-:W-:-:S02]  /*4190*/  DFMA R60, R24, UR50, R60 ;  /* 0x00000032183c7c2b */ /* 0x008fc4000800003c */
[----:B----4-:R-:W-:Y:S01]  /*41a0*/  DFMA R62, R24, UR56, R62 ;  /* 0x00000038183e7c2b */ /* 0x010fe2000800003e */
[----:B------:R-:W3:Y:S01]  /*41b0*/  LDCU.64 UR28, c[0x3][0xf8] ;  /* 0x00c01f00ff1c77ac */ /* 0x000ee20008000a00 */
[----:B------:R-:W-:Y:S02]  /*41c0*/  DADD R24, R32, R40 ;  /* 0x0000000020187229 */ /* 0x000fe40000000028 */
[----:B------:R-:W-:Y:S01]  /*41d0*/  DFMA R54, R34, UR44, R54 ;  /* 0x0000002c22367c2b */ /* 0x000fe20008000036 */
[----:B------:R-:W4:Y:S01]  /*41e0*/  LDCU.64 UR6, c[0x3][0x7f8] ;  /* 0x00c0ff00ff0677ac */ /* 0x000f220008000a00 */
[C---:B------:R-:W-:Y:S02]  /*41f0*/  DFMA R50, R30.reuse, UR14, R50 ;  /* 0x0000000e1e327c2b */ /* 0x040fe40008000032 */
[----:B------:R-:W-:Y:S01]  /*4200*/  DFMA R46, R30, UR32, R46 ;  /* 0x000000201e2e7c2b */ /* 0x000fe2000800002e */
[----:B------:R-:W3:Y:S01]  /*4210*/  LDCU.64 UR14, c[0x3][0x7e0] ;  /* 0x00c0fc00ff0e77ac */ /* 0x000ee20008000a00 */
[----:B------:R-:W-:-:S02]  /*4220*/  DADD R32, R32, -R40 ;  /* 0x0000000020207229 */ /* 0x000fc40000000828 */
[C---:B------:R-:W-:Y:S01]  /*4230*/  DFMA R42, R34.reuse, R10, R42 ;  /* 0x0000000a222a722b */ /* 0x040fe2000000002a */
[----:B------:R-:W4:Y:S01]  /*4240*/  LDCU.64 UR32, c[0x3][0x7e8] ;  /* 0x00c0fd00ff2077ac */ /* 0x000f220008000a00 */
[C---:B------:R-:W-:Y:S02]  /*4250*/  DFMA R58, R34.reuse, UR20, R58 ;  /* 0x00000014223a7c2b */ /* 0x040fe4000800003a */
[----:B-----5:R-:W-:Y:S01]  /*4260*/  DFMA R64, R34, UR52, R64 ;  /* 0x0000003422407c2b */ /* 0x020fe20008000040 */
[----:B------:R-:W5:Y:S01]  /*4270*/  LDCU.64 UR26, c[0x3][0x100] ;  /* 0x00c02000ff1a77ac */ /* 0x000f620008000a00 */
[----:B------:R-:W-:Y:S02]  /*4280*/  DFMA R54, R30, UR34, R54 ;  /* 0x000000221e367c2b */ /* 0x000fe40008000036 */
[C---:B------:R-:W-:Y:S01]  /*4290*/  DFMA R48, R24.reuse, UR30, R48 ;  /* 0x0000001e18307c2b */ /* 0x040fe20008000030 */
[----:B------:R-:W5:Y:S01]  /*42a0*/  LDCU.64 UR18, c[0x3][0x800] ;  /* 0x00c10000ff1277ac */ /* 0x000f620008000a00 */
[----:B------:R-:W-:-:S02]  /*42b0*/  DFMA R56, R24, UR22, R56 ;  /* 0x0000001618387c2b */ /* 0x000fc40008000038 */
[----:B------:R-:W-:Y:S01]  /*42c0*/  DFMA R50, R32, UR12, R50 ;  /* 0x0000000c20327c2b */ /* 0x000fe20008000032 */
[----:B------:R-:W5:Y:S01]  /*42d0*/  LDCU.64 UR20, c[0x3][0x108] ;  /* 0x00c02100ff1477ac */ /* 0x000f620008000a00 */
[C---:B------:R-:W-:Y:S02]  /*42e0*/  DFMA R42, R30.reuse, R14, R42 ;  /* 0x0000000e1e2a722b */ /* 0x040fe4000000002a */
[C---:B-1----:R-:W-:Y:S01]  /*42f0*/  DFMA R58, R30.reuse, UR46, R58 ;  /* 0x0000002e1e3a7c2b */ /* 0x042fe2000800003a */
[----:B------:R-:W1:Y:S01]  /*4300*/  LDCU.64 UR24, c[0x3][0x808] ;  /* 0x00c10100ff1877ac */ /* 0x000e620008000a00 */
[----:B0-----:R-:W-:Y:S02]  /*4310*/  DFMA R64, R30, UR42, R64 ;  /* 0x0000002a1e407c2b */ /* 0x001fe40008000040 */
[C---:B------:R-:W-:Y:S01]  /*4320*/  DFMA R44, R24.reuse, R16, R44 ;  /* 0x00000010182c722b */ /* 0x040fe2000000002c */
[----:B------:R-:W0:Y:S01]  /*4330*/  LDCU.64 UR30, c[0x3][0x110] ;  /* 0x00c02200ff1e77ac */ /* 0x000e220008000a00 */
[----:B------:R-:W-:-:S02]  /*4340*/  DFMA R52, R24, UR38, R52 ;  /* 0x0000002618347c2b */ /* 0x000fc40008000034 */
[C---:B------:R-:W-:Y:S01]  /*4350*/  DFMA R60, R24.reuse, UR40, R60 ;  /* 0x00000028183c7c2b */ /* 0x040fe2000800003c */
[----:B------:R-:W1:Y:S01]  /*4360*/  LDCU.64 UR34, c[0x3][0x118] ;  /* 0x00c02300ff2277ac */ /* 0x000e620008000a00 */
[----:B--2---:R-:W-:Y:S02]  /*4370*/  DFMA R62, R24, UR36, R62 ;  /* 0x00000024183e7c2b */ /* 0x004fe4000800003e */
[----:B------:R-:W-:Y:S01]  /*4380*/  DADD R24, R26, R28 ;  /* 0x000000001a187229 */ /* 0x000fe2000000001c */
[----:B------:R-:W2:Y:S01]  /*4390*/  LDCU.64 UR22, c[0x3][0x810] ;  /* 0x00c10200ff1677ac */ /* 0x000ea20008000a00 */
[C---:B------:R-:W-:Y:S02]  /*43a0*/  DFMA R42, R32.reuse, R18, R42 ;  /* 0x00000012202a722b */ /* 0x040fe4000000002a */
[C---:B------:R-:W-:Y:S01]  /*43b0*/  DFMA R54, R32.reuse, UR54, R54 ;  /* 0x0000003620367c2b */ /* 0x040fe20008000036 */
[----:B------:R-:W2:Y:S01]  /*43c0*/  LDCU.64 UR12, c[0x3][0x818] ;  /* 0x00c10300ff0c77ac */ /* 0x000ea20008000a00 */
[----:B---3--:R-:W-:-:S02]  /*43d0*/  DFMA R58, R32, UR14, R58 ;  /* 0x0000000e203a7c2b */ /* 0x008fc4000800003a */
[C---:B------:R-:W-:Y:S02]  /*43e0*/  DFMA R46, R32.reuse, UR4, R46 ;  /* 0x00000004202e7c2b */ /* 0x040fe4000800002e */
[----:B----4-:R-:W-:Y:S02]  /*43f0*/  DFMA R64, R32, UR32, R64 ;  /* 0x0000002020407c2b */ /* 0x010fe40008000040 */
[----:B------:R-:W-:Y:S02]  /*4400*/  DADD R26, R26, -R28 ;  /* 0x000000001a1a7229 */ /* 0x000fe4000000081c */
[C---:B------:R-:W-:Y:S02]  /*4410*/  DFMA R44, R24.reuse, R20, R44 ;  /* 0x00000014182c722b */ /* 0x040fe4000000002c */
[C---:B------:R-:W-:Y:S02]  /*4420*/  DFMA R48, R24.reuse, UR28, R48 ;  /* 0x0000001c18307c2b */ /* 0x040fe40008000030 */
[----:B-----5:R-:W-:-:S02]  /*4430*/  DFMA R52, R24, UR26, R52 ;  /* 0x0000001a18347c2b */ /* 0x020fc40008000034 */
[C---:B------:R-:W-:Y:S02]  /*4440*/  DFMA R56, R24.reuse, UR20, R56 ;  /* 0x0000001418387c2b */ /* 0x040fe40008000038 */
[C---:B0-----:R-:W-:Y:S02]  /*4450*/  DFMA R60, R24.reuse, UR30, R60 ;  /* 0x0000001e183c7c2b */ /* 0x041fe4000800003c */
[----:B-1----:R-:W-:Y:S02]  /*4460*/  DFMA R62, R24, UR34, R62 ;  /* 0x00000022183e7c2b */ /* 0x002fe4000800003e */
[C---:B------:R-:W-:Y:S02]  /*4470*/  DFMA R42, R26.reuse, R22, R42 ;  /* 0x000000161a2a722b */ /* 0x040fe4000000002a */
[C---:B------:R-:W-:Y:S02]  /*4480*/  DFMA R50, R26.reuse, UR18, R50 ;  /* 0x000000121a327c2b */ /* 0x040fe40008000032 */
[----:B------:R-:W-:-:S02]  /*4490*/  DFMA R54, R26, UR24, R54 ;  /* 0x000000181a367c2b */ /* 0x000fc40008000036 */
[C---:B--2---:R-:W-:Y:S02]  /*44a0*/  DFMA R58, R26.reuse, UR22, R58 ;  /* 0x000000161a3a7c2b */ /* 0x044fe4000800003a */
        /* <DEDUP_REMOVED lines=10> */
[----:B------:R-:W-:Y:S02]  /*4550*/  DADD R42, R44, -R42 ;  /* 0x000000002c2a7229 */ /* 0x000fe4000000082a */
        /* <DEDUP_REMOVED lines=15> */
.L_x_45:
[----:B------:R-:W-:Y:S05]  /*4650*/  BSYNC.RECONVERGENT B0 ;  /* 0x0000000000007941 */ /* 0x000fea0003800200 */
.L_x_44:
[----:B------:R-:W-:Y:S06]  /*4660*/  BAR.SYNC.DEFER_BLOCKING 0x0 ;  /* 0x0000000000007b1d */ /* 0x000fec0000010000 */
[----:B------:R-:W4:Y:S01]  /*4670*/  LDCU.128 UR12, c[0x3][0x10] ;  /* 0x00c00200ff0c77ac */ /* 0x000f220008000c00 */
[----:B------:R-:W5:Y:S01]  /*4680*/  LDCU.128 UR48, c[0x3][0x20] ;  /* 0x00c00400ff3077ac */ /* 0x000f620008000c00 */
[----:B------:R-:W5:Y:S01]  /*4690*/  LDCU.128 UR20, c[0x3][0x40] ;  /* 0x00c00800ff1477ac */ /* 0x000f620008000c00 */
[----:B------:R-:W5:Y:S01]  /*46a0*/  LDCU.64 UR28, c[0x3][0x38] ;  /* 0x00c00700ff1c77ac */ /* 0x000f620008000a00 */
[----:B------:R-:W5:Y:S01]  /*46b0*/  LDCU.128 UR24, c[0x3][0x50] ;  /* 0x00c00a00ff1877ac */ /* 0x000f620008000c00 */
[----:B--23--:R-:W-:Y:S01]  /*46c0*/  LDS.64 R24, [R158] ;  /* 0x000000009e187984 */ /* 0x00cfe20000000a00 */
[----:B------:R-:W2:Y:S03]  /*46d0*/  LDCU.128 UR36, c[0x3][0x710] ;  /* 0x00c0e200ff2477ac */ /* 0x000ea60008000c00 */
[----:B01----:R-:W0:Y:S01]  /*46e0*/  LDS.64 R26, [R158+0x35a0] ;  /* 0x0035a0009e1a7984 */ /* 0x003e220000000a00 */
[----:B------:R-:W1:Y:S03]  /*46f0*/  LDCU.128 UR52, c[0x3][0x720] ;  /* 0x00c0e400ff3477ac */ /* 0x000e660008000c00 */
[----:B------:R-:W-:Y:S01]  /*4700*/  LDS.64 R30, [R158+0x4e0] ;  /* 0x0004e0009e1e7984 */ /* 0x000fe20000000a00 */
[----:B------:R-:W3:Y:S03]  /*4710*/  LDCU.128 UR4, c[0x3][0x740] ;  /* 0x00c0e800ff0477ac */ /* 0x000ee60008000c00 */
[----:B------:R-:W4:Y:S01]  /*4720*/  LDS.64 R32, [R158+0x30c0] ;  /* 0x0030c0009e207984 */ /* 0x000f220000000a00 */
[----:B------:R-:W3:Y:S03]  /*4730*/  LDCU.64 UR32, c[0x3][0x738] ;  /* 0x00c0e700ff2077ac */ /* 0x000ee60008000a00 */
[----:B------:R-:W-:Y:S01]  /*4740*/  LDS.64 R36, [R158+0xea0] ;  /* 0x000ea0009e247984 */ /* 0x000fe20000000a00 */
        /* <DEDUP_REMOVED lines=8> */
[----:B------:R-:W3:Y:S01]  /*47d0*/  LDCU.64 UR46, c[0x3][0xc8] ;  /* 0x00c01900ff2e77ac */ /* 0x000ee20008000a00 */
[----:B0-----:R-:W-:-:S02]  /*47e0*/  DADD R28, R24, R26 ;  /* 0x00000000181c7229 */ /* 0x001fc4000000001a */
[----:B------:R-:W-:-:S06]  /*47f0*/  DADD R24, R24, -R26 ;  /* 0x0000000018187229 */ /* 0x000fcc000000081a */
[----:B------:R-:W-:Y:S02]  /*4800*/  DFMA R34, R28, UR8, RZ ;  /* 0x000000081c227c2b */ /* 0x000fe400080000ff */
[C-C-:B----4-:R-:W-:Y:S02]  /*4810*/  DADD R26, R30.reuse, R32.reuse ;  /* 0x000000001e1a7229 */ /* 0x150fe40000000020 */
[----:B------:R-:W-:Y:S01]  /*4820*/  DADD R30, R30, -R32 ;  /* 0x000000001e1e7229 */ /* 0x000fe20000000820 */
[----:B------:R-:W-:Y:S01]  /*4830*/  LDS.64 R32, [R158+0x9c0] ;  /* 0x0009c0009e207984 */ /* 0x000fe20000000a00 */
[----:B------:R-:W-:Y:S02]  /*4840*/  DFMA R40, R24, UR16, RZ ;  /* 0x0000001018287c2b */ /* 0x000fe400080000ff */
[----:B------:R-:W-:Y:S02]  /*4850*/  DFMA R48, R28, UR12, RZ ;  /* 0x0000000c1c307c2b */ /* 0x000fe400080000ff */
[----:B------:R-:W-:Y:S01]  /*4860*/  DFMA R2, R26, R2, R34 ;  /* 0x000000021a02722b */ /* 0x000fe20000000022 */
[----:B------:R-:W0:Y:S01]  /*4870*/  LDS.64 R34, [R158+0x2be0] ;  /* 0x002be0009e227984 */ /* 0x000e220000000a00 */
[----:B------:R-:W-:Y:S01]  /*4880*/  DFMA R54, R28, UR14, RZ ;  /* 0x0000000e1c367c2b */ /* 0x000fe200080000ff */
[----:B------:R-:W4:Y:S01]  /*4890*/  LDCU.128 UR12, c[0x3][0x750] ;  /* 0x00c0ea00ff0c77ac */ /* 0x000f220008000c00 */
[----:B------:R-:W-:-:S02]  /*48a0*/  DFMA R4, R30, R4, R40 ;  /* 0x000000041e04722b */ /* 0x000fc40000000028 */
[----:B------:R-:W0:Y:S01]  /*48b0*/  LDS.64 R40, [R158+0x1380] ;  /* 0x001380009e287984 */ /* 0x000e220000000a00 */
[C---:B-----5:R-:W-:Y:S01]  /*48c0*/  DFMA R60, R28.reuse, UR48, RZ ;  /* 0x000000301c3c7c2b */ /* 0x060fe200080000ff */
[----:B------:R-:W5:Y:S01]  /*48d0*/  LDCU.64 UR48, c[0x3][0x7c8] ;  /* 0x00c0f900ff3077ac */ /* 0x000f620008000a00 */
[C---:B------:R-:W-:Y:S02]  /*48e0*/  DFMA R64, R28.reuse, UR50, RZ ;  /* 0x000000321c407c2b */ /* 0x040fe400080000ff */
[----:B------:R-:W-:Y:S01]  /*48f0*/  DFMA R28, R28, UR10, RZ ;  /* 0x0000000a1c1c7c2b */ /* 0x000fe200080000ff */
[----:B------:R-:W5:Y:S01]  /*4900*/  LDCU.64 UR50, c[0x3][0xf8] ;  /* 0x00c01f00ff3277ac */ /* 0x000f620008000a00 */
[C---:B------:R-:W-:Y:S02]  /*4910*/  DFMA R52, R26.reuse, UR20, R48 ;  /* 0x000000141a347c2b */ /* 0x040fe40008000030 */
[C---:B------:R-:W-:Y:S02]  /*4920*/  DFMA R60, R26.reuse, UR24, R60 ;  /* 0x000000181a3c7c2b */ /* 0x040fe4000800003c */
[C---:B------:R-:W-:Y:S01]  /*4930*/  DFMA R64, R26.reuse, UR26, R64 ;  /* 0x0000001a1a407c2b */ /* 0x040fe20008000040 */
[----:B------:R-:W5:Y:S01]  /*4940*/  LDCU.128 UR24, c[0x3][0x70] ;  /* 0x00c00e00ff1877ac */ /* 0x000f620008000c00 */
[----:B------:R-:W-:-:S02]  /*4950*/  DFMA R48, R26, UR28, R28 ;  /* 0x0000001c1a307c2b */ /* 0x000fc4000800001c */
[C---:B--2---:R-:W-:Y:S01]  /*4960*/  DFMA R50, R24.reuse, UR36, RZ ;  /* 0x0000002418327c2b */ /* 0x044fe200080000ff */
[----:B------:R-:W2:Y:S01]  /*4970*/  LDCU.128 UR28, c[0x3][0x80] ;  /* 0x00c01000ff1c77ac */ /* 0x000ea20008000c00 */
[C---:B------:R-:W-:Y:S02]  /*4980*/  DFMA R56, R24.reuse, UR38, RZ ;  /* 0x0000002618387c2b */ /* 0x040fe400080000ff */
[C---:B------:R-:W-:Y:S01]  /*4990*/  DFMA R6, R24.reuse, R6, RZ ;  /* 0x000000061806722b */ /* 0x040fe200000000ff */
[----:B------:R-:W2:Y:S01]  /*49a0*/  LDCU.128 UR36, c[0x3][0x770] ;  /* 0x00c0ee00ff2477ac */ /* 0x000ea20008000c00 */
[C---:B-1----:R-:W-:Y:S02]  /*49b0*/  DFMA R62, R24.reuse, UR52, RZ ;  /* 0x00000034183e7c2b */ /* 0x042fe400080000ff */
[----:B------:R-:W-:Y:S01]  /*49c0*/  DFMA R24, R24, UR54, RZ ;  /* 0x0000003618187c2b */ /* 0x000fe200080000ff */
[----:B------:R-:W1:Y:S01]  /*49d0*/  LDCU.128 UR52, c[0x3][0x110] ;  /* 0x00c02200ff3477ac */ /* 0x000e620008000c00 */
[----:B------:R-:W-:-:S02]  /*49e0*/  DFMA R58, R26, UR22, R54 ;  /* 0x000000161a3a7c2b */ /* 0x000fc40008000036 */
[C---:B---3--:R-:W-:Y:S01]  /*49f0*/  DFMA R54, R30.reuse, UR4, R50 ;  /* 0x000000041e367c2b */ /* 0x048fe20008000032 */
[----:B------:R-:W3:Y:S01]  /*4a00*/  LDCU.128 UR20, c[0x3][0xb0] ;  /* 0x00c01600ff1477ac */ /* 0x000ee20008000c00 */
[C---:B------:R-:W-:Y:S02]  /*4a10*/  DFMA R56, R30.reuse, UR6, R56 ;  /* 0x000000061e387c2b */ /* 0x040fe40008000038 */
[C---:B------:R-:W-:Y:S01]  /*4a20*/  DFMA R50, R30.reuse, UR32, R6 ;  /* 0x000000201e327c2b */ /* 0x040fe20008000006 */
[----:B------:R-:W1:Y:S01]  /*4a30*/  LDCU.128 UR32, c[0x3][0x780] ;  /* 0x00c0f000ff2077ac */ /* 0x000e620008000c00 */
[C---:B----4-:R-:W-:Y:S02]  /*4a40*/  DFMA R62, R30.reuse, UR12, R62 ;  /* 0x0000000c1e3e7c2b */ /* 0x050fe4000800003e */
[----:B------:R-:W-:Y:S01]  /*4a50*/  DFMA R30, R30, UR14, R24 ;  /* 0x0000000e1e1e7c2b */ /* 0x000fe20008000018 */
[----:B------:R-:W4:Y:S01]  /*4a60*/  LDCU.128 UR4, c[0x3][0xa0] ;  /* 0x00c01400ff0477ac */ /* 0x000f220008000c00 */
[----:B0-----:R-:W-:-:S02]  /*4a70*/  DADD R6, R32, R34 ;  /* 0x0000000020067229 */ /* 0x001fc40000000022 */
[----:B------:R-:W-:Y:S01]  /*4a80*/  DADD R32, R32, -R34 ;  /* 0x0000000020207229 */ /* 0x000fe20000000822 */
[----:B------:R-:W0:Y:S01]  /*4a90*/  LDCU.128 UR12, c[0x3][0x7a0] ;  /* 0x00c0f400ff0c77ac */ /* 0x000e220008000c00 */
[C-C-:B------:R-:W-:Y:S02]  /*4aa0*/  DADD R24, R36.reuse, R38.reuse ;  /* 0x0000000024187229 */ /* 0x140fe40000000026 */
[----:B------:R-:W-:Y:S02]  /*4ab0*/  DADD R36, R36, -R38 ;  /* 0x0000000024247229 */ /* 0x000fe40000000826 */
[C---:B-----5:R-:W-:Y:S02]  /*4ac0*/  DFMA R52, R6.reuse, UR24, R52 ;  /* 0x0000001806347c2b */ /* 0x060fe40008000034 */
[C---:B------:R-:W-:Y:S01]  /*4ad0*/  DFMA R58, R6.reuse, UR26, R58 ;  /* 0x0000001a063a7c2b */ /* 0x040fe2000800003a */
[----:B------:R-:W5:Y:S01]  /*4ae0*/  LDCU.128 UR24, c[0x3][0x7b0] ;  /* 0x00c0f600ff1877ac */ /* 0x000f620008000c00 */
[----:B--2---:R-:W-:-:S02]  /*4af0*/  DFMA R60, R6, UR28, R60 ;  /* 0x0000001c063c7c2b */ /* 0x004fc4000800003c */
[----:B------:R-:W-:Y:S01]  /*4b00*/  DFMA R64, R6, UR30, R64 ;  /* 0x0000001e06407c2b */ /* 0x000fe20008000040 */
[----:B------:R-:W2:Y:S01]  /*4b10*/  LDCU.128 UR28, c[0x3][0xd0] ;  /* 0x00c01a00ff1c77ac */ /* 0x000ea20008000c00 */
[C---:B------:R-:W-:Y:S02]  /*4b20*/  DFMA R54, R32.reuse, UR36, R54 ;  /* 0x0000002420367c2b */ /* 0x040fe40008000036 */
[----:B------:R-:W-:Y:S01]  /*4b30*/  DFMA R56, R32, UR38, R56 ;  /* 0x0000002620387c2b */ /* 0x000fe20008000038 */
[----:B------:R-:W2:Y:S01]  /*4b40*/  LDCU.128 UR36, c[0x3][0x7d0] ;  /* 0x00c0fa00ff2477ac */ /* 0x000ea20008000c00 */
[----:B------:R-:W-:Y:S02]  /*4b50*/  DADD R26, R40, R42 ;  /* 0x00000000281a7229 */ /* 0x000fe4000000002a */
[----:B-1----:R-:W-:Y:S02]  /*4b60*/  DFMA R62, R32, UR32, R62 ;  /* 0x00000020203e7c2b */ /* 0x002fe4000800003e */
[----:B----4-:R-:W-:-:S02]  /*4b70*/  DFMA R52, R24, UR4, R52 ;  /* 0x0000000418347c2b */ /* 0x010fc40008000034 */
[----:B------:R-:W-:Y:S01]  /*4b80*/  DFMA R58, R24, UR6, R58 ;  /* 0x00000006183a7c2b */ /* 0x000fe2000800003a */
[----:B------:R-:W1:Y:S01]  /*4b90*/  LDCU.128 UR4, c[0x3][0xe0] ;  /* 0x00c01c00ff0477ac */ /* 0x000e620008000c00 */
[C---:B0-----:R-:W-:Y:S02]  /*4ba0*/  DFMA R54, R36.reuse, UR12, R54 ;  /* 0x0000000c24367c2b */ /* 0x041fe40008000036 */
[----:B------:R-:W-:Y:S01]  /*4bb0*/  DFMA R56, R36, UR14, R56 ;  /* 0x0000000e24387c2b */ /* 0x000fe20008000038 */
[----:B------:R-:W0:Y:S01]  /*4bc0*/  LDCU.128 UR12, c[0x3][0x7e0] ;  /* 0x00c0fc00ff0c77ac */ /* 0x000e220008000c00 */
[C---:B------:R-:W-:Y:S02]  /*4bd0*/  DFMA R30, R32.reuse, UR34, R30 ;  /* 0x00000022201e7c2b */ /* 0x040fe4000800001e */
[----:B------:R-:W-:Y:S01]  /*4be0*/  DFMA R50, R32, UR44, R50 ;  /* 0x0000002c20327c2b */ /* 0x000fe20008000032 */
[----:B------:R-:W4:Y:S01]  /*4bf0*/  LDCU.128 UR32, c[0x3][0x100] ;  /* 0x00c02000ff2077ac */ /* 0x000f220008000c00 */
[----:B------:R-:W-:-:S02]  /*4c00*/  DFMA R48, R6, UR42, R48 ;  /* 0x0000002a06307c2b */ /* 0x000fc40008000030 */
[C---:B---3--:R-:W-:Y:S02]  /*4c10*/  DFMA R60, R24.reuse, UR20, R60 ;  /* 0x00000014183c7c2b */ /* 0x048fe4000800003c */
[----:B------:R-:W-:Y:S01]  /*4c20*/  DFMA R64, R24, UR22, R64 ;  /* 0x0000001618407c2b */ /* 0x000fe20008000040 */
[----:B------:R-:W3:Y:S01]  /*4c30*/  LDCU.128 UR20, c[0x3][0x800] ;  /* 0x00c10000ff1477ac */ /* 0x000ee20008000c00 */
[----:B-----5:R-:W-:Y:S02]  /*4c40*/  DFMA R62, R36, UR24, R62 ;  /* 0x00000018243e7c2b */ /* 0x020fe4000800003e */
[C---:B--2---:R-:W-:Y:S01]  /*4c50*/  DFMA R52, R26.reuse, UR28, R52 ;  /* 0x0000001c1a347c2b */ /* 0x044fe20008000034 */
[----:B------:R-:W2:Y:S01]  /*4c60*/  LDCU.64 UR24, c[0x3][0x7f8] ;  /* 0x00c0ff00ff1877ac */ /* 0x000ea20008000a00 */
[----:B------:R-:W-:Y:S02]  /*4c70*/  DFMA R58, R26, UR30, R58 ;  /* 0x0000001e1a3a7c2b */ /* 0x000fe4000800003a */
[----:B------:R-:W-:Y:S01]  /*4c80*/  DADD R40, R40, -R42 ;  /* 0x0000000028287229 */ /* 0x000fe2000000082a */
[----:B------:R-:W5:Y:S01]  /*4c90*/  LDCU.128 UR28, c[0x3][0x810] ;  /* 0x00c10200ff1c77ac */ /* 0x000f620008000c00 */
[----:B------:R-:W-:-:S02]  /*4ca0*/  DFMA R30, R36, UR26, R30 ;  /* 0x0000001a241e7c2b */ /* 0x000fc4000800001e */
[----:B------:R-:W-:Y:S02]  /*4cb0*/  DFMA R50, R36, UR40, R50 ;  /* 0x0000002824327c2b */ /* 0x000fe40008000032 */
[----:B------:R-:W-:Y:S02]  /*4cc0*/  DFMA R48, R24, UR18, R48 ;  /* 0x0000001218307c2b */ /* 0x000fe40008000030 */
[C-C-:B------:R-:W-:Y:S02]  /*4cd0*/  DADD R28, R44.reuse, R46.reuse ;  /* 0x000000002c1c7229 */ /* 0x140fe4000000002e */
[----:B------:R-:W-:Y:S02]  /*4ce0*/  DADD R44, R44, -R46 ;  /* 0x000000002c2c7229 */ /* 0x000fe4000000082e */
[C---:B------:R-:W-:Y:S02]  /*4cf0*/  DFMA R54, R40.reuse, UR36, R54 ;  /* 0x0000002428367c2b */ /* 0x040fe40008000036 */
[----:B------:R-:W-:-:S02]  /*4d00*/  DFMA R56, R40, UR38, R56 ;  /* 0x0000002628387c2b */ /* 0x000fc40008000038 */
[C---:B-1----:R-:W-:Y:S02]  /*4d10*/  DFMA R60, R26.reuse, UR4, R60 ;  /* 0x000000041a3c7c2b */ /* 0x042fe4000800003c */
[----:B------:R-:W-:Y:S02]  /*4d20*/  DFMA R64, R26, UR6, R64 ;  /* 0x000000061a407c2b */ /* 0x000fe40008000040 */
[C---:B0-----:R-:W-:Y:S02]  /*4d30*/  DFMA R62, R40.reuse, UR12, R62 ;  /* 0x0000000c283e7c2b */ /* 0x041fe4000800003e */
[C---:B------:R-:W-:Y:S02]  /*4d40*/  DFMA R30, R40.reuse, UR14, R30 ;  /* 0x0000000e281e7c2b */ /* 0x040fe4000800001e */
[----:B------:R-:W-:Y:S02]  /*4d50*/  DFMA R50, R40, UR48, R50 ;  /* 0x0000003028327c2b */ /* 0x000fe40008000032 */
[----:B------:R-:W-:-:S02]  /*4d60*/  DFMA R48, R26, UR46, R48 ;  /* 0x0000002e1a307c2b */ /* 0x000fc40008000030 */
[C---:B----4-:R-:W-:Y:S02]  /*4d70*/  DFMA R52, R28.reuse, UR32, R52 ;  /* 0x000000201c347c2b */ /* 0x050fe40008000034 */
[C---:B------:R-:W-:Y:S02]  /*4d80*/  DFMA R58, R28.reuse, UR34, R58 ;  /* 0x000000221c3a7c2b */ /* 0x040fe4000800003a */
[C---:B------:R-:W-:Y:S02]  /*4d90*/  DFMA R60, R28.reuse, UR52, R60 ;  /* 0x000000341c3c7c2b */ /* 0x040fe4000800003c */
[----:B------:R-:W-:Y:S02]  /*4da0*/  DFMA R64, R28, UR54, R64 ;  /* 0x000000361c407c2b */ /* 0x000fe40008000040 */
[C---:B---3--:R-:W-:Y:S02]  /*4db0*/  DFMA R54, R44.reuse, UR20, R54 ;  /* 0x000000142c367c2b */ /* 0x048fe40008000036 */
[----:B------:R-:W-:-:S02]  /*4dc0*/  DFMA R56, R44, UR22, R56 ;  /* 0x000000162c387c2b */ /* 0x000fc40008000038 */
[C---:B-----5:R-:W-:Y:S02]  /*4dd0*/  DFMA R62, R44.reuse, UR28, R62 ;  /* 0x0000001c2c3e7c2b */ /* 0x060fe4000800003e */
[----:B------:R-:W-:Y:S02]  /*4de0*/  DFMA R30, R44, UR30, R30 ;  /* 0x0000001e2c1e7c2b */ /* 0x000fe4000800001e */
[----:B------:R-:W-:Y:S02]  /*4df0*/  DFMA R48, R28, UR50, R48 ;  /* 0x000000321c307c2b */ /* 0x000fe40008000030 */
[----:B--2---:R-:W-:Y:S01]  /*4e00*/  DFMA R50, R44, UR24, R50 ;  /* 0x000000182c327c2b */ /* 0x004fe20008000032 */
[----:B------:R-:W-:Y:S10]  /*4e10*/  @P0 EXIT ;  /* 0x000000000000094d */ /* 0x000ff40003800000 */
[----:B------:R-:W0:Y:S01]  /*4e20*/  S2R R0, SR_TID.X ;  /* 0x0000000000007919 */ /* 0x000e220000002100 */
[----:B------:R-:W-:Y:S02]  /*4e30*/  DFMA R2, R6, R8, R2 ;  /* 0x000000080602722b */ /* 0x000fe40000000002 */
[----:B------:R-:W-:Y:S01]  /*4e40*/  DFMA R4, R32, R10, R4 ;  /* 0x0000000a2004722b */ /* 0x000fe20000000004 */
[----:B------:R-:W1:Y:S01]  /*4e50*/  LDC.64 R6, c[0x0][0x3b0] ;  /* 0x0000ec00ff067b82 */ /* 0x000e620000000a00 */
[C-C-:B------:R-:W-:Y:S02]  /*4e60*/  DADD R10, R48.reuse, R50.reuse ;  /* 0x00000000300a7229 */ /* 0x140fe40000000032 */
[----:B------:R-:W-:Y:S02]  /*4e70*/  DADD R48, R48, -R50 ;  /* 0x0000000030307229 */ /* 0x000fe40000000832 */
[----:B------:R-:W-:Y:S02]  /*4e80*/  DFMA R2, R24, R12, R2 ;  /* 0x0000000c1802722b */ /* 0x000fe40000000002 */
[----:B------:R-:W-:-:S02]  /*4e90*/  DFMA R4, R36, R14, R4 ;  /* 0x0000000e2404722b */ /* 0x000fc40000000004 */
[----:B------:R-:W-:Y:S02]  /*4ea0*/  DADD R14, R58, R56 ;  /* 0x000000003a0e7229 */ /* 0x000fe40000000038 */
[----:B------:R-:W-:Y:S02]  /*4eb0*/  DADD R12, R52, R54 ;  /* 0x00000000340c7229 */ /* 0x000fe40000000036 */
[----:B------:R-:W-:Y:S02]  /*4ec0*/  DFMA R2, R26, R16, R2 ;  /* 0x000000101a02722b */ /* 0x000fe40000000002 */
[----:B------:R-:W-:Y:S02]  /*4ed0*/  DFMA R4, R40, R18, R4 ;  /* 0x000000122804722b */ /* 0x000fe40000000004 */
[----:B------:R-:W-:Y:S02]  /*4ee0*/  DADD R18, R64, R30 ;  /* 0x0000000040127229 */ /* 0x000fe4000000001e */
[----:B------:R-:W-:-:S02]  /*4ef0*/  DADD R16, R60, R62 ;  /* 0x000000003c107229 */ /* 0x000fc4000000003e */
[----:B------:R-:W-:Y:S02]  /*4f00*/  DFMA R2, R28, R20, R2 ;  /* 0x000000141c02722b */ /* 0x000fe40000000002 */
[----:B------:R-:W-:Y:S02]  /*4f10*/  DFMA R4, R44, R22, R4 ;  /* 0x000000162c04722b */ /* 0x000fe40000000004 */
[----:B------:R-:W-:Y:S02]  /*4f20*/  DADD R30, R64, -R30 ;  /* 0x00000000401e7229 */ /* 0x000fe4000000081e */
[----:B------:R-:W-:Y:S01]  /*4f30*/  DADD R60, R60, -R62 ;  /* 0x000000003c3c7229 */ /* 0x000fe2000000083e */
[----:B0-----:R-:W-:Y:S01]  /*4f40*/  IADD3 R157, PT, PT, R0, R157, RZ ;  /* 0x0000009d009d7210 */ /* 0x001fe20007ffe0ff */
[----:B------:R-:W-:Y:S02]  /*4f50*/  DADD R56, R58, -R56 ;  /* 0x000000003a387229 */ /* 0x000fe40000000838 */
[----:B------:R-:W-:-:S02]  /*4f60*/  DADD R8, R2, R4 ;  /* 0x0000000002087229 */ /* 0x000fc40000000004 */
[----:B------:R-:W-:Y:S01]  /*4f70*/  DADD R52, R52, -R54 ;  /* 0x0000000034347229 */ /* 0x000fe20000000836 */
[----:B-1----:R-:W-:Y:S01]  /*4f80*/  IMAD.WIDE R6, R157, 0x8, R6 ;  /* 0x000000089d067825 */ /* 0x002fe200078e0206 */
[----:B------:R-:W-:-:S04]  /*4f90*/  DADD R2, R2, -R4 ;  /* 0x0000000002027229 */ /* 0x000fc80000000804 */
        /* <DEDUP_REMOVED lines=13> */
.L_x_46:
        /* <DEDUP_REMOVED lines=9> */
.L_x_329:


//--------------------- .text._Z32massMatrixMultiplyRegisterKernelILi12ELi12ELi1EEviPKiPKdS3_S3_S3_Pd --------------------------
	.section	.text._Z32massMatrixMultiplyRegisterKernelILi12ELi12ELi1EEviPKiPKdS3_S3_S3_Pd,"ax",@progbits
	.align	128
        .global         _Z32massMatrixMultiplyRegisterKernelILi12ELi12ELi1EEviPKiPKdS3_S3_S3_Pd
        .type           _Z32massMatrixMultiplyRegisterKernelILi12ELi12ELi1EEviPKiPKdS3_S3_S3_Pd,@function
        .size           _Z32massMatrixMultiplyRegisterKernelILi12ELi12ELi1EEviPKiPKdS3_S3_S3_Pd,(.L_x_330 - _Z32massMatrixMultiplyRegisterKernelILi12ELi12ELi1EEviPKiPKdS3_S3_S3_Pd)
        .other          _Z32massMatrixMultiplyRegisterKernelILi12ELi12ELi1EEviPKiPKdS3_S3_S3_Pd,@"STO_CUDA_ENTRY STV_DEFAULT"
_Z32massMatrixMultiplyRegisterKernelILi12ELi12ELi1EEviPKiPKdS3_S3_S3_Pd:
.text._Z32massMatrixMultiplyRegisterKernelILi12ELi12ELi1EEviPKiPKdS3_S3_S3_Pd:
[----:B------:R-:W-:Y:S01]  /*0000*/  LDC R1, c[0x0][0x37c] ;  /* 0x0000df00ff017b82 */ /* 0x000fe20000000800 */
[----:B------:R-:W0:Y:S07]  /*0010*/  S2R R69, SR_TID.Y ;  /* 0x0000000000457919 */ /* 0x000e2e0000002200 */
[----:B------:R-:W0:Y:S01]  /*0020*/  S2UR UR4, SR_CTAID.X ;  /* 0x00000000000479c3 */ /* 0x000e220000002500 */
[----:B------:R-:W1:Y:S01]  /*0030*/  LDCU UR5, c[0x0][0x380] ;  /* 0x00007000ff0577ac */ /* 0x000e620008000800 */
[----:B------:R-:W2:Y:S06]  /*0040*/  LDCU.64 UR6, c[0x0][0x358] ;  /* 0x00006b00ff0677ac */ /* 0x000eac0008000a00 */
[----:B------:R-:W3:Y:S01]  /*0050*/  LDC.64 R10, c[0x0][0x3a8] ;  /* 0x0000ea00ff0a7b82 */ /* 0x000ee20000000a00 */
[----:B0-----:R-:W-:-:S05]  /*0060*/  VIADD R3, R69, UR4 ;  /* 0x0000000445037c36 */ /* 0x001fca0008000000 */
[----:B-1----:R-:W-:-:S13]  /*0070*/  ISETP.GE.AND P0, PT, R3, UR5, PT ;  /* 0x0000000503007c0c */ /* 0x002fda000bf06270 */
[----:B------:R-:W0:Y:S02]  /*0080*/  @!P0 LDC.64 R4, c[0x0][0x388] ;  /* 0x0000e200ff048b82 */ /* 0x000e240000000a00 */
[----:B0-----:R-:W-:-:S06]  /*0090*/  @!P0 IMAD.WIDE R4, R3, 0x4, R4 ;  /* 0x0000000403048825 */ /* 0x001fcc00078e0204 */
[----:B--2---:R-:W2:Y:S01]  /*00a0*/  @!P0 LDG.E.CONSTANT R4, desc[UR6][R4.64] ;  /* 0x0000000604048981 */ /* 0x004ea2000c1e9900 */
[----:B------:R-:W0:Y:S02]  /*00b0*/  S2R R3, SR_TID.X ;  /* 0x0000000000037919 */ /* 0x000e240000002100 */
[----:B0-----:R-:W-:-:S13]  /*00c0*/  ISETP.GT.U32.AND P1, PT, R3, 0x23, PT ;  /* 0x000000230300780c */ /* 0x001fda0003f24070 */
[----:B------:R-:W0:Y:S08]  /*00d0*/  @!P1 LDC.64 R6, c[0x0][0x398] ;  /* 0x0000e600ff069b82 */ /* 0x000e300000000a00 */
[----:B------:R-:W1:Y:S01]  /*00e0*/  @!P1 LDC.64 R8, c[0x0][0x3a0] ;  /* 0x0000e800ff089b82 */ /* 0x000e620000000a00 */
[----:B0-----:R-:W-:-:S06]  /*00f0*/  @!P1 IMAD.WIDE.U32 R6, R3, 0x8, R6 ;  /* 0x0000000803069825 */ /* 0x001fcc00078e0006 */
[----:B------:R-:W4:Y:S01]  /*0100*/  @!P1 LDG.E.64.CONSTANT R6, desc[UR6][R6.64] ;  /* 0x0000000606069981 */ /* 0x000f22000c1e9b00 */
[----:B-1----:R-:W-:-:S06]  /*0110*/  @!P1 IMAD.WIDE.U32 R8, R3, 0x8, R8 ;  /* 0x0000000803089825 */ /* 0x002fcc00078e0008 */
[----:B------:R-:W5:Y:S01]  /*0120*/  @!P1 LDG.E.64.CONSTANT R8, desc[UR6][R8.64] ;  /* 0x0000000608089981 */ /* 0x000f62000c1e9b00 */
[----:B------:R-:W-:Y:S01]  /*0130*/  IMAD.MOV.U32 R0, RZ, RZ, RZ ;  /* 0x000000ffff007224 */ /* 0x000fe200078e00ff */
[----:B------:R-:W0:Y:S01]  /*0140*/  S2R R13, SR_CgaCtaId ;  /* 0x00000000000d7919 */ /* 0x000e220000008800 */
[----:B------:R-:W-:Y:S01]  /*0150*/  MOV R68, 0x400 ;  /* 0x0000040000447802 */ /* 0x000fe20000000f00 */
[----:B--2---:R-:W-:-:S04]  /*0160*/  @!P0 IMAD R0, R4, 0x6c0, RZ ;  /* 0x000006c004008824 */ /* 0x004fc800078e02ff */
[----:B------:R-:W-:-:S04]  /*0170*/  IMAD.IADD R5, R3, 0x1, R0 ;  /* 0x0000000103057824 */ /* 0x000fc800078e0200 */
        /* <DEDUP_REMOVED lines=13> */
[----:B------:R-:W-:-:S02]  /*0250*/  @!P1 VIADD R2, R68, 0x3a80 ;  /* 0x00003a8044029836 */ /* 0x000fc40000000000 */
        /* <DEDUP_REMOVED lines=9> */
[----:B------:R-:W0:Y:S04]  /*02f0*/  LDS.128 R36, [R68+0x3ad0] ;  /* 0x003ad00044247984 */ /* 0x000e280000000c00 */
[----:B------:R-:W4:Y:S04]  /*0300*/  LDS.128 R16, [R68+0x3aa0] ;  /* 0x003aa00044107984 */ /* 0x000f280000000c00 */
[----:B------:R-:W5:Y:S04]  /*0310*/  LDS.128 R32, [R68+0x3be0] ;  /* 0x003be00044207984 */ /* 0x000f680000000c00 */
[----:B------:R-:W5:Y:S04]  /*0320*/  LDS.128 R12, [R68+0x3bb0] ;  /* 0x003bb000440c7984 */ /* 0x000f680000000c00 */
[----:B------:R-:W5:Y:S04]  /*0330*/  LDS.128 R20, [R68+0x3bc0] ;  /* 0x003bc00044147984 */ /* 0x000f680000000c00 */
[----:B------:R-:W5:Y:S04]  /*0340*/  LDS.128 R24, [R68+0x3ac0] ;  /* 0x003ac00044187984 */ /* 0x000f680000000c00 */
[----:B------:R-:W5:Y:S04]  /*0350*/  LDS.128 R28, [R68+0x3bf0] ;  /* 0x003bf000441c7984 */ /* 0x000f680000000c00 */
[----:B------:R-:W5:Y:S04]  /*0360*/  LDS.128 R52, [R68+0x3c10] ;  /* 0x003c100044347984 */ /* 0x000f680000000c00 */
[----:B------:R-:W5:Y:S04]  /*0370*/  LDS.128 R48, [R68+0x3af0] ;  /* 0x003af00044307984 */ /* 0x000f680000000c00 */
[----:B------:R-:W5:Y:S04]  /*0380*/  LDS.128 R56, [R68+0x3b00] ;  /* 0x003b000044387984 */ /* 0x000f680000000c00 */
[----:B------:R-:W5:Y:S01]  /*0390*/  LDS.128 R44, [R68+0x3b20] ;  /* 0x003b2000442c7984 */ /* 0x000f620000000c00 */
[----:B0-----:R-:W-:-:S02]  /*03a0*/  R2UR UR14, R38 ;  /* 0x00000000260e72ca */ /* 0x001fc400000e0000 */
[----:B------:R-:W-:Y:S01]  /*03b0*/  R2UR UR15, R39 ;  /* 0x00000000270f72ca */ /* 0x000fe200000e0000 */
[----:B-1----:R-:W-:Y:S01]  /*03c0*/  LDS.128 R4, [R68+0x3a80] ;  /* 0x003a800044047984 */ /* 0x002fe20000000c00 */
[----:B------:R-:W-:Y:S02]  /*03d0*/  R2UR UR56, R36 ;  /* 0x00000000243872ca */ /* 0x000fe400000e0000 */
[----:B------:R-:W-:Y:S01]  /*03e0*/  R2UR UR57, R37 ;  /* 0x00000000253972ca */ /* 0x000fe200000e0000 */
[----:B------:R-:W-:Y:S01]  /*03f0*/  LDS.128 R8, [R68+0x3ab0] ;  /* 0x003ab00044087984 */ /* 0x000fe20000000c00 */
[----:B----4-:R-:W-:Y:S02]  /*0400*/  R2UR UR22, R18 ;  /* 0x00000000121672ca */ /* 0x010fe400000e0000 */
[----:B------:R-:W-:Y:S01]  /*0410*/  R2UR UR23, R19 ;  /* 0x00000000131772ca */ /* 0x000fe200000e0000 */
[----:B------:R-:W0:Y:S01]  /*0420*/  LDS.128 R36, [R68+0x3b80] ;  /* 0x003b800044247984 */ /* 0x000e220000000c00 */
[----:B------:R-:W-:-:S02]  /*0430*/  R2UR UR58, R16 ;  /* 0x00000000103a72ca */ /* 0x000fc400000e0000 */
[----:B------:R-:W-:Y:S02]  /*0440*/  R2UR UR59, R17 ;  /* 0x00000000113b72ca */ /* 0x000fe400000e0000 */
[----:B------:R-:W-:Y:S01]  /*0450*/  LDS.128 R16, [R68+0x3b10] ;  /* 0x003b100044107984 */ /* 0x000fe20000000c00 */
[----:B-----5:R-:W-:Y:S02]  /*0460*/  R2UR UR16, R34 ;  /* 0x00000000221072ca */ /* 0x020fe400000e0000 */
[----:B------:R-:W-:Y:S02]  /*0470*/  R2UR UR17, R35 ;  /* 0x00000000231172ca */ /* 0x000fe400000e0000 */
[----:B------:R-:W-:Y:S02]  /*0480*/  R2UR UR68, R32 ;  /* 0x00000000204472ca */ /* 0x000fe400000e0000 */
[----:B------:R-:W-:Y:S02]  /*0490*/  R2UR UR69, R33 ;  /* 0x00000000214572ca */ /* 0x000fe400000e0000 */
[----:B------:R-:W-:Y:S01]  /*04a0*/  R2UR UR26, R14 ;  /* 0x000000000e1a72ca */ /* 0x000fe200000e0000 */
[----:B------:R-:W1:Y:S01]  /*04b0*/  LDS.128 R32, [R68+0x3b50] ;  /* 0x003b500044207984 */ /* 0x000e620000000c00 */
[----:B------:R-:W-:-:S02]  /*04c0*/  R2UR UR27, R15 ;  /* 0x000000000f1b72ca */ /* 0x000fc400000e0000 */
[----:B------:R-:W-:Y:S02]  /*04d0*/  R2UR UR24, R12 ;  /* 0x000000000c1872ca */ /* 0x000fe400000e0000 */
[----:B------:R-:W-:Y:S02]  /*04e0*/  R2UR UR25, R13 ;  /* 0x000000000d1972ca */ /* 0x000fe400000e0000 */
[----:B------:R-:W-:Y:S01]  /*04f0*/  R2UR UR20, R22 ;  /* 0x00000000161472ca */ /* 0x000fe200000e0000 */
[----:B------:R-:W-:Y:S01]  /*0500*/  LDS.128 R12, [R68+0x3ae0] ;  /* 0x003ae000440c7984 */ /* 0x000fe20000000c00 */
[----:B------:R-:W-:Y:S02]  /*0510*/  R2UR UR21, R23 ;  /* 0x00000000171572ca */ /* 0x000fe400000e0000 */
[----:B------:R-:W-:Y:S02]  /*0520*/  R2UR UR70, R20 ;  /* 0x00000000144672ca */ /* 0x000fe400000e0000 */
[----:B------:R-:W-:-:S02]  /*0530*/  R2UR UR71, R21 ;  /* 0x00000000154772ca */ /* 0x000fc400000e0000 */
[----:B------:R-:W-:Y:S01]  /*0540*/  R2UR UR18, R26 ;  /* 0x000000001a1272ca */ /* 0x000fe200000e0000 */
[----:B------:R-:W-:Y:S01]  /*0550*/  LDS.128 R20, [R68+0x3b40] ;  /* 0x003b400044147984 */ /* 0x000fe20000000c00 */
[----:B------:R-:W-:Y:S02]  /*0560*/  R2UR UR19, R27 ;  /* 0x000000001b1372ca */ /* 0x000fe400000e0000 */
[----:B------:R-:W-:Y:S02]  /*0570*/  R2UR UR36, R24 ;  /* 0x00000000182472ca */ /* 0x000fe400000e0000 */
[----:B------:R-:W-:Y:S02]  /*0580*/  R2UR UR37, R25 ;  /* 0x00000000192572ca */ /* 0x000fe400000e0000 */
[----:B------:R-:W-:Y:S01]  /*0590*/  LDS.128 R24, [R68+0x3b70] ;  /* 0x003b700044187984 */ /* 0x000fe20000000c00 */
[----:B------:R-:W-:Y:S02]  /*05a0*/  R2UR UR12, R30 ;  /* 0x000000001e0c72ca */ /* 0x000fe400000e0000 */
[----:B------:R-:W-:-:S02]  /*05b0*/  R2UR UR13, R31 ;  /* 0x000000001f0d72ca */ /* 0x000fc400000e0000 */
[----:B------:R-:W-:Y:S02]  /*05c0*/  R2UR UR64, R28 ;  /* 0x000000001c4072ca */ /* 0x000fe400000e0000 */
[----:B------:R-:W-:Y:S02]  /*05d0*/  R2UR UR65, R29 ;  /* 0x000000001d4172ca */ /* 0x000fe400000e0000 */
[----:B------:R-:W4:Y:S01]  /*05e0*/  LDS.128 R28, [R68+0x3a90] ;  /* 0x003a9000441c7984 */ /* 0x000f220000000c00 */
[----:B------:R-:W-:Y:S02]  /*05f0*/  R2UR UR8, R54 ;  /* 0x00000000360872ca */ /* 0x000fe400000e0000 */
[----:B------:R-:W-:Y:S02]  /*0600*/  R2UR UR9, R55 ;  /* 0x00000000370972ca */ /* 0x000fe400000e0000 */
[----:B------:R-:W-:Y:S02]  /*0610*/  R2UR UR66, R52 ;  /* 0x00000000344272ca */ /* 0x000fe400000e0000 */
[----:B------:R-:W-:-:S02]  /*0620*/  R2UR UR67, R53 ;  /* 0x00000000354372ca */ /* 0x000fc400000e0000 */
[----:B------:R-:W-:Y:S01]  /*0630*/  R2UR UR10, R50 ;  /* 0x00000000320a72ca */ /* 0x000fe200000e0000 */
[----:B------:R-:W5:Y:S01]  /*0640*/  LDS.128 R52, [R68+0x3b60] ;  /* 0x003b600044347984 */ /* 0x000f620000000c00 */
[----:B------:R-:W-:Y:S02]  /*0650*/  R2UR UR11, R51 ;  /* 0x00000000330b72ca */ /* 0x000fe400000e0000 */
[----:B------:R-:W-:Y:S02]  /*0660*/  R2UR UR38, R48 ;  /* 0x00000000302672ca */ /* 0x000fe400000e0000 */
[----:B------:R-:W-:Y:S02]  /*0670*/  R2UR UR39, R49 ;  /* 0x00000000312772ca */ /* 0x000fe400000e0000 */
[----:B------:R-:W-:Y:S01]  /*0680*/  R2UR UR6, R58 ;  /* 0x000000003a0672ca */ /* 0x000fe200000e0000 */
[----:B------:R-:W5:Y:S01]  /*0690*/  LDS.128 R48, [R68+0x3b30] ;  /* 0x003b300044307984 */ /* 0x000f620000000c00 */
[----:B------:R-:W-:-:S02]  /*06a0*/  R2UR UR7, R59 ;  /* 0x000000003b0772ca */ /* 0x000fc400000e0000 */
[----:B------:R-:W-:Y:S02]  /*06b0*/  R2UR UR54, R56 ;  /* 0x00000000383672ca */ /* 0x000fe400000e0000 */
[----:B------:R-:W-:Y:S02]  /*06c0*/  R2UR UR55, R57 ;  /* 0x00000000393772ca */ /* 0x000fe400000e0000 */
[----:B------:R-:W3:Y:S01]  /*06d0*/  LDS.128 R56, [R68+0x3b90] ;  /* 0x003b900044387984 */ /* 0x000ee20000000c00 */
[----:B------:R-:W-:Y:S02]  /*06e0*/  R2UR UR4, R46 ;  /* 0x000000002e0472ca */ /* 0x000fe400000e0000 */
[----:B------:R-:W-:Y:S02]  /*06f0*/  R2UR UR5, R47 ;  /* 0x000000002f0572ca */ /* 0x000fe400000e0000 */
[----:B------:R-:W-:Y:S02]  /*0700*/  R2UR UR40, R44 ;  /* 0x000000002c2872ca */ /* 0x000fe400000e0000 */
[----:B------:R-:W-:-:S02]  /*0710*/  R2UR UR41, R45 ;  /* 0x000000002d2972ca */ /* 0x000fc400000e0000 */
[----:B0-----:R-:W-:Y:S02]  /*0720*/  R2UR UR30, R36 ;  /* 0x00000000241e72ca */ /* 0x001fe400000e0000 */
[----:B------:R-:W-:Y:S02]  /*0730*/  R2UR UR31, R37 ;  /* 0x00000000251f72ca */ /* 0x000fe400000e0000 */
[----:B-1----:R-:W-:Y:S02]  /*0740*/  R2UR UR28, R32 ;  /* 0x00000000201c72ca */ /* 0x002fe400000e0000 */
[----:B------:R-:W-:Y:S02]  /*0750*/  R2UR UR29, R33 ;  /* 0x00000000211d72ca */ /* 0x000fe400000e0000 */
[----:B----4-:R-:W-:Y:S02]  /*0760*/  R2UR UR32, R30 ;  /* 0x000000001e2072ca */ /* 0x010fe400000e0000 */
[----:B------:R-:W-:Y:S01]  /*0770*/  R2UR UR33, R31 ;  /* 0x000000001f2172ca */ /* 0x000fe200000e0000 */
[----:B------:R-:W-:-:S02]  /*0780*/  IMAD.U32 R98, RZ, RZ, UR40 ;  /* 0x00000028ff627e24 */ /* 0x000fc4000f8e00ff */
[----:B------:R-:W-:Y:S01]  /*0790*/  IMAD.U32 R99, RZ, RZ, UR41 ;  /* 0x00000029ff637e24 */ /* 0x000fe2000f8e00ff */
[----:B------:R-:W-:Y:S02]  /*07a0*/  R2UR UR42, R38 ;  /* 0x00000000262a72ca */ /* 0x000fe400000e0000 */
[----:B------:R-:W-:Y:S01]  /*07b0*/  R2UR UR43, R39 ;  /* 0x00000000272b72ca */ /* 0x000fe200000e0000 */
[----:B------:R-:W-:Y:S01]  /*07c0*/  IMAD.U32 R78, RZ, RZ, UR38 ;  /* 0x00000026ff4e7e24 */ /* 0x000fe2000f8e00ff */
[----:B-----5:R-:W-:Y:S01]  /*07d0*/  R2UR UR46, R54 ;  /* 0x00000000362e72ca */ /* 0x020fe200000e0000 */
[----:B------:R-:W-:Y:S01]  /*07e0*/  IMAD.U32 R79, RZ, RZ, UR39 ;  /* 0x00000027ff4f7e24 */ /* 0x000fe2000f8e00ff */
[----:B------:R-:W-:Y:S01]  /*07f0*/  R2UR UR47, R55 ;  /* 0x00000000372f72ca */ /* 0x000fe200000e0000 */
[----:B------:R-:W-:Y:S01]  /*0800*/  IMAD.U32 R86, RZ, RZ, UR36 ;  /* 0x00000024ff567e24 */ /* 0x000fe2000f8e00ff */
[----:B------:R-:W-:Y:S01]  /*0810*/  R2UR UR48, R52 ;  /* 0x00000000343072ca */ /* 0x000fe200000e0000 */
[----:B------:R-:W-:Y:S01]  /*0820*/  IMAD.U32 R87, RZ, RZ, UR37 ;  /* 0x00000025ff577e24 */ /* 0x000fe2000f8e00ff */
[----:B------:R-:W-:-:S02]  /*0830*/  R2UR UR49, R53 ;  /* 0x00000000353172ca */ /* 0x000fc400000e0000 */
[----:B------:R-:W-:Y:S01]  /*0840*/  R2UR UR44, R48 ;  /* 0x00000000302c72ca */ /* 0x000fe200000e0000 */
[----:B------:R-:W-:Y:S01]  /*0850*/  LDS.128 R52, [R68+0x3c90] ;  /* 0x003c900044347984 */ /* 0x000fe20000000c00 */
[----:B------:R-:W-:Y:S01]  /*0860*/  R2UR UR45, R49 ;  /* 0x00000000312d72ca */ /* 0x000fe200000e0000 */
[C-C-:B--2---:R-:W-:Y:S02]  /*0870*/  DADD R104, R76.reuse, R42.reuse ;  /* 0x000000004c687229 */ /* 0x144fe4000000002a */
[----:B------:R-:W-:Y:S02]  /*0880*/  DADD R76, R76, -R42 ;  /* 0x000000004c4c7229 */ /* 0x000fe4000000082a */
[C-C-:B---3--:R-:W-:Y:S02]  /*0890*/  DADD R100, R70.reuse, R40.reuse ;  /* 0x0000000046647229 */ /* 0x148fe40000000028 */
[----:B------:R-:W-:Y:S01]  /*08a0*/  DADD R70, R70, -R40 ;  /* 0x0000000046467229 */ /* 0x000fe20000000828 */
[----:B------:R-:W0:Y:S01]  /*08b0*/  LDS.128 R40, [R68+0x3c40] ;  /* 0x003c400044287984 */ /* 0x000e220000000c00 */
[----:B------:R-:W-:-:S08]  /*08c0*/  DADD R102, R72, R62 ;  /* 0x0000000048667229 */ /* 0x000fd0000000003e */
[-C--:B------:R-:W-:Y:S02]  /*08d0*/  DFMA R44, R4, R102.reuse, RZ ;  /* 0x00000066042c722b */ /* 0x080fe400000000ff */
[-C--:B------:R-:W-:Y:S02]  /*08e0*/  DFMA R46, R8, R102.reuse, RZ ;  /* 0x00000066082e722b */ /* 0x080fe400000000ff */
[-C--:B------:R-:W-:Y:S02]  /*08f0*/  DFMA R36, R16, R102.reuse, RZ ;  /* 0x000000661024722b */ /* 0x080fe400000000ff */
[-C--:B------:R-:W-:Y:S02]  /*0900*/  DFMA R32, R12, R102.reuse, RZ ;  /* 0x000000660c20722b */ /* 0x080fe400000000ff */
[-C--:B------:R-:W-:Y:S02]  /*0910*/  DFMA R106, R20, R102.reuse, RZ ;  /* 0x00000066146a722b */ /* 0x080fe400000000ff */
[----:B------:R-:W-:-:S02]  /*0920*/  DFMA R102, R24, R102, RZ ;  /* 0x000000661866722b */ /* 0x000fc400000000ff */
[C---:B------:R-:W-:Y:S02]  /*0930*/  DFMA R44, R104.reuse, R6, R44 ;  /* 0x00000006682c722b */ /* 0x040fe4000000002c */
[C---:B------:R-:W-:Y:S02]  /*0940*/  DFMA R46, R104.reuse, R10, R46 ;  /* 0x0000000a682e722b */ /* 0x040fe4000000002e */
[C---:B------:R-:W-:Y:S02]  /*0950*/  DFMA R36, R104.reuse, R18, R36 ;  /* 0x000000126824722b */ /* 0x040fe40000000024 */
[----:B------:R-:W-:Y:S02]  /*0960*/  DFMA R32, R104, R14, R32 ;  /* 0x0000000e6820722b */ /* 0x000fe40000000020 */
[----:B------:R-:W-:Y:S02]  /*0970*/  DADD R72, R72, -R62 ;  /* 0x0000000048487229 */ /* 0x000fe4000000083e */
[----:B------:R-:W-:-:S02]  /*0980*/  DFMA R106, R104, R22, R106 ;  /* 0x00000016686a722b */ /* 0x000fc4000000006a */
[----:B------:R-:W-:Y:S02]  /*0990*/  DFMA R102, R104, R26, R102 ;  /* 0x0000001a6866722b */ /* 0x000fe40000000066 */
[----:B------:R-:W-:Y:S02]  /*09a0*/  DFMA R44, R28, R100, R44 ;  /* 0x000000641c2c722b */ /* 0x000fe4000000002c */
[----:B------:R-:W-:Y:S02]  /*09b0*/  DFMA R46, R100, UR36, R46 ;  /* 0x00000024642e7c2b */ /* 0x000fe4000800002e */
[----:B------:R-:W-:Y:S02]  /*09c0*/  DADD R62, R74, R60 ;  /* 0x000000004a3e7229 */ /* 0x000fe4000000003c */
[C---:B------:R-:W-:Y:S01]  /*09d0*/  DFMA R36, R100.reuse, UR40, R36 ;  /* 0x0000002864247c2b */ /* 0x040fe20008000024 */
[----:B------:R-:W-:Y:S02]  /*09e0*/  R2UR UR40, R34 ;  /* 0x00000000222872ca */ /* 0x000fe400000e0000 */
[----:B------:R-:W-:Y:S01]  /*09f0*/  R2UR UR41, R35 ;  /* 0x00000000232972ca */ /* 0x000fe200000e0000 */
[C---:B------:R-:W-:Y:S01]  /*0a00*/  DFMA R32, R100.reuse, UR38, R32 ;  /* 0x0000002664207c2b */ /* 0x040fe20008000020 */
[----:B------:R-:W-:Y:S01]  /*0a10*/  R2UR UR38, R50 ;  /* 0x00000000322672ca */ /* 0x000fe200000e0000 */
[C---:B------:R-:W-:Y:S01]  /*0a20*/  DFMA R106, R100.reuse, UR28, R106 ;  /* 0x0000001c646a7c2b */ /* 0x040fe2000800006a */
[----:B------:R-:W-:Y:S01]  /*0a30*/  R2UR UR39, R51 ;  /* 0x00000000332772ca */ /* 0x000fe200000e0000 */
[----:B------:R-:W-:Y:S01]  /*0a40*/  DFMA R34, R100, UR30, R102 ;  /* 0x0000001e64227c2b */ /* 0x000fe20008000066 */
[----:B------:R-:W-:Y:S01]  /*0a50*/  R2UR UR50, R58 ;  /* 0x000000003a3272ca */ /* 0x000fe200000e0000 */
[C---:B------:R-:W-:Y:S01]  /*0a60*/  DFMA R30, R62.reuse, UR32, R44 ;  /* 0x000000203e1e7c2b */ /* 0x040fe2000800002c */
[----:B------:R-:W-:Y:S01]  /*0a70*/  R2UR UR51, R59 ;  /* 0x000000003b3372ca */ /* 0x000fe200000e0000 */
[----:B------:R-:W-:Y:S01]  /*0a80*/  DFMA R100, R62, UR18, R46 ;  /* 0x000000123e647c2b */ /* 0x000fe2000800002e */
[----:B------:R-:W-:Y:S01]  /*0a90*/  R2UR UR52, R56 ;  /* 0x00000000383472ca */ /* 0x000fe200000e0000 */
[----:B------:R-:W1:Y:S01]  /*0aa0*/  LDS.128 R48, [R68+0x3ba0] ;  /* 0x003ba00044307984 */ /* 0x000e620000000c00 */
[----:B------:R-:W-:-:S02]  /*0ab0*/  R2UR UR53, R57 ;  /* 0x00000000393572ca */ /* 0x000fc400000e0000 */
[----:B0-----:R-:W-:Y:S01]  /*0ac0*/  R2UR UR34, R42 ;  /* 0x000000002a2272ca */ /* 0x001fe200000e0000 */
[----:B------:R-:W0:Y:S01]  /*0ad0*/  LDS.128 R56, [R68+0x3c70] ;  /* 0x003c700044387984 */ /* 0x000e220000000c00 */
[----:B------:R-:W-:Y:S02]  /*0ae0*/  R2UR UR35, R43 ;  /* 0x000000002b2372ca */ /* 0x000fe400000e0000 */
[----:B------:R-:W-:Y:S01]  /*0af0*/  R2UR UR36, R40 ;  /* 0x00000000282472ca */ /* 0x000fe200000e0000 */
[----:B------:R-:W2:Y:S01]  /*0b00*/  LDS.128 R44, [R68+0x3bd0] ;  /* 0x003bd000442c7984 */ /* 0x000ea20000000c00 */
[----:B------:R-:W-:-:S03]  /*0b10*/  R2UR UR37, R41 ;  /* 0x00000000292572ca */ /* 0x000fc600000e0000 */
[----:B------:R-:W3:Y:S01]  /*0b20*/  LDS.128 R40, [R68+0x3c00] ;  /* 0x003c000044287984 */ /* 0x000ee20000000c00 */
[C---:B------:R-:W-:Y:S02]  /*0b30*/  DFMA R102, R62.reuse, UR10, R32 ;  /* 0x0000000a3e667c2b */ /* 0x040fe40008000020 */
[C---:B------:R-:W-:Y:S02]  /*0b40*/  DFMA R104, R62.reuse, UR4, R36 ;  /* 0x000000043e687c2b */ /* 0x040fe40008000024 */
[C---:B------:R-:W-:Y:S01]  /*0b50*/  DFMA R106, R62.reuse, UR40, R106 ;  /* 0x000000283e6a7c2b */ /* 0x040fe2000800006a */
[----:B------:R-:W4:Y:S01]  /*0b60*/  LDS.128 R36, [R68+0x3c30] ;  /* 0x003c300044247984 */ /* 0x000f220000000c00 */
[----:B------:R-:W-:-:S03]  /*0b70*/  DFMA R62, R62, UR42, R34 ;  /* 0x0000002a3e3e7c2b */ /* 0x000fc60008000022 */
[----:B------:R-:W5:Y:S01]  /*0b80*/  LDS.128 R32, [R68+0x3c60] ;  /* 0x003c600044207984 */ /* 0x000f620000000c00 */
[----:B------:R-:W-:Y:S02]  /*0b90*/  DADD R74, R74, -R60 ;  /* 0x000000004a4a7229 */ /* 0x000fe4000000083c */
[----:B------:R-:W-:-:S08]  /*0ba0*/  DADD R60, R64, R92 ;  /* 0x00000000403c7229 */ /* 0x000fd0000000005c */
[C---:B------:R-:W-:Y:S02]  /*0bb0*/  DFMA R30, R60.reuse, UR58, R30 ;  /* 0x0000003a3c1e7c2b */ /* 0x040fe4000800001e */
[C---:B------:R-:W-:Y:S02]  /*0bc0*/  DFMA R100, R60.reuse, UR56, R100 ;  /* 0x000000383c647c2b */ /* 0x040fe40008000064 */
[C---:B------:R-:W-:Y:S02]  /*0bd0*/  DFMA R102, R60.reuse, UR54, R102 ;  /* 0x000000363c667c2b */ /* 0x040fe40008000066 */
[C---:B------:R-:W-:Y:S02]  /*0be0*/  DFMA R108, R60.reuse, UR44, R104 ;  /* 0x0000002c3c6c7c2b */ /* 0x040fe40008000068 */
[C---:B------:R-:W-:Y:S02]  /*0bf0*/  DFMA R110, R60.reuse, UR48, R106 ;  /* 0x000000303c6e7c2b */ /* 0x040fe4000800006a */
[----:B------:R-:W-:Y:S01]  /*0c00*/  DFMA R112, R60, UR52, R62 ;  /* 0x000000343c707c2b */ /* 0x000fe2000800003e */
[----:B------:R-:W5:Y:S01]  /*0c10*/  LDS.128 R60, [R68+0x3ca0] ;  /* 0x003ca000443c7984 */ /* 0x000f620000000c00 */
[----:B------:R-:W-:-:S02]  /*0c20*/  DADD R96, R66, R94 ;  /* 0x0000000042607229 */ /* 0x000fc4000000005e */
[----:B------:R-:W-:Y:S01]  /*0c30*/  DADD R66, R66, -R94 ;  /* 0x0000000042427229 */ /* 0x000fe2000000085e */
[----:B------:R-:W-:Y:S02]  /*0c40*/  IMAD.U32 R90, RZ, RZ, UR58 ;  /* 0x0000003aff5a7e24 */ /* 0x000fe4000f8e00ff */
[----:B------:R-:W-:Y:S01]  /*0c50*/  IMAD.U32 R94, RZ, RZ, UR54 ;  /* 0x00000036ff5e7e24 */ /* 0x000fe2000f8e00ff */
[----:B------:R-:W-:Y:S01]  /*0c60*/  R2UR UR54, R54 ;  /* 0x00000000363672ca */ /* 0x000fe200000e0000 */
[----:B------:R-:W-:Y:S01]  /*0c70*/  IMAD.U32 R95, RZ, RZ, UR55 ;  /* 0x00000037ff5f7e24 */ /* 0x000fe2000f8e00ff */
[----:B------:R-:W-:Y:S01]  /*0c80*/  R2UR UR55, R55 ;  /* 0x00000000373772ca */ /* 0x000fe200000e0000 */
[----:B------:R-:W-:Y:S01]  /*0c90*/  IMAD.U32 R91, RZ, RZ, UR59 ;  /* 0x0000003bff5b7e24 */ /* 0x000fe2000f8e00ff */
[-C--:B-1----:R-:W-:Y:S01]  /*0ca0*/  DFMA R54, R48, R72.reuse, RZ ;  /* 0x000000483036722b */ /* 0x082fe200000000ff */
[----:B------:R-:W-:Y:S01]  /*0cb0*/  IMAD.U32 R82, RZ, RZ, UR56 ;  /* 0x00000038ff527e24 */ /* 0x000fe2000f8e00ff */
[----:B0-----:R-:W-:Y:S01]  /*0cc0*/  R2UR UR56, R58 ;  /* 0x000000003a3872ca */ /* 0x001fe200000e0000 */
[----:B------:R-:W-:Y:S01]  /*0cd0*/  IMAD.U32 R83, RZ, RZ, UR57 ;  /* 0x00000039ff537e24 */ /* 0x000fe2000f8e00ff */
[----:B------:R-:W-:Y:S01]  /*0ce0*/  R2UR UR57, R59 ;  /* 0x000000003b3972ca */ /* 0x000fe200000e0000 */
[----:B--2---:R-:W-:Y:S01]  /*0cf0*/  DFMA R58, R44, R72, RZ ;  /* 0x000000482c3a722b */ /* 0x004fe200000000ff */
[----:B------:R-:W-:-:S02]  /*0d00*/  R2UR UR58, R56 ;  /* 0x00000000383a72ca */ /* 0x000fc400000e0000 */
[----:B------:R-:W-:Y:S01]  /*0d10*/  R2UR UR59, R57 ;  /* 0x00000000393b72ca */ /* 0x000fe200000e0000 */
[----:B---3--:R-:W-:Y:S02]  /*0d20*/  DFMA R56, R40, R72, RZ ;  /* 0x000000482838722b */ /* 0x008fe400000000ff */
[C---:B------:R-:W-:Y:S02]  /*0d30*/  DFMA R106, R96.reuse, UR22, R30 ;  /* 0x00000016606a7c2b */ /* 0x040fe4000800001e */
[C---:B------:R-:W-:Y:S02]  /*0d40*/  DFMA R104, R96.reuse, UR14, R100 ;  /* 0x0000000e60687c2b */ /* 0x040fe40008000064 */
[C---:B------:R-:W-:Y:S02]  /*0d50*/  DFMA R30, R96.reuse, UR6, R102 ;  /* 0x00000006601e7c2b */ /* 0x040fe40008000066 */
[C---:B------:R-:W-:Y:S02]  /*0d60*/  DFMA R100, R96.reuse, UR38, R108 ;  /* 0x0000002660647c2b */ /* 0x040fe4000800006c */
[----:B------:R-:W-:-:S02]  /*0d70*/  DFMA R102, R96, UR46, R110 ;  /* 0x0000002e60667c2b */ /* 0x000fc4000800006e */
[----:B------:R-:W-:Y:S02]  /*0d80*/  DFMA R96, R96, UR50, R112 ;  /* 0x0000003260607c2b */ /* 0x000fe40008000070 */
[----:B------:R-:W-:Y:S02]  /*0d90*/  DFMA R54, R76, R50, R54 ;  /* 0x000000324c36722b */ /* 0x000fe40000000036 */
[-C--:B------:R-:W-:Y:S02]  /*0da0*/  DFMA R114, R52, R72.reuse, RZ ;  /* 0x000000483472722b */ /* 0x080fe400000000ff */
[-C--:B----4-:R-:W-:Y:S02]  /*0db0*/  DFMA R110, R36, R72.reuse, RZ ;  /* 0x00000048246e722b */ /* 0x090fe400000000ff */
[----:B-----5:R-:W-:Y:S02]  /*0dc0*/  DFMA R112, R32, R72, RZ ;  /* 0x000000482070722b */ /* 0x020fe400000000ff */
[----:B------:R-:W-:-:S02]  /*0dd0*/  DFMA R72, R76, R46, R58 ;  /* 0x0000002e4c48722b */ /* 0x000fc4000000003a */
[----:B------:R-:W-:Y:S01]  /*0de0*/  DFMA R108, R76, R42, R56 ;  /* 0x0000002a4c6c722b */ /* 0x000fe20000000038 */
[----:B------:R-:W0:Y:S01]  /*0df0*/  LDS.128 R56, [R68+0x3cb0] ;  /* 0x003cb00044387984 */ /* 0x000e220000000c00 */
[----:B------:R-:W-:Y:S02]  /*0e00*/  DFMA R54, R70, UR24, R54 ;  /* 0x0000001846367c2b */ /* 0x000fe40008000036 */
[----:B------:R-:W-:Y:S01]  /*0e10*/  DADD R64, R64, -R92 ;  /* 0x0000000040407229 */ /* 0x000fe2000000085c */
[----:B------:R-:W-:Y:S02]  /*0e20*/  R2UR UR62, R60 ;  /* 0x000000003c3e72ca */ /* 0x000fe400000e0000 */
[----:B------:R-:W-:-:S03]  /*0e30*/  R2UR UR63, R61 ;  /* 0x000000003d3f72ca */ /* 0x000fc600000e0000 */
[----:B------:R-:W-:Y:S02]  /*0e40*/  DFMA R54, R74, UR26, R54 ;  /* 0x0000001a4a367c2b */ /* 0x000fe40008000036 */
[C---:B------:R-:W-:Y:S02]  /*0e50*/  DFMA R110, R76.reuse, R38, R110 ;  /* 0x000000264c6e722b */ /* 0x040fe4000000006e */
[C---:B------:R-:W-:Y:S02]  /*0e60*/  DFMA R112, R76.reuse, R34, R112 ;  /* 0x000000224c70722b */ /* 0x040fe40000000070 */
[----:B------:R-:W-:Y:S02]  /*0e70*/  DFMA R114, R76, UR54, R114 ;  /* 0x000000364c727c2b */ /* 0x000fe40008000072 */
[----:B------:R-:W-:Y:S02]  /*0e80*/  DFMA R54, R64, UR70, R54 ;  /* 0x0000004640367c2b */ /* 0x000fe40008000036 */
[----:B------:R-:W-:-:S02]  /*0e90*/  DFMA R72, R70, UR68, R72 ;  /* 0x0000004446487c2b */ /* 0x000fc40008000048 */
[C---:B------:R-:W-:Y:S02]  /*0ea0*/  DFMA R108, R70.reuse, UR66, R108 ;  /* 0x00000042466c7c2b */ /* 0x040fe4000800006c */
[C---:B------:R-:W-:Y:S02]  /*0eb0*/  DFMA R110, R70.reuse, UR36, R110 ;  /* 0x00000024466e7c2b */ /* 0x040fe4000800006e */
[C---:B------:R-:W-:Y:S02]  /*0ec0*/  DFMA R112, R70.reuse, UR58, R112 ;  /* 0x0000003a46707c2b */ /* 0x040fe40008000070 */
[----:B------:R-:W-:Y:S02]  /*0ed0*/  DFMA R114, R70, UR62, R114 ;  /* 0x0000003e46727c2b */ /* 0x000fe40008000072 */
[----:B------:R-:W-:Y:S02]  /*0ee0*/  DFMA R70, R66, UR20, R54 ;  /* 0x0000001442467c2b */ /* 0x000fe40008000036 */
[----:B------:R-:W-:Y:S01]  /*0ef0*/  DFMA R72, R74, UR16, R72 ;  /* 0x000000104a487c2b */ /* 0x000fe20008000048 */
[----:B------:R-:W-:-:S02]  /*0f00*/  IMAD.U32 R80, RZ, RZ, UR64 ;  /* 0x00000040ff507e24 */ /* 0x000fc4000f8e00ff */
[----:B------:R-:W-:-:S03]  /*0f10*/  IMAD.U32 R81, RZ, RZ, UR65 ;  /* 0x00000041ff517e24 */ /* 0x000fc6000f8e00ff */
[C-C-:B------:R-:W-:Y:S01]  /*0f20*/  DADD R54, R106.reuse, R70.reuse ;  /* 0x000000006a367229 */ /* 0x140fe20000000046 */
[----:B------:R-:W-:Y:S01]  /*0f30*/  IMAD.U32 R92, RZ, RZ, UR66 ;  /* 0x00000042ff5c7e24 */ /* 0x000fe2000f8e00ff */
[----:B------:R-:W-:Y:S01]  /*0f40*/  DADD R106, R106, -R70 ;  /* 0x000000006a6a7229 */ /* 0x000fe20000000846 */
[----:B------:R-:W-:Y:S01]  /*0f50*/  IMAD.U32 R93, RZ, RZ, UR67 ;  /* 0x00000043ff5d7e24 */ /* 0x000fe2000f8e00ff */
[----:B------:R-:W-:Y:S01]  /*0f60*/  DFMA R70, R64, UR64, R72 ;  /* 0x0000004040467c2b */ /* 0x000fe20008000048 */
[----:B0-----:R-:W-:Y:S02]  /*0f70*/  R2UR UR64, R58 ;  /* 0x000000003a4072ca */ /* 0x001fe400000e0000 */
[----:B------:R-:W-:Y:S02]  /*0f80*/  R2UR UR65, R59 ;  /* 0x000000003b4172ca */ /* 0x000fe400000e0000 */
[----:B------:R-:W-:Y:S02]  /*0f90*/  R2UR UR66, R56 ;  /* 0x00000000384272ca */ /* 0x000fe400000e0000 */
[----:B------:R-:W-:-:S02]  /*0fa0*/  R2UR UR67, R57 ;  /* 0x00000000394372ca */ /* 0x000fc400000e0000 */
[----:B------:R-:W0:Y:S01]  /*0fb0*/  LDS.128 R56, [R68+0x3c80] ;  /* 0x003c800044387984 */ /* 0x000e220000000c00 */
[----:B------:R-:W-:Y:S02]  /*0fc0*/  R2UR UR60, R62 ;  /* 0x000000003e3c72ca */ /* 0x000fe400000e0000 */
[----:B------:R-:W-:Y:S02]  /*0fd0*/  R2UR UR61, R63 ;  /* 0x000000003f3d72ca */ /* 0x000fe400000e0000 */
[----:B------:R-:W1:Y:S01]  /*0fe0*/  LDS.128 R60, [R68+0x3c20] ;  /* 0x003c2000443c7984 */ /* 0x000e620000000c00 */
[C---:B------:R-:W-:Y:S02]  /*0ff0*/  DFMA R76, R74.reuse, UR8, R108 ;  /* 0x000000084a4c7c2b */ /* 0x040fe4000800006c */
[C---:B------:R-:W-:Y:S02]  /*1000*/  DFMA R110, R74.reuse, UR34, R110 ;  /* 0x000000224a6e7c2b */ /* 0x040fe4000800006e */
[----:B------:R-:W-:-:S06]  /*1010*/  DFMA R112, R74, UR56, R112 ;  /* 0x000000384a707c2b */ /* 0x000fcc0008000070 */
[----:B------:R-:W-:Y:S01]  /*1020*/  DFMA R114, R74, UR60, R114 ;  /* 0x0000003c4a727c2b */ /* 0x000fe20008000072 */
[----:B------:R-:W2:Y:S01]  /*1030*/  LDS.128 R72, [R68+0x3c50] ;  /* 0x003c500044487984 */ /* 0x000ea20000000c00 */
[----:B------:R-:W-:Y:S02]  /*1040*/  IMAD.U32 R88, RZ, RZ, UR70 ;  /* 0x00000046ff587e24 */ /* 0x000fe4000f8e00ff */
[----:B------:R-:W-:Y:S02]  /*1050*/  IMAD.U32 R84, RZ, RZ, UR68 ;  /* 0x00000044ff547e24 */ /* 0x000fe4000f8e00ff */
[----:B------:R-:W-:Y:S02]  /*1060*/  IMAD.U32 R85, RZ, RZ, UR69 ;  /* 0x00000045ff557e24 */ /* 0x000fe4000f8e00ff */
[----:B------:R-:W-:Y:S01]  /*1070*/  IMAD.U32 R89, RZ, RZ, UR71 ;  /* 0x00000047ff597e24 */ /* 0x000fe2000f8e00ff */
[----:B0-----:R-:W-:Y:S02]  /*1080*/  R2UR UR70, R56 ;  /* 0x00000000384672ca */ /* 0x001fe400000e0000 */
[----:B------:R-:W-:-:S02]  /*1090*/  LOP3.LUT R56, R3, 0xffff, RZ, 0xc0, !PT ;  /* 0x0000ffff03387812 */ /* 0x000fc400078ec0ff */
[----:B-1----:R-:W-:Y:S02]  /*10a0*/  R2UR UR68, R60 ;  /* 0x000000003c4472ca */ /* 0x002fe400000e0000 */
[----:B------:R-:W-:Y:S01]  /*10b0*/  R2UR UR69, R61 ;  /* 0x000000003d4572ca */ /* 0x000fe200000e0000 */
[----:B------:R-:W-:Y:S01]  /*10c0*/  IMAD R56, R56, 0x1556, RZ ;  /* 0x0000155638387824 */ /* 0x000fe200078e02ff */
[----:B------:R-:W-:-:S04]  /*10d0*/  R2UR UR71, R57 ;  /* 0x00000000394772ca */ /* 0x000fc800000e0000 */
[----:B------:R-:W-:-:S04]  /*10e0*/  SHF.R.U32.HI R57, RZ, 0x10, R56 ;  /* 0x00000010ff397819 */ /* 0x000fc80000011638 */
[----:B------:R-:W-:Y:S01]  /*10f0*/  PRMT R56, R57, 0x9910, RZ ;  /* 0x0000991039387816 */ /* 0x000fe200000000ff */
[----:B------:R-:W-:Y:S02]  /*1100*/  IMAD.U32 R108, RZ, RZ, UR68 ;  /* 0x00000044ff6c7e24 */ /* 0x000fe4000f8e00ff */
[----:B------:R-:W-:Y:S01]  /*1110*/  IMAD.U32 R109, RZ, RZ, UR69 ;  /* 0x00000045ff6d7e24 */ /* 0x000fe2000f8e00ff */
[----:B------:R-:W-:Y:S01]  /*1120*/  DFMA R76, R64, UR68, R76 ;  /* 0x00000044404c7c2b */ /* 0x000fe2000800004c */
[----:B--2---:R-:W-:Y:S02]  /*1130*/  R2UR UR68, R72 ;  /* 0x00000000484472ca */ /* 0x004fe400000e0000 */
[----:B------:R-:W-:Y:S01]  /*1140*/  R2UR UR69, R73 ;  /* 0x00000000494572ca */ /* 0x000fe200000e0000 */
[----:B------:R-:W-:Y:S01]  /*1150*/  IMAD R56, R56, 0xc, RZ ;  /* 0x0000000c38387824 */ /* 0x000fe200078e02ff */
[----:B------:R-:W-:Y:S02]  /*1160*/  R2UR UR72, R62 ;  /* 0x000000003e4872ca */ /* 0x000fe400000e0000 */
[----:B------:R-:W-:Y:S01]  /*1170*/  R2UR UR73, R63 ;  /* 0x000000003f4972ca */ /* 0x000fe200000e0000 */
[----:B------:R-:W-:Y:S01]  /*1180*/  IMAD.MOV R56, RZ, RZ, -R56 ;  /* 0x000000ffff387224 */ /* 0x000fe200078e0a38 */
[----:B------:R-:W-:-:S02]  /*1190*/  R2UR UR74, R74 ;  /* 0x000000004a4a72ca */ /* 0x000fc400000e0000 */
[----:B------:R-:W-:Y:S02]  /*11a0*/  R2UR UR75, R75 ;  /* 0x000000004b4b72ca */ /* 0x000fe400000e0000 */
[----:B------:R-:W-:Y:S02]  /*11b0*/  R2UR UR76, R58 ;  /* 0x000000003a4c72ca */ /* 0x000fe400000e0000 */
[----:B------:R-:W-:Y:S01]  /*11c0*/  R2UR UR77, R59 ;  /* 0x000000003b4d72ca */ /* 0x000fe200000e0000 */
[C---:B------:R-:W-:Y:S01]  /*11d0*/  DFMA R114, R64.reuse, UR66, R114 ;  /* 0x0000004240727c2b */ /* 0x040fe20008000072 */
[----:B------:R-:W-:Y:S01]  /*11e0*/  PRMT R56, R56, 0x7710, RZ ;  /* 0x0000771038387816 */ /* 0x000fe200000000ff */
[C---:B------:R-:W-:Y:S02]  /*11f0*/  DFMA R110, R64.reuse, UR68, R110 ;  /* 0x00000044406e7c2b */ /* 0x040fe4000800006e */
[----:B------:R-:W-:Y:S02]  /*1200*/  DFMA R112, R64, UR70, R112 ;  /* 0x0000004640707c2b */ /* 0x000fe40008000070 */
[----:B------:R-:W-:Y:S01]  /*1210*/  IMAD.IADD R56, R56, 0x1, R3 ;  /* 0x0000000138387824 */ /* 0x000fe200078e0203 */
[C---:B------:R-:W-:Y:S01]  /*1220*/  DFMA R76, R66.reuse, UR72, R76 ;  /* 0x00000048424c7c2b */ /* 0x040fe2000800004c */
[----:B------:R-:W-:Y:S01]  /*1230*/  IMAD R2, R69, 0x3a80, R68 ;  /* 0x00003a8045027824 */ /* 0x000fe200078e0244 */
[----:B------:R-:W-:-:S02]  /*1240*/  DFMA R70, R66, UR12, R70 ;  /* 0x0000000c42467c2b */ /* 0x000fc40008000046 */
[C---:B------:R-:W-:Y:S02]  /*1250*/  DFMA R114, R66.reuse, UR64, R114 ;  /* 0x0000004042727c2b */ /* 0x040fe40008000072 */
[C---:B------:R-:W-:Y:S02]  /*1260*/  DFMA R110, R66.reuse, UR74, R110 ;  /* 0x0000004a426e7c2b */ /* 0x040fe4000800006e */
[----:B------:R-:W-:Y:S01]  /*1270*/  DFMA R112, R66, UR76, R112 ;  /* 0x0000004c42707c2b */ /* 0x000fe20008000070 */
[----:B------:R-:W-:Y:S01]  /*1280*/  LOP3.LUT R59, R56, 0xffff, RZ, 0xc0, !PT ;  /* 0x0000ffff383b7812 */ /* 0x000fe200078ec0ff */
[----:B------:R-:W-:Y:S01]  /*1290*/  IMAD R58, R57, 0x68, R2 ;  /* 0x00000068393a7824 */ /* 0x000fe200078e0202 */
[----:B------:R-:W-:Y:S01]  /*12a0*/  DADD R56, R30, R76 ;  /* 0x000000001e387229 */ /* 0x000fe2000000004c */
[----:B------:R-:W-:Y:S01]  /*12b0*/  ISETP.GT.U32.AND P1, PT, R3, 0x8f, PT ;  /* 0x0000008f0300780c */ /* 0x000fe20003f24070 */
[----:B------:R-:W-:Y:S02]  /*12c0*/  DADD R60, R104, R70 ;  /* 0x00000000683c7229 */ /* 0x000fe40000000046 */
[----:B------:R-:W-:-:S02]  /*12d0*/  DADD R76, R30, -R76 ;  /* 0x000000001e4c7229 */ /* 0x000fc4000000084c */
[----:B------:R-:W-:Y:S01]  /*12e0*/  DADD R104, R104, -R70 ;  /* 0x0000000068687229 */ /* 0x000fe20000000846 */
[----:B------:R-:W-:Y:S01]  /*12f0*/  IMAD R30, R59, 0x8, R58 ;  /* 0x000000083b1e7824 */ /* 0x000fe200078e023a */
[----:B------:R-:W-:Y:S02]  /*1300*/  DADD R70, R96, R114 ;  /* 0x0000000060467229 */ /* 0x000fe40000000072 */
[----:B------:R-:W-:Y:S02]  /*1310*/  DADD R58, R100, R110 ;  /* 0x00000000643a7229 */ /* 0x000fe4000000006e */
[----:B------:R-:W-:Y:S02]  /*1320*/  DADD R62, R102, R112 ;  /* 0x00000000663e7229 */ /* 0x000fe40000000070 */
[----:B------:R-:W-:Y:S02]  /*1330*/  DADD R96, R96, -R114 ;  /* 0x0000000060607229 */ /* 0x000fe40000000872 */
[----:B------:R-:W-:-:S02]  /*1340*/  DADD R100, R100, -R110 ;  /* 0x0000000064647229 */ /* 0x000fc4000000086e */
        /* <DEDUP_REMOVED lines=16> */
[----:B------:R-:W-:Y:S02]  /*1450*/  PRMT R31, R3, 0x9910, RZ ;  /* 0x00009910031f7816 */ /* 0x000fe400000000ff */
[----:B------:R-:W-:Y:S02]  /*1460*/  MOV.SPILL R112, UR13 ;  /* 0x0000000d00707c02 */ /* 0x000fe40009000f00 */
[----:B------:R-:W-:Y:S01]  /*1470*/  MOV.SPILL R115, UR12 ;  /* 0x0000000c00737c02 */ /* 0x000fe20009000f00 */
[----:B------:R-:W-:Y:S01]  /*1480*/  IMAD R31, R31, 0xab, RZ ;  /* 0x000000ab1f1f7824 */ /* 0x000fe200078e02ff */
[----:B0-----:R-:W-:Y:S02]  /*1490*/  MOV.SPILL R104, UR75 ;  /* 0x0000004b00687c02 */ /* 0x001fe40009000f00 */
[----:B------:R-:W-:Y:S02]  /*14a0*/  MOV.SPILL R105, UR74 ;  /* 0x0000004a00697c02 */ /* 0x000fe40009000f00 */
        /* <DEDUP_REMOVED lines=9> */
[----:B------:R-:W-:Y:S01]  /*1540*/  R2UR UR74, R98 ;  /* 0x00000000624a72ca */ /* 0x000fe200000e0000 */
[----:B------:R-:W-:Y:S01]  /*1550*/  IMAD.MOV R54, RZ, RZ, -R54 ;  /* 0x000000ffff367224 */ /* 0x000fe200078e0a36 */
[----:B------:R-:W-:Y:S02]  /*1560*/  R2UR UR75, R99 ;  /* 0x00000000634b72ca */ /* 0x000fe400000e0000 */
        /* <DEDUP_REMOVED lines=15> */
[----:B------:R-:W-:-:S03]  /*1660*/  R2UR UR73, R91 ;  /* 0x000000005b4972ca */ /* 0x000fc600000e0000 */
        /* <DEDUP_REMOVED lines=9> */
[C-C-:B-1----:R-:W-:Y:S02]  /*1700*/  DADD R68, R62.reuse, R64.reuse ;  /* 0x000000003e447229 */ /* 0x142fe40000000040 */
[----:B------:R-:W-:Y:S02]  /*1710*/  DADD R56, R62, -R64 ;  /* 0x000000003e387229 */ /* 0x000fe40000000840 */
[-C--:B------:R-:W-:Y:S01]  /*1720*/  DFMA R76, R8, R58.reuse, RZ ;  /* 0x0000003a084c722b */ /* 0x080fe200000000ff */
[----:B------:R-:W-:Y:S01]  /*1730*/  LDS.64 R64, [R31+0x1a0] ;  /* 0x0001a0001f407984 */ /* 0x000fe20000000a00 */
[-C--:B------:R-:W-:Y:S02]  /*1740*/  DFMA R100, R12, R58.reuse, RZ ;  /* 0x0000003a0c64722b */ /* 0x080fe400000000ff */
[-C--:B------:R-:W-:Y:S01]  /*1750*/  DFMA R74, R4, R58.reuse, RZ ;  /* 0x0000003a044a722b */ /* 0x080fe200000000ff */
[----:B------:R-:W0:Y:S01]  /*1760*/  LDS.64 R62, [R31+0x2d8] ;  /* 0x0002d8001f3e7984 */ /* 0x000e220000000a00 */
[----:B------:R-:W-:-:S02]  /*1770*/  DFMA R116, R16, R58, RZ ;  /* 0x0000003a1074722b */ /* 0x000fc400000000ff */
[C---:B------:R-:W-:Y:S02]  /*1780*/  DFMA R96, R68.reuse, R10, R76 ;  /* 0x0000000a4460722b */ /* 0x040fe4000000004c */
[----:B------:R-:W-:Y:S01]  /*1790*/  DFMA R102, R68, R14, R100 ;  /* 0x0000000e4466722b */ /* 0x000fe20000000064 */
[----:B------:R-:W-:Y:S01]  /*17a0*/  LDS.64 R76, [R31+0x208] ;  /* 0x000208001f4c7984 */ /* 0x000fe20000000a00 */
[-C--:B------:R-:W-:Y:S02]  /*17b0*/  DFMA R118, R20, R58.reuse, RZ ;  /* 0x0000003a1476722b */ /* 0x080fe400000000ff */
[----:B------:R-:W-:Y:S01]  /*17c0*/  DFMA R58, R24, R58, RZ ;  /* 0x0000003a183a722b */ /* 0x000fe200000000ff */
[----:B------:R-:W1:Y:S01]  /*17d0*/  LDS.64 R100, [R31+0x270] ;  /* 0x000270001f647984 */ /* 0x000e620000000a00 */
[C---:B------:R-:W-:Y:S02]  /*17e0*/  DFMA R74, R68.reuse, R6, R74 ;  /* 0x00000006444a722b */ /* 0x040fe4000000004a */
[----:B------:R-:W-:-:S02]  /*17f0*/  DFMA R116, R68, R18, R116 ;  /* 0x000000124474722b */ /* 0x000fc40000000074 */
[C---:B------:R-:W-:Y:S02]  /*1800*/  DFMA R118, R68.reuse, R22, R118 ;  /* 0x000000164476722b */ /* 0x040fe40000000076 */
[----:B------:R-:W-:Y:S02]  /*1810*/  DFMA R120, R68, R26, R58 ;  /* 0x0000001a4478722b */ /* 0x000fe4000000003a */
[C-C-:B--2---:R-:W-:Y:S02]  /*1820*/  DADD R68, R70.reuse, R72.reuse ;  /* 0x0000000046447229 */ /* 0x144fe40000000048 */
[----:B------:R-:W-:-:S06]  /*1830*/  DADD R58, R70, -R72 ;  /* 0x00000000463a7229 */ /* 0x000fcc0000000848 */
[----:B------:R-:W-:Y:S02]  /*1840*/  DFMA R74, R28, R68, R74 ;  /* 0x000000441c4a722b */ /* 0x000fe4000000004a */
        /* <DEDUP_REMOVED lines=10> */
[C-C-:B---3--:R-:W-:Y:S01]  /*18f0*/  DADD R68, R60.reuse, R66.reuse ;  /* 0x000000003c447229 */ /* 0x148fe20000000042 */
[----:B------:R-:W-:Y:S01]  /*1900*/  R2UR UR77, R81 ;  /* 0x00000000514d72ca */ /* 0x000fe200000e0000 */
[----:B------:R-:W-:-:S06]  /*1910*/  DADD R60, R60, -R66 ;  /* 0x000000003c3c7229 */ /* 0x000fcc0000000842 */
[C---:B------:R-:W-:Y:S02]  /*1920*/  DFMA R66, R68.reuse, UR32, R74 ;  /* 0x0000002044427c2b */ /* 0x040fe4000800004a */
[----:B------:R-:W-:Y:S02]  /*1930*/  DFMA R96, R68, UR18, R96 ;  /* 0x0000001244607c2b */ /* 0x000fe40008000060 */
[----:B0-----:R-:W-:Y:S02]  /*1940*/  DADD R74, R64, R62 ;  /* 0x00000000404a7229 */ /* 0x001fe4000000003e */
[C---:B------:R-:W-:Y:S02]  /*1950*/  DFMA R72, R68.reuse, UR10, R102 ;  /* 0x0000000a44487c2b */ /* 0x040fe40008000066 */
[C---:B------:R-:W-:Y:S02]  /*1960*/  DFMA R70, R68.reuse, UR4, R116 ;  /* 0x0000000444467c2b */ /* 0x040fe40008000074 */
[----:B------:R-:W-:-:S02]  /*1970*/  DFMA R118, R68, UR40, R118 ;  /* 0x0000002844767c2b */ /* 0x000fc40008000076 */
[----:B------:R-:W-:Y:S02]  /*1980*/  DADD R62, R64, -R62 ;  /* 0x00000000403e7229 */ /* 0x000fe4000000083e */
[----:B------:R-:W-:Y:S02]  /*1990*/  DFMA R120, R68, UR42, R120 ;  /* 0x0000002a44787c2b */ /* 0x000fe40008000078 */
[----:B------:R-:W-:Y:S01]  /*19a0*/  DFMA R64, R74, UR64, R96 ;  /* 0x000000404a407c2b */ /* 0x000fe20008000060 */
[----:B------:R-:W-:Y:S01]  /*19b0*/  R2UR UR64, R108 ;  /* 0x000000006c4072ca */ /* 0x000fe200000e0000 */
[C-C-:B-1----:R-:W-:Y:S01]  /*19c0*/  DADD R96, R76.reuse, R100.reuse ;  /* 0x000000004c607229 */ /* 0x142fe20000000064 */
[----:B------:R-:W-:Y:S01]  /*19d0*/  R2UR UR65, R109 ;  /* 0x000000006d4172ca */ /* 0x000fe200000e0000 */
[----:B------:R-:W-:Y:S02]  /*19e0*/  DADD R76, R76, -R100 ;  /* 0x000000004c4c7229 */ /* 0x000fe40000000864 */
[----:B------:R-:W-:-:S02]  /*19f0*/  DFMA R100, R48, R54, RZ ;  /* 0x000000363064722b */ /* 0x000fc400000000ff */
[-C--:B------:R-:W-:Y:S02]  /*1a00*/  DFMA R102, R44, R54.reuse, RZ ;  /* 0x000000362c66722b */ /* 0x080fe400000000ff */
[----:B------:R-:W-:Y:S02]  /*1a10*/  DFMA R116, R40, R54, RZ ;  /* 0x000000362874722b */ /* 0x000fe400000000ff */
        /* <DEDUP_REMOVED lines=8> */
[----:B------:R-:W-:-:S02]  /*1aa0*/  DFMA R74, R74, UR52, R120 ;  /* 0x000000344a4a7c2b */ /* 0x000fc40008000078 */
[-C--:B------:R-:W-:Y:S02]  /*1ab0*/  DFMA R118, R36, R54.reuse, RZ ;  /* 0x000000362476722b */ /* 0x080fe400000000ff */
[-C--:B------:R-:W-:Y:S02]  /*1ac0*/  DFMA R120, R32, R54.reuse, RZ ;  /* 0x000000362078722b */ /* 0x080fe400000000ff */
[----:B------:R-:W-:Y:S02]  /*1ad0*/  DFMA R54, R52, R54, RZ ;  /* 0x000000363436722b */ /* 0x000fe400000000ff */
[C---:B------:R-:W-:Y:S02]  /*1ae0*/  DFMA R100, R56.reuse, R50, R100 ;  /* 0x000000323864722b */ /* 0x040fe40000000064 */
[C---:B------:R-:W-:Y:S02]  /*1af0*/  DFMA R102, R56.reuse, R46, R102 ;  /* 0x0000002e3866722b */ /* 0x040fe40000000066 */
[----:B------:R-:W-:-:S02]  /*1b00*/  DFMA R116, R56, R42, R116 ;  /* 0x0000002a3874722b */ /* 0x000fc40000000074 */
[C---:B------:R-:W-:Y:S02]  /*1b10*/  DFMA R118, R56.reuse, R38, R118 ;  /* 0x000000263876722b */ /* 0x040fe40000000076 */
[C---:B------:R-:W-:Y:S02]  /*1b20*/  DFMA R120, R56.reuse, R34, R120 ;  /* 0x000000223878722b */ /* 0x040fe40000000078 */
[----:B------:R-:W-:Y:S02]  /*1b30*/  DFMA R54, R56, UR54, R54 ;  /* 0x0000003638367c2b */ /* 0x000fe40008000036 */
[C---:B------:R-:W-:Y:S02]  /*1b40*/  DFMA R100, R58.reuse, UR24, R100 ;  /* 0x000000183a647c2b */ /* 0x040fe40008000064 */
        /* <DEDUP_REMOVED lines=10> */
[C---:B------:R-:W-:Y:S02]  /*1bf0*/  DFMA R102, R60.reuse, UR16, R102 ;  /* 0x000000103c667c2b */ /* 0x040fe40008000066 */
[C---:B------:R-:W-:Y:S02]  /*1c00*/  DFMA R116, R60.reuse, UR8, R116 ;  /* 0x000000083c747c2b */ /* 0x040fe40008000074 */
[C---:B------:R-:W-:Y:S02]  /*1c10*/  DFMA R118, R60.reuse, UR34, R118 ;  /* 0x000000223c767c2b */ /* 0x040fe40008000076 */
[C---:B------:R-:W-:Y:S02]  /*1c20*/  DFMA R120, R60.reuse, UR56, R120 ;  /* 0x000000383c787c2b */ /* 0x040fe40008000078 */
[----:B------:R-:W-:-:S02]  /*1c30*/  DFMA R54, R60, UR60, R54 ;  /* 0x0000003c3c367c2b */ /* 0x000fc40008000036 */
        /* <DEDUP_REMOVED lines=12> */
[----:B------:R-:W-:-:S02]  /*1d00*/  DFMA R100, R76, UR20, R100 ;  /* 0x000000144c647c2b */ /* 0x000fc40008000064 */
        /* <DEDUP_REMOVED lines=8> */
[C---:B------:R-:W-:Y:S02]  /*1d90*/  DFMA R68, R96.reuse, UR46, R68 ;  /* 0x0000002e60447c2b */ /* 0x040fe40008000044 */
[----:B------:R-:W-:Y:S02]  /*1da0*/  DFMA R74, R96, UR50, R74 ;  /* 0x00000032604a7c2b */ /* 0x000fe4000800004a */
[----:B------:R-:W-:Y:S02]  /*1db0*/  DFMA R76, R76, UR64, R54 ;  /* 0x000000404c4c7c2b */ /* 0x000fe40008000036 */
[----:B------:R-:W-:-:S02]  /*1dc0*/  DADD R54, R66, R100 ;  /* 0x0000000042367229 */ /* 0x000fc40000000064 */
[----:B------:R-:W-:Y:S02]  /*1dd0*/  DADD R56, R64, R102 ;  /* 0x0000000040387229 */ /* 0x000fe40000000066 */
[----:B------:R-:W-:Y:S02]  /*1de0*/  DADD R58, R72, R116 ;  /* 0x00000000483a7229 */ /* 0x000fe40000000074 */
[----:B------:R-:W-:Y:S01]  /*1df0*/  DADD R60, R70, R118 ;  /* 0x00000000463c7229 */ /* 0x000fe20000000076 */
[----:B------:R1:W-:Y:S01]  /*1e00*/  STS.64 [R31], R54 ;  /* 0x000000361f007388 */ /* 0x0003e20000000a00 */
[----:B------:R-:W-:Y:S02]  /*1e10*/  DADD R62, R68, R120 ;  /* 0x00000000443e7229 */ /* 0x000fe40000000078 */
[----:B------:R-:W-:Y:S01]  /*1e20*/  DADD R96, R74, R76 ;  /* 0x000000004a607229 */ /* 0x000fe2000000004c */
        /* <DEDUP_REMOVED lines=17> */
.L_x_48:
[----:B------:R-:W-:Y:S05]  /*1f40*/  BSYNC.RECONVERGENT B0 ;  /* 0x0000000000007941 */ /* 0x000fea0003800200 */
.L_x_47:
[----:B------:R-:W-:Y:S06]  /*1f50*/  BAR.SYNC.DEFER_BLOCKING 0x0 ;  /* 0x0000000000007b1d */ /* 0x000fec0000010000 */
[----:B------:R-:W-:Y:S04]  /*1f60*/  BSSY.RECONVERGENT B0, `(.L_x_49) ;  /* 0x0000158000007945 */ /* 0x000fe80003800200 */
[----:B------:R-:W-:Y:S05]  /*1f70*/  @P1 BRA `(.L_x_50) ;  /* 0x0000001400581947 */ /* 0x000fea0003800000 */
[----:B-1----:R-:W-:Y:S02]  /*1f80*/  PRMT R31, R3, 0x9910, RZ ;  /* 0x00009910031f7816 */ /* 0x002fe400000000ff */
[----:B0-----:R-:W-:Y:S01]  /*1f90*/  MOV.SPILL R107, UR75 ;  /* 0x0000004b006b7c02 */ /* 0x001fe20009000f00 */
[----:B------:R-:W-:Y:S01]  /*1fa0*/  UMOV UR75, 0xc90 ;  /* 0x00000c90004b7882 */ /* 0x000fe20000000000 */
[----:B------:R-:W-:Y:S01]  /*1fb0*/  MOV.SPILL R114, UR74 ;  /* 0x0000004a00727c02 */ /* 0x000fe20009000f00 */
[----:B------:R-:W-:Y:S01]  /*1fc0*/  IMAD R31, R31, 0xab, RZ ;  /* 0x000000ab1f1f7824 */ /* 0x000fe200078e02ff */
[----:B------:R-:W-:Y:S02]  /*1fd0*/  R2UR UR74, R86 ;  /* 0x00000000564a72ca */ /* 0x000fe400000e0000 */
[----:B------:R-:W-:Y:S02]  /*1fe0*/  MOV.SPILL R104, UR77 ;  /* 0x0000004d00687c02 */ /* 0x000fe40009000f00 */
[----:B------:R-:W-:-:S02]  /*1ff0*/  LOP3.LUT R31, R31, 0xffff, RZ, 0xc0, !PT ;  /* 0x0000ffff1f1f7812 */ /* 0x000fc400078ec0ff */
[----:B------:R-:W-:Y:S02]  /*2000*/  MOV.SPILL R105, UR76 ;  /* 0x0000004c00697c02 */ /* 0x000fe40009000f00 */
[----:B------:R-:W-:Y:S02]  /*2010*/  SHF.R.U32.HI R31, RZ, 0xb, R31 ;  /* 0x0000000bff1f7819 */ /* 0x000fe4000001161f */
[----:B------:R-:W-:Y:S02]  /*2020*/  MOV.SPILL R60, UR65 ;  /* 0x00000041003c7c02 */ /* 0x000fe40009000f00 */
[----:B------:R-:W-:Y:S02]  /*2030*/  PRMT R54, R31, 0x9910, RZ ;  /* 0x000099101f367816 */ /* 0x000fe400000000ff */
[----:B------:R-:W-:Y:S02]  /*2040*/  MOV.SPILL R106, UR64 ;  /* 0x00000040006a7c02 */ /* 0x000fe40009000f00 */
[----:B------:R-:W-:Y:S01]  /*2050*/  R2UR UR76, R78 ;  /* 0x000000004e4c72ca */ /* 0x000fe200000e0000 */
[----:B------:R-:W-:Y:S01]  /*2060*/  IMAD R54, R54, 0xc, RZ ;  /* 0x0000000c36367824 */ /* 0x000fe200078e02ff */
[----:B------:R-:W-:-:S02]  /*2070*/  R2UR UR77, R79 ;  /* 0x000000004f4d72ca */ /* 0x000fc400000e0000 */
[----:B------:R-:W-:Y:S01]  /*2080*/  R2UR UR64, R98 ;  /* 0x00000000624072ca */ /* 0x000fe200000e0000 */
[----:B------:R-:W-:Y:S01]  /*2090*/  IMAD.MOV R54, RZ, RZ, -R54 ;  /* 0x000000ffff367224 */ /* 0x000fe200078e0a36 */
[----:B------:R-:W-:Y:S02]  /*20a0*/  R2UR UR65, R99 ;  /* 0x00000000634172ca */ /* 0x000fe400000e0000 */
[----:B------:R-:W-:Y:S02]  /*20b0*/  MOV.SPILL R122, UR23 ;  /* 0x00000017007a7c02 */ /* 0x000fe40009000f00 */
[----:B------:R-:W-:Y:S02]  /*20c0*/  PRMT R54, R54, 0x7710, RZ ;  /* 0x0000771036367816 */ /* 0x000fe400000000ff */
[----:B------:R-:W-:Y:S02]  /*20d0*/  MOV.SPILL R120, UR7 ;  /* 0x0000000700787c02 */ /* 0x000fe40009000f00 */
[----:B------:R-:W-:Y:S01]  /*20e0*/  MOV.SPILL R121, UR6 ;  /* 0x0000000600797c02 */ /* 0x000fe20009000f00 */
[----:B------:R-:W-:Y:S01]  /*20f0*/  IMAD.IADD R54, R54, 0x1, R3 ;  /* 0x0000000136367824 */ /* 0x000fe200078e0203 */
[----:B------:R-:W-:-:S04]  /*2100*/  MOV.SPILL R123, UR14 ;  /* 0x0000000e007b7c02 */ /* 0x000fc80009000f00 */
[----:B------:R-:W-:-:S04]  /*2110*/  LOP3.LUT R54, R54, 0xff, RZ, 0xc0, !PT ;  /* 0x000000ff36367812 */ /* 0x000fc800078ec0ff */
[C---:B------:R-:W-:Y:S02]  /*2120*/  PRMT R61, R31.reuse, 0x5410, R54 ;  /* 0x000054101f3d7816 */ /* 0x040fe40000000036 */
[----:B------:R-:W-:-:S03]  /*2130*/  LOP3.LUT R31, R31, 0xffff, RZ, 0xc0, !PT ;  /* 0x0000ffff1f1f7812 */ /* 0x000fc600078ec0ff */
[----:B------:R-:W-:Y:S01]  /*2140*/  IDP.2A.LO.U16.U8 R61, R61, UR75, RZ ;  /* 0x0000004b3d3d7c26 */ /* 0x000fe200080010ff */
[----:B------:R-:W-:Y:S01]  /*2150*/  R2UR UR75, R87 ;  /* 0x00000000574b72ca */ /* 0x000fe200000e0000 */
[----:B------:R-:W-:Y:S02]  /*2160*/  IMAD R31, R31, 0x4e0, R2 ;  /* 0x000004e01f1f7824 */ /* 0x000fe400078e0202 */
[----:B------:R-:W-:Y:S02]  /*2170*/  IMAD.IADD R61, R61, 0x1, R0 ;  /* 0x000000013d3d7824 */ /* 0x000fe400078e0200 */
        /* <DEDUP_REMOVED lines=11> */
[-C--:B------:R-:W-:Y:S02]  /*2230*/  DFMA R70, R4, R56.reuse, RZ ;  /* 0x000000380446722b */ /* 0x080fe400000000ff */
[----:B-1----:R-:W-:Y:S02]  /*2240*/  DADD R54, R62, R68 ;  /* 0x000000003e367229 */ /* 0x002fe40000000044 */
[-C--:B------:R-:W-:Y:S02]  /*2250*/  DFMA R96, R8, R56.reuse, RZ ;  /* 0x000000380860722b */ /* 0x080fe400000000ff */
[-C--:B------:R-:W-:Y:S02]  /*2260*/  DFMA R100, R12, R56.reuse, RZ ;  /* 0x000000380c64722b */ /* 0x080fe400000000ff */
[-C--:B------:R-:W-:Y:S02]  /*2270*/  DFMA R102, R16, R56.reuse, RZ ;  /* 0x000000381066722b */ /* 0x080fe400000000ff */
[----:B------:R-:W-:-:S02]  /*2280*/  DFMA R110, R20, R56, RZ ;  /* 0x00000038146e722b */ /* 0x000fc400000000ff */
[----:B------:R-:W-:Y:S02]  /*2290*/  DFMA R112, R24, R56, RZ ;  /* 0x000000381870722b */ /* 0x000fe400000000ff */
[----:B------:R-:W-:Y:S02]  /*22a0*/  DADD R56, R62, -R68 ;  /* 0x000000003e387229 */ /* 0x000fe40000000844 */
[C---:B------:R-:W-:Y:S01]  /*22b0*/  DFMA R76, R54.reuse, R6, R70 ;  /* 0x00000006364c722b */ /* 0x040fe20000000046 */
[----:B------:R-:W-:Y:S01]  /*22c0*/  LDS.64 R68, [R31+0x20] ;  /* 0x000020001f447984 */ /* 0x000fe20000000a00 */
[----:B------:R-:W-:Y:S02]  /*22d0*/  DFMA R96, R54, R10, R96 ;  /* 0x0000000a3660722b */ /* 0x000fe40000000060 */
[----:B--2---:R-:W-:Y:S01]  /*22e0*/  DADD R62, R72, R74 ;  /* 0x00000000483e7229 */ /* 0x004fe2000000004a */
[----:B------:R-:W0:Y:S01]  /*22f0*/  LDS.64 R70, [R31+0x38] ;  /* 0x000038001f467984 */ /* 0x000e220000000a00 */
[----:B------:R-:W-:-:S02]  /*2300*/  DFMA R100, R54, R14, R100 ;  /* 0x0000000e3664722b */ /* 0x000fc40000000064 */
[C---:B------:R-:W-:Y:S02]  /*2310*/  DFMA R102, R54.reuse, R18, R102 ;  /* 0x000000123666722b */ /* 0x040fe40000000066 */
[C---:B------:R-:W-:Y:S02]  /*2320*/  DFMA R110, R54.reuse, R22, R110 ;  /* 0x00000016366e722b */ /* 0x040fe4000000006e */
[----:B------:R-:W-:Y:S02]  /*2330*/  DFMA R112, R54, R26, R112 ;  /* 0x0000001a3670722b */ /* 0x000fe40000000070 */
[----:B------:R-:W-:Y:S01]  /*2340*/  DFMA R96, R62, UR74, R96 ;  /* 0x0000004a3e607c2b */ /* 0x000fe20008000060 */
[----:B------:R-:W-:Y:S01]  /*2350*/  R2UR.FILL UR74, R114 ;  /* 0x00000000724a72ca */ /* 0x000fe200004e0000 */
[----:B------:R-:W-:Y:S01]  /*2360*/  DADD R54, R72, -R74 ;  /* 0x0000000048367229 */ /* 0x000fe2000000084a */
[----:B------:R-:W-:Y:S01]  /*2370*/  R2UR.FILL UR75, R107 ;  /* 0x000000006b4b72ca */ /* 0x000fe200004e0000 */
[----:B------:R-:W-:-:S02]  /*2380*/  DFMA R74, R28, R62, R76 ;  /* 0x0000003e1c4a722b */ /* 0x000fc4000000004c */
[C---:B------:R-:W-:Y:S01]  /*2390*/  DFMA R100, R62.reuse, UR76, R100 ;  /* 0x0000004c3e647c2b */ /* 0x040fe20008000064 */
[----:B------:R-:W-:Y:S01]  /*23a0*/  LDS.64 R76, [R31+0x28] ;  /* 0x000028001f4c7984 */ /* 0x000fe20000000a00 */
[C---:B------:R-:W-:Y:S01]  /*23b0*/  DFMA R102, R62.reuse, UR64, R102 ;  /* 0x000000403e667c2b */ /* 0x040fe20008000066 */
[----:B------:R-:W-:Y:S01]  /*23c0*/  R2UR UR76, R82 ;  /* 0x00000000524c72ca */ /* 0x000fe200000e0000 */
[C---:B------:R-:W-:Y:S01]  /*23d0*/  DFMA R114, R62.reuse, UR28, R110 ;  /* 0x0000001c3e727c2b */ /* 0x040fe2000800006e */
[----:B------:R-:W-:Y:S01]  /*23e0*/  R2UR UR77, R83 ;  /* 0x00000000534d72ca */ /* 0x000fe200000e0000 */
[----:B------:R-:W-:Y:S01]  /*23f0*/  DFMA R118, R62, UR30, R112 ;  /* 0x0000001e3e767c2b */ /* 0x000fe20008000070 */
[----:B------:R-:W-:Y:S01]  /*2400*/  MOV.SPILL R110, UR29 ;  /* 0x0000001d006e7c02 */ /* 0x000fe20009000f00 */
[----:B------:R-:W1:Y:S01]  /*2410*/  LDS.64 R62, [R31+0x30] ;  /* 0x000030001f3e7984 */ /* 0x000e620000000a00 */
[C-C-:B---3--:R-:W-:Y:S01]  /*2420*/  DADD R72, R66.reuse, R64.reuse ;  /* 0x0000000042487229 */ /* 0x148fe20000000040 */
[----:B------:R-:W-:Y:S01]  /*2430*/  MOV.SPILL R111, UR28 ;  /* 0x0000001c006f7c02 */ /* 0x000fe20009000f00 */
[----:B------:R-:W-:Y:S01]  /*2440*/  DADD R66, R66, -R64 ;  /* 0x0000000042427229 */ /* 0x000fe20000000840 */
[----:B------:R-:W-:Y:S01]  /*2450*/  R2UR UR28, R90 ;  /* 0x000000005a1c72ca */ /* 0x000fe200000e0000 */
[-C--:B------:R-:W-:Y:S01]  /*2460*/  DFMA R64, R48, R58.reuse, RZ ;  /* 0x0000003a3040722b */ /* 0x080fe200000000ff */
[----:B------:R-:W-:Y:S01]  /*2470*/  R2UR UR29, R91 ;  /* 0x000000005b1d72ca */ /* 0x000fe200000e0000 */
[----:B------:R-:W-:Y:S01]  /*2480*/  DFMA R128, R52, R58, RZ ;  /* 0x0000003a3480722b */ /* 0x000fe200000000ff */
[----:B------:R-:W-:Y:S01]  /*2490*/  R2UR UR64, R94 ;  /* 0x000000005e4072ca */ /* 0x000fe200000e0000 */
[C---:B------:R-:W-:Y:S01]  /*24a0*/  DFMA R74, R72.reuse, UR32, R74 ;  /* 0x00000020484a7c2b */ /* 0x040fe2000800004a */
[----:B------:R-:W-:Y:S01]  /*24b0*/  R2UR UR65, R95 ;  /* 0x000000005f4172ca */ /* 0x000fe200000e0000 */
[----:B------:R-:W-:-:S02]  /*24c0*/  DFMA R96, R72, UR18, R96 ;  /* 0x0000001248607c2b */ /* 0x000fc40008000060 */
[C---:B------:R-:W-:Y:S02]  /*24d0*/  DFMA R100, R72.reuse, UR10, R100 ;  /* 0x0000000a48647c2b */ /* 0x040fe40008000064 */
[C---:B------:R-:W-:Y:S02]  /*24e0*/  DFMA R112, R72.reuse, UR4, R102 ;  /* 0x0000000448707c2b */ /* 0x040fe40008000066 */
[C---:B------:R-:W-:Y:S02]  /*24f0*/  DFMA R116, R72.reuse, UR40, R114 ;  /* 0x0000002848747c2b */ /* 0x040fe40008000072 */
[----:B------:R-:W-:Y:S01]  /*2500*/  DFMA R118, R72, UR42, R118 ;  /* 0x0000002a48767c2b */ /* 0x000fe20008000076 */
[----:B------:R-:W-:Y:S01]  /*2510*/  MOV.SPILL R115, UR44 ;  /* 0x0000002c00737c02 */ /* 0x000fe20009000f00 */
[----:B------:R-:W-:Y:S01]  /*2520*/  DFMA R72, R56, R50, R64 ;  /* 0x000000323848722b */ /* 0x000fe20000000040 */
[----:B------:R-:W-:Y:S01]  /*2530*/  MOV.SPILL R114, UR49 ;  /* 0x0000003100727c02 */ /* 0x000fe20009000f00 */
[----:B0-----:R-:W-:-:S02]  /*2540*/  DADD R64, R68, R70 ;  /* 0x0000000044407229 */ /* 0x001fc40000000046 */
[----:B------:R-:W-:-:S04]  /*2550*/  DADD R68, R68, -R70 ;  /* 0x0000000044447229 */ /* 0x000fc80000000846 */
[----:B------:R-:W-:Y:S02]  /*2560*/  DFMA R72, R54, UR24, R72 ;  /* 0x0000001836487c2b */ /* 0x000fe40008000048 */
[C---:B------:R-:W-:Y:S01]  /*2570*/  DFMA R74, R64.reuse, UR28, R74 ;  /* 0x0000001c404a7c2b */ /* 0x040fe2000800004a */
[----:B------:R-:W-:Y:S01]  /*2580*/  R2UR UR28, R88 ;  /* 0x00000000581c72ca */ /* 0x000fe200000e0000 */
[C---:B------:R-:W-:Y:S01]  /*2590*/  DFMA R102, R64.reuse, UR76, R96 ;  /* 0x0000004c40667c2b */ /* 0x040fe20008000060 */
[----:B------:R-:W-:Y:S01]  /*25a0*/  R2UR UR29, R89 ;  /* 0x00000000591d72ca */ /* 0x000fe200000e0000 */
[----:B------:R-:W-:Y:S01]  /*25b0*/  DFMA R124, R64, UR48, R116 ;  /* 0x00000030407c7c2b */ /* 0x000fe20008000074 */
[----:B------:R-:W-:Y:S01]  /*25c0*/  R2UR.FILL UR77, R104 ;  /* 0x00000000684d72ca */ /* 0x000fe200004e0000 */
[----:B------:R-:W-:Y:S01]  /*25d0*/  DFMA R72, R66, UR26, R72 ;  /* 0x0000001a42487c2b */ /* 0x000fe20008000048 */
[----:B------:R-:W-:Y:S01]  /*25e0*/  R2UR.FILL UR76, R105 ;  /* 0x00000000694c72ca */ /* 0x000fe200004e0000 */
[----:B------:R-:W-:Y:S01]  /*25f0*/  DFMA R104, R64, UR64, R100 ;  /* 0x0000004040687c2b */ /* 0x000fe20008000064 */
[----:B------:R-:W-:Y:S01]  /*2600*/  R2UR.FILL UR64, R106 ;  /* 0x000000006a4072ca */ /* 0x000fe200004e0000 */
[----:B-1----:R-:W-:Y:S01]  /*2610*/  DADD R70, R76, R62 ;  /* 0x000000004c467229 */ /* 0x002fe2000000003e */
[----:B------:R-:W-:Y:S01]  /*2620*/  R2UR.FILL UR65, R60 ;  /* 0x000000003c4172ca */ /* 0x000fe200004e0000 */
[C---:B------:R-:W-:Y:S01]  /*2630*/  DFMA R106, R64.reuse, UR44, R112 ;  /* 0x0000002c406a7c2b */ /* 0x040fe20008000070 */
[----:B------:R-:W-:Y:S01]  /*2640*/  MOV.SPILL R117, UR52 ;  /* 0x0000003400757c02 */ /* 0x000fe20009000f00 */
[----:B------:R-:W-:Y:S01]  /*2650*/  DFMA R126, R64, UR52, R118 ;  /* 0x00000034407e7c2b */ /* 0x000fe20008000076 */
[----:B------:R-:W-:Y:S01]  /*2660*/  MOV.SPILL R112, UR53 ;  /* 0x0000003500707c02 */ /* 0x000fe20009000f00 */
[----:B------:R-:W-:Y:S01]  /*2670*/  DADD R76, R76, -R62 ;  /* 0x000000004c4c7229 */ /* 0x000fe2000000083e */
[----:B------:R-:W-:Y:S01]  /*2680*/  MOV.SPILL R118, UR22 ;  /* 0x0000001600767c02 */ /* 0x000fe20009000f00 */
[----:B------:R-:W-:Y:S01]  /*2690*/  DFMA R100, R68, UR28, R72 ;  /* 0x0000001c44647c2b */ /* 0x000fe20008000048 */
[----:B------:R-:W0:Y:S01]  /*26a0*/  LDCU.64 UR28, c[0x0][0x358] ;  /* 0x00006b00ff1c77ac */ /* 0x000e220008000a00 */
        /* <DEDUP_REMOVED lines=12> */
[-C--:B------:R-:W-:Y:S01]  /*2770*/  DFMA R102, R44, R58.reuse, RZ ;  /* 0x0000003a2c66722b */ /* 0x080fe200000000ff */
[----:B------:R-:W-:Y:S01]  /*2780*/  MOV.SPILL R113, UR45 ;  /* 0x0000002d00717c02 */ /* 0x000fe20009000f00 */
[-C--:B------:R-:W-:Y:S01]  /*2790*/  DFMA R106, R36, R58.reuse, RZ ;  /* 0x0000003a246a722b */ /* 0x080fe200000000ff */
[----:B------:R-:W-:Y:S01]  /*27a0*/  R2UR UR44, R108 ;  /* 0x000000006c2c72ca */ /* 0x000fe200000e0000 */
[-C--:B------:R-:W-:Y:S01]  /*27b0*/  DFMA R104, R40, R58.reuse, RZ ;  /* 0x0000003a2868722b */ /* 0x080fe200000000ff */
[----:B------:R-:W-:Y:S01]  /*27c0*/  R2UR UR45, R109 ;  /* 0x000000006d2d72ca */ /* 0x000fe200000e0000 */
[----:B------:R-:W-:Y:S01]  /*27d0*/  DFMA R126, R32, R58, RZ ;  /* 0x0000003a207e722b */ /* 0x000fe200000000ff */
[----:B------:R-:W-:Y:S01]  /*27e0*/  MOV.SPILL R119, UR15 ;  /* 0x0000000f00777c02 */ /* 0x000fe20009000f00 */
[----:B------:R-:W-:Y:S01]  /*27f0*/  DFMA R124, R76, UR20, R100 ;  /* 0x000000144c7c7c2b */ /* 0x000fe20008000064 */
[----:B------:R-:W-:Y:S01]  /*2800*/  MOV.SPILL R116, UR48 ;  /* 0x0000003000747c02 */ /* 0x000fe20009000f00 */
[----:B------:R-:W-:-:S02]  /*2810*/  DFMA R58, R56, R46, R102 ;  /* 0x0000002e383a722b */ /* 0x000fc40000000066 */
[C---:B------:R-:W-:Y:S02]  /*2820*/  DFMA R100, R56.reuse, R38, R106 ;  /* 0x000000263864722b */ /* 0x040fe4000000006a */
[C---:B------:R-:W-:Y:S02]  /*2830*/  DFMA R104, R56.reuse, R42, R104 ;  /* 0x0000002a3868722b */ /* 0x040fe40000000068 */
[C---:B------:R-:W-:Y:S02]  /*2840*/  DFMA R102, R56.reuse, R34, R126 ;  /* 0x000000223866722b */ /* 0x040fe4000000007e */
[----:B------:R-:W-:Y:S02]  /*2850*/  DFMA R106, R56, UR54, R128 ;  /* 0x00000036386a7c2b */ /* 0x000fe40008000080 */
[C-C-:B------:R-:W-:Y:S02]  /*2860*/  DADD R56, R96.reuse, R124.reuse ;  /* 0x0000000060387229 */ /* 0x140fe4000000007c */
[----:B------:R-:W-:Y:S01]  /*2870*/  DADD R126, R96, -R124 ;  /* 0x00000000607e7229 */ /* 0x000fe2000000087c */
[----:B------:R-:W1:Y:S01]  /*2880*/  LDC.64 R96, c[0x0][0x390] ;  /* 0x0000e400ff607b82 */ /* 0x000e620000000a00 */
[----:B------:R-:W-:Y:S01]  /*2890*/  CS2R R124, SRZ ;  /* 0x00000000007c7805 */ /* 0x000fe2000001ff00 */
[----:B-1----:R-:W-:Y:S01]  /*28a0*/  IMAD.WIDE R96, R61, 0x8, R96 ;  /* 0x000000083d607825 */ /* 0x002fe200078e0260 */
[----:B------:R-:W-:-:S04]  /*28b0*/  CS2R R60, SRZ ;  /* 0x00000000003c7805 */ /* 0x000fc8000001ff00 */
[----:B0-----:R-:W2:Y:S04]  /*28c0*/  @!P0 LDG.E.64.CONSTANT R124, desc[UR28][R96.64+0x58] ;  /* 0x0000581c607c8981 */ /* 0x001ea8000c1e9b00 */
[----:B------:R-:W3:Y:S01]  /*28d0*/  @!P0 LDG.E.64.CONSTANT R60, desc[UR28][R96.64] ;  /* 0x0000001c603c8981 */ /* 0x000ee2000c1e9b00 */
[C---:B------:R-:W-:Y:S02]  /*28e0*/  DFMA R58, R54.reuse, UR22, R58 ;  /* 0x00000016363a7c2b */ /* 0x040fe4000800003a */
[C---:B------:R-:W-:Y:S02]  /*28f0*/  DFMA R104, R54.reuse, UR6, R104 ;  /* 0x0000000636687c2b */ /* 0x040fe40008000068 */
[C---:B------:R-:W-:Y:S02]  /*2900*/  DFMA R100, R54.reuse, UR36, R100 ;  /* 0x0000002436647c2b */ /* 0x040fe40008000064 */
[----:B------:R-:W-:-:S02]  /*2910*/  DFMA R102, R54, UR58, R102 ;  /* 0x0000003a36667c2b */ /* 0x000fc40008000066 */
[----:B------:R-:W-:Y:S02]  /*2920*/  DFMA R58, R66, UR16, R58 ;  /* 0x00000010423a7c2b */ /* 0x000fe4000800003a */
[----:B------:R-:W-:-:S06]  /*2930*/  DFMA R106, R54, UR62, R106 ;  /* 0x0000003e366a7c2b */ /* 0x000fcc000800006a */
[----:B------:R-:W-:-:S08]  /*2940*/  DFMA R58, R68, UR52, R58 ;  /* 0x00000034443a7c2b */ /* 0x000fd0000800003a */
[----:B------:R-:W-:Y:S02]  /*2950*/  DFMA R58, R76, UR12, R58 ;  /* 0x0000000c4c3a7c2b */ /* 0x000fe4000800003a */
[----:B--2---:R-:W-:-:S08]  /*2960*/  DMUL R124, R126, R124 ;  /* 0x0000007c7e7c7228 */ /* 0x004fd00000000000 */
[CCC-:B---3--:R-:W-:Y:S02]  /*2970*/  DFMA R54, R56.reuse, R60.reuse, R124.reuse ;  /* 0x0000003c3836722b */ /* 0x1c8fe4000000007c */
[----:B------:R-:W-:Y:S02]  /*2980*/  DFMA R56, R56, R60, -R124 ;  /* 0x0000003c3838722b */ /* 0x000fe4000000087c */
[C-C-:B------:R-:W-:Y:S02]  /*2990*/  DADD R124, R64.reuse, R58.reuse ;  /* 0x00000000407c7229 */ /* 0x140fe4000000003a */
[----:B------:R-:W-:Y:S01]  /*29a0*/  DADD R64, R64, -R58 ;  /* 0x0000000040407229 */ /* 0x000fe2000000083a */
[----:B------:R-:W-:Y:S02]  /*29b0*/  CS2R R58, SRZ ;  /* 0x00000000003a7805 */ /* 0x000fe4000001ff00 */
[----:B------:R-:W-:-:S04]  /*29c0*/  CS2R R60, SRZ ;  /* 0x00000000003c7805 */ /* 0x000fc8000001ff00 */
[----:B------:R-:W2:Y:S04]  /*29d0*/  @!P0 LDG.E.64.CONSTANT R58, desc[UR28][R96.64+0x50] ;  /* 0x0000501c603a8981 */ /* 0x000ea8000c1e9b00 */
[----:B------:R-:W3:Y:S01]  /*29e0*/  @!P0 LDG.E.64.CONSTANT R60, desc[UR28][R96.64+0x8] ;  /* 0x0000081c603c8981 */ /* 0x000ee2000c1e9b00 */
[----:B------:R-:W-:-:S08]  /*29f0*/  DFMA R104, R66, UR8, R104 ;  /* 0x0000000842687c2b */ /* 0x000fd00008000068 */
[----:B------:R-:W-:-:S08]  /*2a00*/  DFMA R104, R68, UR44, R104 ;  /* 0x0000002c44687c2b */ /* 0x000fd00008000068 */
[----:B------:R-:W-:-:S08]  /*2a10*/  DFMA R104, R76, UR72, R104 ;  /* 0x000000484c687c2b */ /* 0x000fd00008000068 */
[----:B------:R-:W-:Y:S02]  /*2a20*/  DADD R126, R62, -R104 ;  /* 0x000000003e7e7229 */ /* 0x000fe40000000868 */
[----:B--2---:R-:W-:-:S08]  /*2a30*/  DMUL R64, R64, R58 ;  /* 0x0000003a40407228 */ /* 0x004fd00000000000 */
[CCC-:B---3--:R-:W-:Y:S02]  /*2a40*/  DFMA R58, R124.reuse, R60.reuse, R64.reuse ;  /* 0x0000003c7c3a722b */ /* 0x1c8fe40000000040 */
[----:B------:R-:W-:Y:S02]  /*2a50*/  DFMA R60, R124, R60, -R64 ;  /* 0x0000003c7c3c722b */ /* 0x000fe40000000840 */
[----:B------:R-:W-:Y:S01]  /*2a60*/  DADD R124, R62, R104 ;  /* 0x000000003e7c7229 */ /* 0x000fe20000000068 */
[----:B------:R-:W-:Y:S02]  /*2a70*/  CS2R R62, SRZ ;  /* 0x00000000003e7805 */ /* 0x000fe4000001ff00 */
[----:B------:R-:W-:Y:S02]  /*2a80*/  CS2R R64, SRZ ;  /* 0x0000000000407805 */ /* 0x000fe4000001ff00 */
[----:B------:R-:W-:Y:S02]  /*2a90*/  CS2R R104, SRZ ;  /* 0x0000000000687805 */ /* 0x000fe4000001ff00 */
[----:B------:R-:W2:Y:S04]  /*2aa0*/  @!P0 LDG.E.64.CONSTANT R62, desc[UR28][R96.64+0x48] ;  /* 0x0000481c603e8981 */ /* 0x000ea8000c1e9b00 */
[----:B------:R-:W3:Y:S04]  /*2ab0*/  @!P0 LDG.E.64.CONSTANT R64, desc[UR28][R96.64+0x10] ;  /* 0x0000101c60408981 */ /* 0x000ee8000c1e9b00 */
[----:B------:R-:W4:Y:S01]  /*2ac0*/  @!P0 LDG.E.64.CONSTANT R104, desc[UR28][R96.64+0x40] ;  /* 0x0000401c60688981 */ /* 0x000f22000c1e9b00 */
[----:B------:R-:W-:-:S02]  /*2ad0*/  DFMA R100, R66, UR34, R100 ;  /* 0x0000002242647c2b */ /* 0x000fc40008000064 */
[C---:B------:R-:W-:Y:S02]  /*2ae0*/  DFMA R102, R66.reuse, UR56, R102 ;  /* 0x0000003842667c2b */ /* 0x040fe40008000066 */
[----:B------:R-:W-:-:S04]  /*2af0*/  DFMA R106, R66, UR60, R106 ;  /* 0x0000003c426a7c2b */ /* 0x000fc8000800006a */
[C---:B------:R-:W-:Y:S02]  /*2b00*/  DFMA R100, R68.reuse, UR68, R100 ;  /* 0x0000004444647c2b */ /* 0x040fe40008000064 */
[C---:B------:R-:W-:Y:S02]  /*2b10*/  DFMA R102, R68.reuse, UR70, R102 ;  /* 0x0000004644667c2b */ /* 0x040fe40008000066 */
[----:B------:R-:W-:-:S04]  /*2b20*/  DFMA R106, R68, UR66, R106 ;  /* 0x00000042446a7c2b */ /* 0x000fc8000800006a */
[C---:B------:R-:W-:Y:S02]  /*2b30*/  DFMA R100, R76.reuse, UR74, R100 ;  /* 0x0000004a4c647c2b */ /* 0x040fe40008000064 */
[C---:B------:R-:W-:Y:S02]  /*2b40*/  DFMA R102, R76.reuse, UR76, R102 ;  /* 0x0000004c4c667c2b */ /* 0x040fe40008000066 */
[----:B------:R-:W-:-:S04]  /*2b50*/  DFMA R106, R76, UR64, R106 ;  /* 0x000000404c6a7c2b */ /* 0x000fc8000800006a */
[----:B------:R-:W-:Y:S02]  /*2b60*/  DADD R68, R74, -R100 ;  /* 0x000000004a447229 */ /* 0x000fe40000000864 */
[C-C-:B------:R-:W-:Y:S02]  /*2b70*/  DADD R66, R72.reuse, R102.reuse ;  /* 0x0000000048427229 */ /* 0x140fe40000000066 */
[----:B------:R-:W-:Y:S01]  /*2b80*/  DADD R102, R72, -R102 ;  /* 0x0000000048667229 */ /* 0x000fe20000000866 */
[----:B------:R-:W-:Y:S01]  /*2b90*/  CS2R R72, SRZ ;  /* 0x0000000000487805 */ /* 0x000fe2000001ff00 */
[----:B------:R-:W-:Y:S01]  /*2ba0*/  DADD R74, R74, R100 ;  /* 0x000000004a4a7229 */ /* 0x000fe20000000064 */
[----:B------:R-:W-:Y:S02]  /*2bb0*/  CS2R R76, SRZ ;  /* 0x00000000004c7805 */ /* 0x000fe4000001ff00 */
[----:B------:R-:W-:Y:S02]  /*2bc0*/  CS2R R100, SRZ ;  /* 0x0000000000647805 */ /* 0x000fe4000001ff00 */
[----:B------:R-:W5:Y:S04]  /*2bd0*/  @!P0 LDG.E.64.CONSTANT R72, desc[UR28][R96.64+0x18] ;  /* 0x0000181c60488981 */ /* 0x000f68000c1e9b00 */
[----:B------:R-:W5:Y:S04]  /*2be0*/  @!P0 LDG.E.64.CONSTANT R76, desc[UR28][R96.64+0x20] ;  /* 0x0000201c604c8981 */ /* 0x000f68000c1e9b00 */
[----:B------:R-:W5:Y:S01]  /*2bf0*/  @!P0 LDG.E.64.CONSTANT R100, desc[UR28][R96.64+0x28] ;  /* 0x0000281c60648981 */ /* 0x000f62000c1e9b00 */
[----:B--2---:R-:W-:-:S08]  /*2c00*/  DMUL R126, R126, R62 ;  /* 0x0000003e7e7e7228 */ /* 0x004fd00000000000 */
[--C-:B---3--:R-:W-:Y:S02]  /*2c10*/  DFMA R62, R124, R64, R126.reuse ;  /* 0x000000407c3e722b */ /* 0x108fe4000000007e */
[----:B----4-:R-:W-:Y:S02]  /*2c20*/  DMUL R104, R68, R104 ;  /* 0x0000006844687228 */ /* 0x010fe40000000000 */
[----:B------:R-:W-:Y:S01]  /*2c30*/  DFMA R64, R124, R64, -R126 ;  /* 0x000000407c40722b */ /* 0x000fe2000000087e */
[----:B------:R-:W-:Y:S02]  /*2c40*/  CS2R R68, SRZ ;  /* 0x0000000000447805 */ /* 0x000fe4000001ff00 */
[----:B------:R-:W-:-:S04]  /*2c50*/  CS2R R124, SRZ ;  /* 0x00000000007c7805 */ /* 0x000fc8000001ff00 */
[----:B------:R-:W2:Y:S04]  /*2c60*/  @!P0 LDG.E.64.CONSTANT R68, desc[UR28][R96.64+0x38] ;  /* 0x0000381c60448981 */ /* 0x000ea8000c1e9b00 */
[----:B------:R0:W3:Y:S01]  /*2c70*/  @!P0 LDG.E.64.CONSTANT R124, desc[UR28][R96.64+0x30] ;  /* 0x0000301c607c8981 */ /* 0x0000e2000c1e9b00 */
[C-C-:B------:R-:W-:Y:S02]  /*2c80*/  DADD R126, R70.reuse, -R106.reuse ;  /* 0x00000000467e7229 */ /* 0x140fe4000000086a */
        /* <DEDUP_REMOVED lines=9> */
[----:B------:R-:W-:Y:S01]  /*2d20*/  R2UR UR49, R99 ;  /* 0x00000000633172ca */ /* 0x000fe200000e0000 */
[----:B--2---:R-:W-:-:S02]  /*2d30*/  DMUL R102, R102, R68 ;  /* 0x0000004466667228 */ /* 0x004fc40000000000 */
[----:B---3--:R-:W-:Y:S02]  /*2d40*/  DMUL R124, R126, R124 ;  /* 0x0000007c7e7c7228 */ /* 0x008fe40000000000 */
[CCC-:B-----5:R-:W-:Y:S02]  /*2d50*/  DFMA R68, R74.reuse, R72.reuse, R104.reuse ;  /* 0x000000484a44722b */ /* 0x1e0fe40000000068 */
[----:B------:R-:W-:Y:S02]  /*2d60*/  DFMA R72, R74, R72, -R104 ;  /* 0x000000484a48722b */ /* 0x000fe40000000868 */
[CCC-:B------:R-:W-:Y:S02]  /*2d70*/  DFMA R70, R66.reuse, R76.reuse, R102.reuse ;  /* 0x0000004c4246722b */ /* 0x1c0fe40000000066 */
[----:B------:R-:W-:Y:S02]  /*2d80*/  DFMA R74, R66, R76, -R102 ;  /* 0x0000004c424a722b */ /* 0x000fe40000000866 */
[----:B------:R-:W-:-:S02]  /*2d90*/  DFMA R66, R106, R100, R124 ;  /* 0x000000646a42722b */ /* 0x000fc4000000007c */
[----:B------:R-:W-:Y:S02]  /*2da0*/  DFMA R76, R106, R100, -R124 ;  /* 0x000000646a4c722b */ /* 0x000fe4000000087c */
[----:B------:R-:W-:Y:S02]  /*2db0*/  DFMA R100, R48, R56, RZ ;  /* 0x000000383064722b */ /* 0x000fe400000000ff */
[----:B------:R-:W-:Y:S02]  /*2dc0*/  DFMA R102, R54, R6, RZ ;  /* 0x000000063666722b */ /* 0x000fe400000000ff */
[----:B------:R-:W-:-:S04]  /*2dd0*/  DFMA R104, R56, R50, RZ ;  /* 0x000000323868722b */ /* 0x000fc800000000ff */
[----:B------:R-:W-:Y:S02]  /*2de0*/  DFMA R100, R44, R60, R100 ;  /* 0x0000003c2c64722b */ /* 0x000fe40000000064 */
[----:B------:R-:W-:Y:S02]  /*2df0*/  DFMA R102, R58, R10, R102 ;  /* 0x0000000a3a66722b */ /* 0x000fe40000000066 */
[----:B------:R-:W-:-:S04]  /*2e00*/  DFMA R104, R60, R46, R104 ;  /* 0x0000002e3c68722b */ /* 0x000fc80000000068 */
        /* <DEDUP_REMOVED lines=20> */
[----:B------:R-:W-:-:S06]  /*2f50*/  DFMA R124, R56, UR24, RZ ;  /* 0x00000018387c7c2b */ /* 0x000fcc00080000ff */
[----:B------:R-:W-:Y:S02]  /*2f60*/  DFMA R106, R58, UR28, R106 ;  /* 0x0000001c3a6a7c2b */ /* 0x000fe4000800006a */
[----:B------:R-:W-:Y:S01]  /*2f70*/  DFMA R124, R60, UR22, R124 ;  /* 0x000000163c7c7c2b */ /* 0x000fe2000800007c */
[----:B------:R-:W-:Y:S02]  /*2f80*/  R2UR.FILL UR29, R110 ;  /* 0x000000006e1d72ca */ /* 0x000fe400004e0000 */
[----:B------:R-:W-:-:S03]  /*2f90*/  R2UR.FILL UR28, R111 ;  /* 0x000000006f1c72ca */ /* 0x000fc600004e0000 */
[----:B------:R-:W-:Y:S02]  /*2fa0*/  DFMA R106, R62, UR14, R106 ;  /* 0x0000000e3e6a7c2b */ /* 0x000fe4000800006a */
[----:B------:R-:W-:-:S06]  /*2fb0*/  DFMA R124, R64, UR6, R124 ;  /* 0x00000006407c7c2b */ /* 0x000fcc000800007c */
[----:B------:R-:W-:Y:S02]  /*2fc0*/  DFMA R106, R68, UR48, R106 ;  /* 0x00000030446a7c2b */ /* 0x000fe4000800006a */
[----:B------:R-:W-:-:S06]  /*2fd0*/  DFMA R124, R72, UR36, R124 ;  /* 0x00000024487c7c2b */ /* 0x000fcc000800007c */
[----:B------:R-:W-:Y:S02]  /*2fe0*/  DFMA R106, R70, UR28, R106 ;  /* 0x0000001c466a7c2b */ /* 0x000fe4000800006a */
[----:B------:R-:W-:-:S06]  /*2ff0*/  DFMA R124, R74, UR58, R124 ;  /* 0x0000003a4a7c7c2b */ /* 0x000fcc000800007c */
[----:B------:R-:W-:Y:S02]  /*3000*/  DFMA R110, R66, UR30, R106 ;  /* 0x0000001e426e7c2b */ /* 0x000fe4000800006a */
[----:B------:R-:W-:Y:S02]  /*3010*/  DFMA R124, R76, UR62, R124 ;  /* 0x0000003e4c7c7c2b */ /* 0x000fe4000800007c */
[----:B------:R-:W-:-:S06]  /*3020*/  DFMA R126, R56, UR26, RZ ;  /* 0x0000001a387e7c2b */ /* 0x000fcc00080000ff */
[C-C-:B------:R-:W-:Y:S02]  /*3030*/  DADD R106, R110.reuse, R124.reuse ;  /* 0x000000006e6a7229 */ /* 0x140fe4000000007c */
[----:B------:R-:W-:Y:S02]  /*3040*/  DADD R110, R110, -R124 ;  /* 0x000000006e6e7229 */ /* 0x000fe4000000087c */
[----:B------:R-:W-:Y:S02]  /*3050*/  DFMA R124, R54, UR32, RZ ;  /* 0x00000020367c7c2b */ /* 0x000fe400080000ff */
[----:B------:R-:W-:-:S06]  /*3060*/  DFMA R126, R60, UR16, R126 ;  /* 0x000000103c7e7c2b */ /* 0x000fcc000800007e */
[----:B------:R-:W-:Y:S02]  /*3070*/  DFMA R124, R58, UR18, R124 ;  /* 0x000000123a7c7c2b */ /* 0x000fe4000800007c */
[----:B------:R-:W-:-:S06]  /*3080*/  DFMA R126, R64, UR8, R126 ;  /* 0x00000008407e7c2b */ /* 0x000fcc000800007e */
[----:B------:R-:W-:Y:S02]  /*3090*/  DFMA R124, R62, UR10, R124 ;  /* 0x0000000a3e7c7c2b */ /* 0x000fe4000800007c */
[----:B------:R-:W-:-:S06]  /*30a0*/  DFMA R126, R72, UR34, R126 ;  /* 0x00000022487e7c2b */ /* 0x000fcc000800007e */
[----:B------:R-:W-:Y:S02]  /*30b0*/  DFMA R124, R68, UR4, R124 ;  /* 0x00000004447c7c2b */ /* 0x000fe4000800007c */
[----:B------:R-:W-:Y:S01]  /*30c0*/  DFMA R126, R74, UR56, R126 ;  /* 0x000000384a7e7c2b */ /* 0x000fe2000800007e */
[----:B------:R-:W-:-:S05]  /*30d0*/  R2UR UR22, R90 ;  /* 0x000000005a1672ca */ /* 0x000fca00000e0000 */
[----:B------:R-:W-:Y:S01]  /*30e0*/  DFMA R124, R70, UR40, R124 ;  /* 0x00000028467c7c2b */ /* 0x000fe2000800007c */
[----:B------:R-:W-:Y:S01]  /*30f0*/  R2UR UR23, R91 ;  /* 0x000000005b1772ca */ /* 0x000fe200000e0000 */
[----:B------:R-:W-:Y:S01]  /*3100*/  DFMA R126, R76, UR60, R126 ;  /* 0x0000003c4c7e7c2b */ /* 0x000fe2000800007e */
[----:B------:R-:W-:-:S05]  /*3110*/  R2UR UR14, R82 ;  /* 0x00000000520e72ca */ /* 0x000fca00000e0000 */
[----:B------:R-:W-:Y:S01]  /*3120*/  DFMA R124, R66, UR42, R124 ;  /* 0x0000002a427c7c2b */ /* 0x000fe2000800007c */
[----:B------:R-:W-:Y:S01]  /*3130*/  R2UR UR15, R83 ;  /* 0x00000000530f72ca */ /* 0x000fe200000e0000 */
[----:B------:R0:W-:Y:S04]  /*3140*/  STS.64 [R31], R100 ;  /* 0x000000641f007388 */ /* 0x0001e80000000a00 */
[----:B------:R1:W-:Y:S02]  /*3150*/  STS.64 [R31+0x58], R96 ;  /* 0x000058601f007388 */ /* 0x0003e40000000a00 */
[C-C-:B0-----:R-:W-:Y:S02]  /*3160*/  DADD R100, R124.reuse, -R126.reuse ;  /* 0x000000007c647229 */ /* 0x141fe4000000087e */
[----:B-1----:R-:W-:-:S02]  /*3170*/  DADD R96, R124, R126 ;  /* 0x000000007c607229 */ /* 0x002fc4000000007e */
[----:B------:R-:W-:Y:S01]  /*3180*/  DFMA R124, R54, UR22, RZ ;  /* 0x00000016367c7c2b */ /* 0x000fe200080000ff */
[----:B------:R-:W-:Y:S02]  /*3190*/  R2UR.FILL UR23, R122 ;  /* 0x000000007a1772ca */ /* 0x000fe400004e0000 */
[----:B------:R-:W-:Y:S02]  /*31a0*/  R2UR.FILL UR22, R118 ;  /* 0x00000000761672ca */ /* 0x000fe400004e0000 */
[----:B------:R-:W-:-:S03]  /*31b0*/  R2UR UR6, R88 ;  /* 0x00000000580672ca */ /* 0x000fc600000e0000 */
[----:B------:R-:W-:Y:S01]  /*31c0*/  DFMA R124, R58, UR14, R124 ;  /* 0x0000000e3a7c7c2b */ /* 0x000fe2000800007c */
[----:B------:R-:W-:Y:S02]  /*31d0*/  R2UR.FILL UR15, R119 ;  /* 0x00000000770f72ca */ /* 0x000fe400004e0000 */
[----:B------:R-:W-:Y:S02]  /*31e0*/  R2UR.FILL UR14, R123 ;  /* 0x000000007b0e72ca */ /* 0x000fe400004e0000 */
[----:B------:R-:W-:-:S03]  /*31f0*/  R2UR UR7, R89 ;  /* 0x00000000590772ca */ /* 0x000fc600000e0000 */
[----:B------:R-:W-:-:S08]  /*3200*/  DFMA R54, R54, UR22, RZ ;  /* 0x0000001636367c2b */ /* 0x000fd000080000ff */
[----:B------:R-:W-:Y:S02]  /*3210*/  DFMA R58, R58, UR14, R54 ;  /* 0x0000000e3a3a7c2b */ /* 0x000fe40008000036 */
[C---:B------:R-:W-:Y:S02]  /*3220*/  DFMA R54, R56.reuse, UR6, RZ ;  /* 0x0000000638367c2b */ /* 0x040fe400080000ff */
[----:B------:R-:W-:Y:S01]  /*3230*/  DFMA R56, R56, UR20, RZ ;  /* 0x0000001438387c2b */ /* 0x000fe200080000ff */
[----:B------:R-:W-:Y:S02]  /*3240*/  R2UR UR48, R94 ;  /* 0x000000005e3072ca */ /* 0x000fe400000e0000 */
[----:B------:R-:W-:Y:S02]  /*3250*/  R2UR UR49, R95 ;  /* 0x000000005f3172ca */ /* 0x000fe400000e0000 */
[----:B------:R-:W-:Y:S01]  /*3260*/  R2UR.FILL UR7, R120 ;  /* 0x00000000780772ca */ /* 0x000fe200004e0000 */
[C---:B------:R-:W-:Y:S01]  /*3270*/  DFMA R54, R60.reuse, UR52, R54 ;  /* 0x000000343c367c2b */ /* 0x040fe20008000036 */
[----:B------:R-:W-:Y:S01]  /*3280*/  R2UR.FILL UR6, R121 ;  /* 0x00000000790672ca */ /* 0x000fe200004e0000 */
[----:B------:R-:W-:-:S06]  /*3290*/  DFMA R56, R60, UR12, R56 ;  /* 0x0000000c3c387c2b */ /* 0x000fcc0008000038 */
[----:B------:R-:W-:Y:S01]  /*32a0*/  DFMA R54, R64, UR44, R54 ;  /* 0x0000002c40367c2b */ /* 0x000fe20008000036 */
[----:B------:R-:W-:Y:S02]  /*32b0*/  R2UR.FILL UR45, R113 ;  /* 0x00000000712d72ca */ /* 0x000fe400004e0000 */
[----:B------:R-:W-:Y:S01]  /*32c0*/  R2UR.FILL UR44, R115 ;  /* 0x00000000732c72ca */ /* 0x000fe200004e0000 */
[C---:B------:R-:W-:Y:S02]  /*32d0*/  DFMA R124, R62.reuse, UR48, R124 ;  /* 0x000000303e7c7c2b */ /* 0x040fe4000800007c */
[----:B------:R-:W-:Y:S02]  /*32e0*/  DFMA R58, R62, UR6, R58 ;  /* 0x000000063e3a7c2b */ /* 0x000fe4000800003a */
[----:B------:R-:W-:Y:S01]  /*32f0*/  DFMA R56, R64, UR72, R56 ;  /* 0x0000004840387c2b */ /* 0x000fe20008000038 */
[----:B------:R-:W-:Y:S02]  /*3300*/  R2UR.FILL UR49, R114 ;  /* 0x00000000723172ca */ /* 0x000fe400004e0000 */
[----:B------:R-:W-:Y:S01]  /*3310*/  R2UR.FILL UR48, R116 ;  /* 0x00000000743072ca */ /* 0x000fe200004e0000 */
[----:B------:R-:W-:-:S02]  /*3320*/  DFMA R54, R72, UR68, R54 ;  /* 0x0000004448367c2b */ /* 0x000fc40008000036 */
[C---:B------:R-:W-:Y:S02]  /*3330*/  DFMA R58, R68.reuse, UR38, R58 ;  /* 0x00000026443a7c2b */ /* 0x040fe4000800003a */
[----:B------:R-:W-:Y:S02]  /*3340*/  DFMA R124, R68, UR44, R124 ;  /* 0x0000002c447c7c2b */ /* 0x000fe4000800007c */
[----:B------:R-:W-:Y:S01]  /*3350*/  DFMA R56, R72, UR74, R56 ;  /* 0x0000004a48387c2b */ /* 0x000fe20008000038 */
[----:B------:R-:W-:Y:S02]  /*3360*/  R2UR.FILL UR53, R112 ;  /* 0x00000000703572ca */ /* 0x000fe400004e0000 */
[----:B------:R-:W-:Y:S01]  /*3370*/  R2UR.FILL UR52, R117 ;  /* 0x00000000753472ca */ /* 0x000fe200004e0000 */
[----:B------:R-:W-:Y:S02]  /*3380*/  DFMA R54, R74, UR70, R54 ;  /* 0x000000464a367c2b */ /* 0x000fe40008000036 */
[----:B------:R-:W-:-:S02]  /*3390*/  DFMA R124, R70, UR48, R124 ;  /* 0x00000030467c7c2b */ /* 0x000fc4000800007c */
[----:B------:R-:W-:Y:S02]  /*33a0*/  DFMA R58, R70, UR46, R58 ;  /* 0x0000002e463a7c2b */ /* 0x000fe4000800003a */
[----:B------:R-:W-:Y:S02]  /*33b0*/  DFMA R56, R74, UR76, R56 ;  /* 0x0000004c4a387c2b */ /* 0x000fe40008000038 */
[----:B------:R-:W-:-:S04]  /*33c0*/  DFMA R54, R76, UR66, R54 ;  /* 0x000000424c367c2b */ /* 0x000fc80008000036 */
[C---:B------:R-:W-:Y:S02]  /*33d0*/  DFMA R124, R66.reuse, UR52, R124 ;  /* 0x00000034427c7c2b */ /* 0x040fe4000800007c */
[----:B------:R-:W-:Y:S02]  /*33e0*/  DFMA R58, R66, UR50, R58 ;  /* 0x00000032423a7c2b */ /* 0x000fe4000800003a */
[----:B------:R-:W-:-:S04]  /*33f0*/  DFMA R76, R76, UR64, R56 ;  /* 0x000000404c4c7c2b */ /* 0x000fc80008000038 */
[C-C-:B------:R-:W-:Y:S02]  /*3400*/  DADD R56, R124.reuse, R54.reuse ;  /* 0x000000007c387229 */ /* 0x140fe40000000036 */
[----:B------:R-:W-:Y:S02]  /*3410*/  DADD R54, R124, -R54 ;  /* 0x000000007c367229 */ /* 0x000fe40000000836 */
[C-C-:B------:R-:W-:Y:S02]  /*3420*/  DADD R60, R58.reuse, R76.reuse ;  /* 0x000000003a3c7229 */ /* 0x140fe4000000004c */
        /* <DEDUP_REMOVED lines=11> */
.L_x_50:
[----:B------:R-:W-:Y:S05]  /*34e0*/  BSYNC.RECONVERGENT B0 ;  /* 0x0000000000007941 */ /* 0x000fea0003800200 */
.L_x_49:
[----:B------:R-:W-:Y:S06]  /*34f0*/  BAR.SYNC.DEFER_BLOCKING 0x0 ;  /* 0x0000000000007b1d */ /* 0x000fec0000010000 */
[----:B------:R-:W-:Y:S04]  /*3500*/  BSSY.RECONVERGENT B0, `(.L_x_51) ;  /* 0x00000b1000007945 */ /* 0x000fe80003800200 */
[----:B------:R-:W-:Y:S05]  /*3510*/  @P1 BRA `(.L_x_52) ;  /* 0x0000000800bc1947 */ /* 0x000fea0003800000 */
[----:B012---:R-:W-:Y:S02]  /*3520*/  PRMT R54, R3, 0x9910, RZ ;  /* 0x0000991003367816 */ /* 0x007fe400000000ff */
        /* <DEDUP_REMOVED lines=27> */
[----:B------:R-:W-:Y:S01]  /*36e0*/  R2UR UR54, R94 ;  /* 0x000000005e3672ca */ /* 0x000fe200000e0000 */
[----:B------:R-:W-:Y:S01]  /*36f0*/  IMAD R2, R3, 0x8, R2 ;  /* 0x0000000803027824 */ /* 0x000fe200078e0202 */
[----:B------:R-:W-:Y:S02]  /*3700*/  R2UR UR55, R95 ;  /* 0x000000005f3772ca */ /* 0x000fe400000e0000 */
        /* <DEDUP_REMOVED lines=9> */
[----:B------:R-:W3:Y:S04]  /*37a0*/  LDS.64 R64, [R2+0x340] ;  /* 0x0003400002407984 */ /* 0x000ee80000000a00 */
[----:B------:R-:W-:Y:S04]  /*37b0*/  LDS.64 R58, [R2+0x1a0] ;  /* 0x0001a000023a7984 */ /* 0x000fe80000000a00 */
[----:B------:R-:W4:Y:S01]  /*37c0*/  LDS.64 R60, [R2+0x2d8] ;  /* 0x0002d800023c7984 */ /* 0x000f220000000a00 */
[----:B0-----:R-:W-:-:S02]  /*37d0*/  DADD R62, R54, R56 ;  /* 0x00000000363e7229 */ /* 0x001fc40000000038 */
[----:B------:R-:W-:Y:S02]  /*37e0*/  DADD R54, R54, -R56 ;  /* 0x0000000036367229 */ /* 0x000fe40000000838 */
[C-C-:B-1----:R-:W-:Y:S02]  /*37f0*/  DADD R72, R66.reuse, R70.reuse ;  /* 0x0000000042487229 */ /* 0x142fe40000000046 */
[----:B------:R-:W-:Y:S02]  /*3800*/  DADD R56, R66, -R70 ;  /* 0x0000000042387229 */ /* 0x000fe40000000846 */
[----:B------:R-:W-:Y:S02]  /*3810*/  DFMA R70, R4, R62, RZ ;  /* 0x0000003e0446722b */ /* 0x000fe400000000ff */
[----:B------:R-:W-:Y:S02]  /*3820*/  DFMA R96, R62, R6, RZ ;  /* 0x000000063e60722b */ /* 0x000fe400000000ff */
[----:B------:R-:W-:-:S02]  /*3830*/  DFMA R100, R28, R62, RZ ;  /* 0x0000003e1c64722b */ /* 0x000fc400000000ff */
[C---:B------:R-:W-:Y:S02]  /*3840*/  DFMA R104, R62.reuse, UR32, RZ ;  /* 0x000000203e687c2b */ /* 0x040fe400080000ff */
[C---:B------:R-:W-:Y:S01]  /*3850*/  DFMA R106, R62.reuse, UR60, RZ ;  /* 0x0000003c3e6a7c2b */ /* 0x040fe200080000ff */
[----:B------:R-:W-:Y:S01]  /*3860*/  R2UR UR60, R98 ;  /* 0x00000000623c72ca */ /* 0x000fe200000e0000 */
[----:B------:R-:W-:Y:S01]  /*3870*/  DFMA R62, R62, UR22, RZ ;  /* 0x000000163e3e7c2b */ /* 0x000fe200080000ff */
[----:B------:R-:W-:Y:S01]  /*3880*/  R2UR UR61, R99 ;  /* 0x00000000633d72ca */ /* 0x000fe200000e0000 */
[----:B--2---:R-:W-:Y:S02]  /*3890*/  DADD R66, R74, R76 ;  /* 0x000000004a427229 */ /* 0x004fe4000000004c */
[----:B------:R-:W-:Y:S02]  /*38a0*/  DFMA R70, R8, R72, R70 ;  /* 0x000000480846722b */ /* 0x000fe40000000046 */
[----:B------:R-:W-:-:S02]  /*38b0*/  DFMA R96, R72, R10, R96 ;  /* 0x0000000a4860722b */ /* 0x000fc40000000060 */
        /* <DEDUP_REMOVED lines=8> */
[----:B------:R-:W-:Y:S02]  /*3940*/  DADD R62, R74, -R76 ;  /* 0x000000004a3e7229 */ /* 0x000fe4000000084c */
[----:B---3--:R-:W-:-:S02]  /*3950*/  DADD R100, R68, R64 ;  /* 0x0000000044647229 */ /* 0x008fc40000000040 */
[----:B------:R-:W-:Y:S02]  /*3960*/  DFMA R70, R12, R66, R70 ;  /* 0x000000420c46722b */ /* 0x000fe40000000046 */
[C---:B------:R-:W-:Y:S02]  /*3970*/  DFMA R96, R66.reuse, R14, R96 ;  /* 0x0000000e4260722b */ /* 0x040fe40000000060 */
        /* <DEDUP_REMOVED lines=8> */
[----:B------:R-:W-:-:S02]  /*3a00*/  DFMA R72, R16, R100, R70 ;  /* 0x000000641048722b */ /* 0x000fc40000000046 */
[C---:B------:R-:W-:Y:S02]  /*3a10*/  DFMA R96, R100.reuse, R18, R96 ;  /* 0x000000126460722b */ /* 0x040fe40000000060 */
[C---:B------:R-:W-:Y:S01]  /*3a20*/  DFMA R70, R100.reuse, UR60, R102 ;  /* 0x0000003c64467c2b */ /* 0x040fe20008000066 */
[----:B------:R-:W-:Y:S01]  /*3a30*/  R2UR UR60, R80 ;  /* 0x00000000503c72ca */ /* 0x000fe200000e0000 */
[C---:B------:R-:W-:Y:S01]  /*3a40*/  DFMA R76, R100.reuse, UR4, R76 ;  /* 0x00000004644c7c2b */ /* 0x040fe2000800004c */
[----:B------:R-:W-:Y:S01]  /*3a50*/  R2UR UR61, R81 ;  /* 0x00000000513d72ca */ /* 0x000fe200000e0000 */
[----:B------:R-:W-:Y:S02]  /*3a60*/  DFMA R74, R100, UR44, R74 ;  /* 0x0000002c644a7c2b */ /* 0x000fe4000800004a */
[----:B------:R-:W-:Y:S02]  /*3a70*/  DADD R68, R68, -R64 ;  /* 0x0000000044447229 */ /* 0x000fe40000000840 */
[----:B------:R-:W-:Y:S01]  /*3a80*/  DFMA R100, R100, UR38, R66 ;  /* 0x0000002664647c2b */ /* 0x000fe20008000042 */
[----:B------:R-:W-:Y:S01]  /*3a90*/  LDS.64 R64, [R2+0x208] ;  /* 0x0002080002407984 */ /* 0x000fe20000000a00 */
[----:B----4-:R-:W-:-:S02]  /*3aa0*/  DADD R102, R58, R60 ;  /* 0x000000003a667229 */ /* 0x010fc4000000003c */
[----:B------:R-:W-:Y:S01]  /*3ab0*/  DADD R58, R58, -R60 ;  /* 0x000000003a3a7229 */ /* 0x000fe2000000083c */
[----:B------:R-:W0:Y:S01]  /*3ac0*/  LDS.64 R66, [R2+0x270] ;  /* 0x0002700002427984 */ /* 0x000e220000000a00 */
[----:B------:R-:W-:Y:S02]  /*3ad0*/  DFMA R60, R48, R54, RZ ;  /* 0x00000036303c722b */ /* 0x000fe400000000ff */
[C---:B------:R-:W-:Y:S02]  /*3ae0*/  DFMA R104, R54.reuse, R50, RZ ;  /* 0x000000323668722b */ /* 0x040fe400000000ff */
[C---:B------:R-:W-:Y:S02]  /*3af0*/  DFMA R106, R54.reuse, UR24, RZ ;  /* 0x00000018366a7c2b */ /* 0x040fe400080000ff */
[C---:B------:R-:W-:Y:S02]  /*3b00*/  DFMA R120, R54.reuse, UR26, RZ ;  /* 0x0000001a36787c2b */ /* 0x040fe400080000ff */
[C---:B------:R-:W-:Y:S01]  /*3b10*/  DFMA R122, R54.reuse, UR54, RZ ;  /* 0x00000036367a7c2b */ /* 0x040fe200080000ff */
[----:B------:R-:W-:Y:S01]  /*3b20*/  R2UR.FILL UR55, R118 ;  /* 0x00000000763772ca */ /* 0x000fe200004e0000 */
[----:B------:R-:W-:Y:S01]  /*3b30*/  DFMA R54, R54, UR20, RZ ;  /* 0x0000001436367c2b */ /* 0x000fe200080000ff */
[----:B------:R-:W-:Y:S01]  /*3b40*/  R2UR.FILL UR54, R117 ;  /* 0x00000000753672ca */ /* 0x000fe200004e0000 */
        /* <DEDUP_REMOVED lines=22> */
[C---:B------:R-:W-:Y:S02]  /*3cb0*/  DFMA R106, R68.reuse, UR36, R106 ;  /* 0x00000024446a7c2b */ /* 0x040fe4000800006a */
[C---:B------:R-:W-:Y:S02]  /*3cc0*/  DFMA R120, R68.reuse, UR34, R120 ;  /* 0x0000002244787c2b */ /* 0x040fe40008000078 */
[C---:B------:R-:W-:Y:S02]  /*3cd0*/  DFMA R122, R68.reuse, UR68, R122 ;  /* 0x00000044447a7c2b */ /* 0x040fe4000800007a */
[----:B------:R-:W-:Y:S02]  /*3ce0*/  DFMA R68, R68, UR74, R54 ;  /* 0x0000004a44447c2b */ /* 0x000fe40008000036 */
[----:B0-----:R-:W-:-:S02]  /*3cf0*/  DADD R54, R64, R66 ;  /* 0x0000000040367229 */ /* 0x001fc40000000042 */
[----:B------:R-:W-:Y:S02]  /*3d00*/  DFMA R72, R20, R102, R72 ;  /* 0x000000661448722b */ /* 0x000fe40000000048 */
[C---:B------:R-:W-:Y:S02]  /*3d10*/  DFMA R96, R102.reuse, R22, R96 ;  /* 0x000000166660722b */ /* 0x040fe40000000060 */
[C---:B------:R-:W-:Y:S02]  /*3d20*/  DFMA R70, R102.reuse, UR28, R70 ;  /* 0x0000001c66467c2b */ /* 0x040fe40008000046 */
[C---:B------:R-:W-:Y:S02]  /*3d30*/  DFMA R76, R102.reuse, UR40, R76 ;  /* 0x00000028664c7c2b */ /* 0x040fe4000800004c */
[C---:B------:R-:W-:Y:S02]  /*3d40*/  DFMA R74, R102.reuse, UR48, R74 ;  /* 0x00000030664a7c2b */ /* 0x040fe4000800004a */
[----:B------:R-:W-:-:S02]  /*3d50*/  DFMA R100, R102, UR46, R100 ;  /* 0x0000002e66647c2b */ /* 0x000fc40008000064 */
[----:B------:R-:W-:Y:S02]  /*3d60*/  DFMA R60, R32, R58, R60 ;  /* 0x0000003a203c722b */ /* 0x000fe4000000003c */
[C---:B------:R-:W-:Y:S02]  /*3d70*/  DFMA R104, R58.reuse, R34, R104 ;  /* 0x000000223a68722b */ /* 0x040fe40000000068 */
[C---:B------:R-:W-:Y:S02]  /*3d80*/  DFMA R106, R58.reuse, UR58, R106 ;  /* 0x0000003a3a6a7c2b */ /* 0x040fe4000800006a */
[C---:B------:R-:W-:Y:S02]  /*3d90*/  DFMA R120, R58.reuse, UR56, R120 ;  /* 0x000000383a787c2b */ /* 0x040fe40008000078 */
        /* <DEDUP_REMOVED lines=39> */
.L_x_52:
[----:B------:R-:W-:Y:S05]  /*4010*/  BSYNC.RECONVERGENT B0 ;  /* 0x0000000000007941 */ /* 0x000fea0003800200 */
.L_x_51:
[----:B------:R-:W-:Y:S01]  /*4020*/  BAR.SYNC.DEFER_BLOCKING 0x0 ;  /* 0x0000000000007b1d */ /* 0x000fe20000010000 */
[----:B0123--:R-:W-:Y:S02]  /*4030*/  MOV.SPILL R96, UR61 ;  /* 0x0000003d00607c02 */ /* 0x00ffe40009000f00 */
[----:B------:R-:W-:Y:S02]  /*4040*/  MOV.SPILL R101, UR60 ;  /* 0x0000003c00657c02 */ /* 0x000fe40009000f00 */
[----:B------:R-:W-:Y:S02]  /*4050*/  R2UR UR60, R90 ;  /* 0x000000005a3c72ca */ /* 0x000fe400000e0000 */
[----:B------:R-:W-:Y:S02]  /*4060*/  R2UR UR61, R91 ;  /* 0x000000005b3d72ca */ /* 0x000fe400000e0000 */
[----:B------:R-:W-:Y:S02]  /*4070*/  MOV.SPILL R105, UR55 ;  /* 0x0000003700697c02 */ /* 0x000fe40009000f00 */
[----:B------:R-:W-:-:S02]  /*4080*/  MOV.SPILL R104, UR54 ;  /* 0x0000003600687c02 */ /* 0x000fc40009000f00 */
[----:B------:R-:W-:Y:S02]  /*4090*/  MOV.SPILL R97, UR67 ;  /* 0x0000004300617c02 */ /* 0x000fe40009000f00 */
[----:B------:R-:W-:Y:S02]  /*40a0*/  MOV.SPILL R100, UR66 ;  /* 0x0000004200647c02 */ /* 0x000fe40009000f00 */
[----:B------:R-:W-:Y:S02]  /*40b0*/  R2UR UR54, R82 ;  /* 0x00000000523672ca */ /* 0x000fe400000e0000 */
[----:B------:R-:W-:Y:S02]  /*40c0*/  R2UR UR55, R83 ;  /* 0x00000000533772ca */ /* 0x000fe400000e0000 */
        /* <DEDUP_REMOVED lines=17> */
[----:B------:R-:W3:Y:S01]  /*41e0*/  LDS.64 R2, [R30+0x2700] ;  /* 0x002700001e027984 */ /* 0x000ee20000000a00 */
[----:B0-----:R-:W-:-:S02]  /*41f0*/  DADD R66, R56, R58 ;  /* 0x0000000038427229 */ /* 0x001fc4000000003a */
[----:B------:R-:W-:Y:S01]  /*4200*/  DADD R68, R56, -R58 ;  /* 0x0000000038447229 */ /* 0x000fe2000000083a */
[----:B------:R-:W-:Y:S01]  /*4210*/  LDS.64 R56, [R30+0x1380] ;  /* 0x001380001e387984 */ /* 0x000fe20000000a00 */
[----:B-1----:R-:W-:-:S03]  /*4220*/  DADD R72, R64, R70 ;  /* 0x0000000040487229 */ /* 0x002fc60000000046 */
[----:B------:R-:W0:Y:S01]  /*4230*/  LDS.64 R58, [R30+0x2220] ;  /* 0x002220001e3a7984 */ /* 0x000e220000000a00 */
[----:B------:R-:W-:Y:S02]  /*4240*/  DFMA R4, R4, R66, RZ ;  /* 0x000000420404722b */ /* 0x000fe400000000ff */
[----:B------:R-:W-:Y:S02]  /*4250*/  DADD R64, R64, -R70 ;  /* 0x0000000040407229 */ /* 0x000fe40000000846 */
[----:B------:R-:W-:Y:S02]  /*4260*/  DFMA R48, R48, R68, RZ ;  /* 0x000000443030722b */ /* 0x000fe400000000ff */
[----:B------:R-:W-:Y:S02]  /*4270*/  DFMA R50, R68, R50, RZ ;  /* 0x000000324432722b */ /* 0x000fe400000000ff */
[----:B------:R-:W-:Y:S02]  /*4280*/  DFMA R8, R8, R72, R4 ;  /* 0x000000480808722b */ /* 0x000fe40000000004 */
[C---:B------:R-:W-:Y:S01]  /*4290*/  DFMA R106, R66.reuse, UR60, RZ ;  /* 0x0000003c426a7c2b */ /* 0x040fe200080000ff */
[----:B------:R-:W-:Y:S01]  /*42a0*/  R2UR UR60, R84 ;  /* 0x00000000543c72ca */ /* 0x000fe200000e0000 */
[----:B------:R-:W-:Y:S01]  /*42b0*/  DFMA R4, R66, R6, RZ ;  /* 0x000000064204722b */ /* 0x000fe200000000ff */
[----:B------:R-:W-:Y:S01]  /*42c0*/  R2UR UR61, R85 ;  /* 0x00000000553d72ca */ /* 0x000fe200000e0000 */
[----:B------:R-:W-:Y:S01]  /*42d0*/  DFMA R70, R28, R66, RZ ;  /* 0x000000421c46722b */ /* 0x000fe200000000ff */
[----:B------:R-:W-:Y:S01]  /*42e0*/  LDS.64 R6, [R30+0x1860] ;  /* 0x001860001e067984 */ /* 0x000fe20000000a00 */
[----:B------:R-:W-:-:S02]  /*42f0*/  DFMA R74, R66, UR32, RZ ;  /* 0x00000020424a7c2b */ /* 0x000fc400080000ff */
[----:B------:R-:W-:Y:S01]  /*4300*/  DFMA R66, R66, UR22, RZ ;  /* 0x0000001642427c2b */ /* 0x000fe200080000ff */
[----:B------:R1:W4:Y:S01]  /*4310*/  LDS.64 R28, [R30+0x1d40] ;  /* 0x001d40001e1c7984 */ /* 0x0003220000000a00 */
[----:B------:R-:W-:Y:S02]  /*4320*/  DFMA R48, R44, R64, R48 ;  /* 0x000000402c30722b */ /* 0x000fe40000000030 */
[----:B------:R-:W-:Y:S02]  /*4330*/  DFMA R50, R64, R46, R50 ;  /* 0x0000002e4032722b */ /* 0x000fe40000000032 */
[----:B--2---:R-:W-:Y:S02]  /*4340*/  DADD R44, R60, -R62 ;  /* 0x000000003c2c7229 */ /* 0x004fe4000000083e */
[----:B------:R-:W-:Y:S02]  /*4350*/  DFMA R10, R72, R10, R4 ;  /* 0x0000000a480a722b */ /* 0x000fe40000000004 */
[----:B-1----:R-:W-:-:S02]  /*4360*/  DFMA R30, R68, UR24, RZ ;  /* 0x00000018441e7c2b */ /* 0x002fc400080000ff */
        /* <DEDUP_REMOVED lines=8> */
[C---:B------:R-:W-:Y:S02]  /*43f0*/  DFMA R46, R68.reuse, UR26, RZ ;  /* 0x0000001a442e7c2b */ /* 0x040fe400080000ff */
[C---:B------:R-:W-:Y:S01]  /*4400*/  DFMA R66, R68.reuse, UR62, RZ ;  /* 0x0000003e44427c2b */ /* 0x040fe200080000ff */
[----:B------:R-:W-:Y:S01]  /*4410*/  R2UR UR62, R108 ;  /* 0x000000006c3e72ca */ /* 0x000fe200000e0000 */
[----:B------:R-:W-:Y:S01]  /*4420*/  DFMA R68, R68, UR20, RZ ;  /* 0x0000001444447c2b */ /* 0x000fe200080000ff */
[----:B------:R-:W-:Y:S01]  /*4430*/  R2UR UR63, R109 ;  /* 0x000000006d3f72ca */ /* 0x000fe200000e0000 */
        /* <DEDUP_REMOVED lines=9> */
[----:B------:R-:W-:Y:S02]  /*44d0*/  DADD R60, R60, R62 ;  /* 0x000000003c3c7229 */ /* 0x000fe4000000003e */
[----:B---3--:R-:W-:-:S02]  /*44e0*/  DADD R4, R54, -R2 ;  /* 0x0000000036047229 */ /* 0x008fc40000000802 */
        /* <DEDUP_REMOVED lines=8> */
[----:B------:R-:W-:Y:S02]  /*4570*/  DADD R2, R54, R2 ;  /* 0x0000000036027229 */ /* 0x000fe40000000002 */
        /* <DEDUP_REMOVED lines=9> */
[C-C-:B0-----:R-:W-:Y:S02]  /*4610*/  DADD R30, R56.reuse, -R58.reuse ;  /* 0x00000000381e7229 */ /* 0x141fe4000000083a */
[----:B------:R-:W-:Y:S02]  /*4620*/  DADD R56, R56, R58 ;  /* 0x0000000038387229 */ /* 0x000fe4000000003a */
[C---:B------:R-:W-:Y:S01]  /*4630*/  DFMA R70, R2.reuse, UR64, R70 ;  /* 0x0000004002467c2b */ /* 0x040fe20008000046 */
[----:B------:R-:W-:Y:S01]  /*4640*/  R2UR.FILL UR65, R76 ;  /* 0x000000004c4172ca */ /* 0x000fe200004e0000 */
[C---:B------:R-:W-:Y:S01]  /*4650*/  DFMA R74, R2.reuse, UR4, R74 ;  /* 0x00000004024a7c2b */ /* 0x040fe2000800004a */
[----:B------:R-:W-:Y:S01]  /*4660*/  R2UR.FILL UR64, R77 ;  /* 0x000000004d4072ca */ /* 0x000fe200004e0000 */
[----:B------:R-:W-:Y:S02]  /*4670*/  DFMA R106, R2, UR44, R106 ;  /* 0x0000002c026a7c2b */ /* 0x000fe4000800006a */
[----:B------:R-:W-:-:S02]  /*4680*/  DFMA R42, R4, UR36, R42 ;  /* 0x00000024042a7c2b */ /* 0x000fc4000800002a */
[----:B------:R-:W-:Y:S02]  /*4690*/  DFMA R46, R4, UR34, R46 ;  /* 0x00000022042e7c2b */ /* 0x000fe4000800002e */
[----:B------:R-:W-:Y:S02]  /*46a0*/  DFMA R72, R2, UR38, R72 ;  /* 0x0000002602487c2b */ /* 0x000fe40008000048 */
[C---:B------:R-:W-:Y:S02]  /*46b0*/  DFMA R66, R4.reuse, UR68, R66 ;  /* 0x0000004404427c2b */ /* 0x040fe40008000042 */
[----:B------:R-:W-:Y:S02]  /*46c0*/  DFMA R68, R4, UR74, R68 ;  /* 0x0000004a04447c2b */ /* 0x000fe40008000044 */
[----:B------:R-:W-:Y:S02]  /*46d0*/  DFMA R50, R30, R34, R50 ;  /* 0x000000221e32722b */ /* 0x000fe40000000032 */
[----:B----4-:R-:W-:-:S02]  /*46e0*/  DADD R34, R6, R28 ;  /* 0x0000000006227229 */ /* 0x010fc4000000001c */
[----:B------:R-:W-:Y:S02]  /*46f0*/  DADD R6, R6, -R28 ;  /* 0x0000000006067229 */ /* 0x000fe4000000081c */
[C---:B------:R-:W-:Y:S02]  /*4700*/  DFMA R70, R56.reuse, UR28, R70 ;  /* 0x0000001c38467c2b */ /* 0x040fe40008000046 */
[C---:B------:R-:W-:Y:S02]  /*4710*/  DFMA R74, R56.reuse, UR40, R74 ;  /* 0x00000028384a7c2b */ /* 0x040fe4000800004a */
[----:B------:R-:W-:Y:S02]  /*4720*/  DFMA R106, R56, UR48, R106 ;  /* 0x00000030386a7c2b */ /* 0x000fe4000800006a */
[----:B------:R-:W-:Y:S02]  /*4730*/  DFMA R42, R30, UR58, R42 ;  /* 0x0000003a1e2a7c2b */ /* 0x000fe4000800002a */
        /* <DEDUP_REMOVED lines=8> */
[----:B------:R-:W-:Y:S02]  /*47c0*/  DFMA R72, R34, UR50, R72 ;  /* 0x0000003222487c2b */ /* 0x000fe40008000048 */
[C---:B------:R-:W-:Y:S02]  /*47d0*/  DFMA R50, R6.reuse, UR54, R50 ;  /* 0x0000003606327c2b */ /* 0x040fe40008000032 */
[C---:B------:R-:W-:Y:S02]  /*47e0*/  DFMA R42, R6.reuse, UR62, R42 ;  /* 0x0000003e062a7c2b */ /* 0x040fe4000800002a */
[C---:B------:R-:W-:Y:S02]  /*47f0*/  DFMA R46, R6.reuse, UR60, R46 ;  /* 0x0000003c062e7c2b */ /* 0x040fe4000800002e */
[----:B------:R-:W-:-:S02]  /*4800*/  DFMA R66, R6, UR66, R66 ;  /* 0x0000004206427c2b */ /* 0x000fc40008000042 */
[----:B------:R-:W-:Y:S01]  /*4810*/  DFMA R68, R6, UR64, R68 ;  /* 0x0000004006447c2b */ /* 0x000fe20008000044 */
[----:B------:R-:W-:Y:S10]  /*4820*/  @P0 EXIT ;  /* 0x000000000000094d */ /* 0x000ff40003800000 */
[----:B------:R-:W0:Y:S01]  /*4830*/  S2R R29, SR_TID.X ;  /* 0x00000000001d7919 */ /* 0x000e220000002100 */
[----:B------:R-:W-:Y:S01]  /*4840*/  DFMA R8, R12, R60, R8 ;  /* 0x0000003c0c08722b */ /* 0x000fe20000000008 */
[----:B------:R-:W1:Y:S01]  /*4850*/  LDCU.64 UR4, c[0x0][0x358] ;  /* 0x00006b00ff0477ac */ /* 0x000e620008000a00 */
[----:B------:R-:W-:Y:S02]  /*4860*/  DFMA R10, R60, R14, R10 ;  /* 0x0000000e3c0a722b */ /* 0x000fe4000000000a */
[----:B------:R-:W-:Y:S02]  /*4870*/  DFMA R40, R36, R4, R40 ;  /* 0x000000042428722b */ /* 0x000fe40000000028 */
[----:B------:R-:W-:Y:S02]  /*4880*/  DADD R14, R74, R46 ;  /* 0x000000004a0e7229 */ /* 0x000fe4000000002e */
[----:B------:R-:W-:Y:S02]  /*4890*/  DFMA R8, R16, R2, R8 ;  /* 0x000000021008722b */ /* 0x000fe40000000008 */
[----:B------:R-:W-:Y:S01]  /*48a0*/  DFMA R10, R2, R18, R10 ;  /* 0x00000012020a722b */ /* 0x000fe2000000000a */
[----:B------:R-:W2:Y:S01]  /*48b0*/  LDC.64 R2, c[0x0][0x3b0] ;  /* 0x0000ec00ff027b82 */ /* 0x000ea20000000a00 */
[----:B------:R-:W-:-:S02]  /*48c0*/  DFMA R40, R32, R30, R40 ;  /* 0x0000001e2028722b */ /* 0x000fc40000000028 */
[----:B------:R-:W-:Y:S02]  /*48d0*/  DADD R18, R72, R68 ;  /* 0x0000000048127229 */ /* 0x000fe40000000044 */
[----:B------:R-:W-:Y:S02]  /*48e0*/  DFMA R8, R20, R56, R8 ;  /* 0x000000381408722b */ /* 0x000fe40000000008 */
[----:B------:R-:W-:Y:S02]  /*48f0*/  DFMA R10, R56, R22, R10 ;  /* 0x00000016380a722b */ /* 0x000fe4000000000a */
[----:B------:R-:W-:Y:S02]  /*4900*/  DFMA R40, R52, R6, R40 ;  /* 0x000000063428722b */ /* 0x000fe40000000028 */
[----:B------:R-:W-:Y:S02]  /*4910*/  DADD R16, R106, R66 ;  /* 0x000000006a107229 */ /* 0x000fe40000000042 */
[----:B------:R-:W-:-:S02]  /*4920*/  DFMA R8, R24, R34, R8 ;  /* 0x000000221808722b */ /* 0x000fc40000000008 */
[----:B------:R-:W-:Y:S02]  /*4930*/  DFMA R10, R34, R26, R10 ;  /* 0x0000001a220a722b */ /* 0x000fe4000000000a */
[----:B------:R-:W-:Y:S01]  /*4940*/  DADD R12, R70, R42 ;  /* 0x00000000460c7229 */ /* 0x000fe2000000002a */
[----:B0-----:R-:W-:Y:S01]  /*4950*/  IMAD.IADD R29, R29, 0x1, R0 ;  /* 0x000000011d1d7824 */ /* 0x001fe200078e0200 */
[----:B------:R-:W-:Y:S02]  /*4960*/  DADD R68, R72, -R68 ;  /* 0x0000000048447229 */ /* 0x000fe40000000844 */
[----:B------:R-:W-:Y:S02]  /*4970*/  DADD R4, R8, R40 ;  /* 0x0000000008047229 */ /* 0x000fe40000000028 */
[----:B------:R-:W-:Y:S01]  /*4980*/  DADD R6, R10, R50 ;  /* 0x000000000a067229 */ /* 0x000fe20000000032 */
[----:B--2---:R-:W-:Y:S01]  /*4990*/  IMAD.WIDE R2, R29, 0x8, R2 ;  /* 0x000000081d027825 */ /* 0x004fe200078e0202 */
[----:B------:R-:W-:-:S02]  /*49a0*/  DADD R66, R106, -R66 ;  /* 0x000000006a427229 */ /* 0x000fc40000000842 */
        /* <DEDUP_REMOVED lines=17> */
.L_x_53:
        /* <DEDUP_REMOVED lines=12> */
.L_x_330:


//--------------------- .text._Z32massMatrixMultiplyConstantKernelILi10ELi14ELi1EEviPKiPKdS3_S3_S3_Pd --------------------------
	.section	.text._Z32massMatrixMultiplyConstantKernelILi10ELi14ELi1EEviPKiPKdS3_S3_S3_Pd,"ax",@progbits
	.align	128
        .global         _Z32massMatrixMultiplyConstantKernelILi10ELi14ELi1EEviPKiPKdS3_S3_S3_Pd
        .type           _Z32massMatrixMultiplyConstantKernelILi10ELi14ELi1EEviPKiPKdS3_S3_S3_Pd,@function
        .size           _Z32massMatrixMultiplyConstantKernelILi10ELi14ELi1EEviPKiPKdS3_S3_S3_Pd,(.L_x_331 - _Z32massMatrixMultiplyConstantKernelILi10ELi14ELi1EEviPKiPKdS3_S3_S3_Pd)
        .other          _Z32massMatrixMultiplyConstantKernelILi10ELi14ELi1EEviPKiPKdS3_S3_S3_Pd,@"STO_CUDA_ENTRY STV_DEFAULT"
_Z32massMatrixMultiplyConstantKernelILi10ELi14ELi1EEviPKiPKdS3_S3_S3_Pd:
.text._Z32massMatrixMultiplyConstantKernelILi10ELi14ELi1EEviPKiPKdS3_S3_S3_Pd:
        /* <DEDUP_REMOVED lines=8> */
[----:B------:R-:W5:Y:S01]  /*0080*/  LDCU.128 UR8, c[0x3][URZ] ;  /* 0x00c00000ff0877ac */ /* 0x000f620008000c00 */
        /* <DEDUP_REMOVED lines=8> */
[----:B------:R-:W1:Y:S01]  /*0110*/  LDCU.128 UR4, c[0x3][0xf0] ;  /* 0x00c01e00ff0477ac */ /* 0x000e620008000c00 */
[----:B------:R-:W0:Y:S01]  /*0120*/  LDCU.128 UR20, c[0x3][0x50] ;  /* 0x00c00a00ff1477ac */ /* 0x000e220008000c00 */
[----:B------:R-:W0:Y:S10]  /*0130*/  LDCU.128 UR24, c[0x3][0xa0] ;  /* 0x00c01400ff1877ac */ /* 0x000e340008000c00 */
[----:B------:R-:W2:Y:S01]  /*0140*/  @!P0 LDC.64 R2, c[0x0][0x388] ;  /* 0x0000e200ff028b82 */ /* 0x000ea20000000a00 */
[----:B------:R-:W0:Y:S01]  /*0150*/  LDCU.128 UR32, c[0x3][0x70] ;  /* 0x00c00e00ff2077ac */ /* 0x000e220008000c00 */
[----:B------:R-:W0:Y:S01]  /*0160*/  LDCU.128 UR36, c[0x3][0x80] ;  /* 0x00c01000ff2477ac */ /* 0x000e220008000c00 */
[----:B------:R-:W0:Y:S01]  /*0170*/  LDCU.128 UR12, c[0x3][0x700] ;  /* 0x00c0e000ff0c77ac */ /* 0x000e220008000c00 */
[----:B------:R-:W0:Y:S01]  /*0180*/  LDCU.128 UR16, c[0x3][0x750] ;  /* 0x00c0ea00ff1077ac */ /* 0x000e220008000c00 */
[----:B------:R-:W0:Y:S01]  /*0190*/  LDCU.128 UR56, c[0x3][0x770] ;  /* 0x00c0ee00ff3877ac */ /* 0x000e220008000c00 */
[----:B------:R-:W0:Y:S01]  /*01a0*/  LDCU.128 UR44, c[0x3][0x7c0] ;  /* 0x00c0f800ff2c77ac */ /* 0x000e220008000c00 */
[----:B--2---:R-:W-:Y:S01]  /*01b0*/  @!P0 IMAD.WIDE R2, R248, 0x4, R2 ;  /* 0x00000004f8028825 */ /* 0x004fe200078e0202 */
[----:B------:R-:W2:Y:S04]  /*01c0*/  LDCU.128 UR64, c[0x3][0x760] ;  /* 0x00c0ec00ff4077ac */ /* 0x000ea80008000c00 */
[----:B------:R-:W3:Y:S01]  /*01d0*/  @!P0 LDG.E.CONSTANT R0, desc[UR76][R2.64] ;  /* 0x0000004c02008981 */ /* 0x000ee2000c1e9900 */
[----:B------:R-:W2:Y:S01]  /*01e0*/  LDCU.128 UR72, c[0x3][0x10] ;  /* 0x00c00200ff4877ac */ /* 0x000ea20008000c00 */
[----:B------:R-:W-:Y:S01]  /*01f0*/  BAR.SYNC.DEFER_BLOCKING 0x0 ;  /* 0x0000000000007b1d */ /* 0x000fe20000010000 */
[----:B---3--:R-:W-:-:S04]  /*0200*/  IMAD R5, R0, 0x3e8, R133 ;  /* 0x000003e800057824 */ /* 0x008fc800078e0285 */
[----:B----4-:R-:W-:-:S05]  /*0210*/  IMAD.WIDE R6, R5, 0x8, R6 ;  /* 0x0000000805067825 */ /* 0x010fca00078e0206 */
[----:B------:R-:W3:Y:S04]  /*0220*/  LDG.E.64.CONSTANT R8, desc[UR76][R6.64] ;  /* 0x0000004c06087981 */ /* 0x000ee8000c1e9b00 */
[----:B------:R-:W3:Y:S04]  /*0230*/  LDG.E.64.CONSTANT R26, desc[UR76][R6.64+0x1c20] ;  /* 0x001c204c061a7981 */ /* 0x000ee8000c1e9b00 */
[----:B------:R-:W4:Y:S04]  /*0240*/  LDG.E.64.CONSTANT R10, desc[UR76][R6.64+0x320] ;  /* 0x0003204c060a7981 */ /* 0x000f28000c1e9b00 */
[----:B------:R-:W4:Y:S04]  /*0250*/  LDG.E.64.CONSTANT R24, desc[UR76][R6.64+0x1900] ;  /* 0x0019004c06187981 */ /* 0x000f28000c1e9b00 */
[----:B------:R-:W4:Y:S04]  /*0260*/  LDG.E.64.CONSTANT R16, desc[UR76][R6.64+0xc80] ;  /* 0x000c804c06107981 */ /* 0x000f28000c1e9b00 */
[----:B------:R-:W4:Y:S04]  /*0270*/  LDG.E.64.CONSTANT R18, desc[UR76][R6.64+0xfa0] ;  /* 0x000fa04c06127981 */ /* 0x000f28000c1e9b00 */
[----:B------:R-:W4:Y:S04]  /*0280*/  LDG.E.64.CONSTANT R12, desc[UR76][R6.64+0x640] ;  /* 0x0006404c060c7981 */ /* 0x000f28000c1e9b00 */
[----:B------:R-:W4:Y:S04]  /*0290*/  LDG.E.64.CONSTANT R22, desc[UR76][R6.64+0x15e0] ;  /* 0x0015e04c06167981 */ /* 0x000f28000c1e9b00 */
[----:B------:R-:W4:Y:S04]  /*02a0*/  LDG.E.64.CONSTANT R14, desc[UR76][R6.64+0x960] ;  /* 0x0009604c060e7981 */ /* 0x000f28000c1e9b00 */
[----:B------:R-:W4:Y:S01]  /*02b0*/  LDG.E.64.CONSTANT R20, desc[UR76][R6.64+0x12c0] ;  /* 0x0012c04c06147981 */ /* 0x000f22000c1e9b00 */
[----:B-----5:R-:W-:Y:S01]  /*02c0*/  IMAD.U32 R30, RZ, RZ, UR48 ;  /* 0x00000030ff1e7e24 */ /* 0x020fe2000f8e00ff */
[----:B------:R-:W-:Y:S01]  /*02d0*/  MOV R31, UR49 ;  /* 0x00000031001f7c02 */ /* 0x000fe20008000f00 */
[----:B-1----:R-:W-:Y:S01]  /*02e0*/  IMAD.U32 R29, RZ, RZ, UR5 ;  /* 0x00000005ff1d7e24 */ /* 0x002fe2000f8e00ff */
[----:B------:R-:W-:Y:S01]  /*02f0*/  MOV R28, UR4 ;  /* 0x00000004001c7c02 */ /* 0x000fe20008000f00 */
[----:B0-----:R-:W-:Y:S01]  /*0300*/  IMAD.U32 R59, RZ, RZ, UR69 ;  /* 0x00000045ff3b7e24 */ /* 0x001fe2000f8e00ff */
        /* <DEDUP_REMOVED lines=11> */
[----:B------:R-:W0:Y:S01]  /*03c0*/  LDCU.128 UR48, c[0x3][0x7b0] ;  /* 0x00c0f600ff3077ac */ /* 0x000e220008000c00 */
[----:B--2---:R-:W-:Y:S01]  /*03d0*/  MOV R160, UR64 ;  /* 0x0000004000a07c02 */ /* 0x004fe20008000f00 */
[----:B------:R-:W-:-:S02]  /*03e0*/  IMAD.U32 R161, RZ, RZ, UR65 ;  /* 0x00000041ffa17e24 */ /* 0x000fc4000f8e00ff */
[----:B------:R-:W-:Y:S02]  /*03f0*/  IMAD.U32 R118, RZ, RZ, UR72 ;  /* 0x00000048ff767e24 */ /* 0x000fe4000f8e00ff */
[----:B------:R-:W-:Y:S02]  /*0400*/  IMAD.U32 R119, RZ, RZ, UR73 ;  /* 0x00000049ff777e24 */ /* 0x000fe4000f8e00ff */
[----:B------:R-:W-:Y:S02]  /*0410*/  IMAD.U32 R152, RZ, RZ, UR70 ;  /* 0x00000046ff987e24 */ /* 0x000fe4000f8e00ff */
[----:B------:R-:W-:Y:S01]  /*0420*/  IMAD.U32 R153, RZ, RZ, UR71 ;  /* 0x00000047ff997e24 */ /* 0x000fe2000f8e00ff */
[----:B------:R-:W1:Y:S01]  /*0430*/  LDCU.128 UR68, c[0x3][0x90] ;  /* 0x00c01200ff4477ac */ /* 0x000e620008000c00 */
[----:B------:R-:W-:Y:S02]  /*0440*/  IMAD.U32 R182, RZ, RZ, UR66 ;  /* 0x00000042ffb67e24 */ /* 0x000fe4000f8e00ff */
[----:B------:R-:W-:Y:S01]  /*0450*/  IMAD.U32 R183, RZ, RZ, UR67 ;  /* 0x00000043ffb77e24 */ /* 0x000fe2000f8e00ff */
[----:B------:R-:W-:Y:S01]  /*0460*/  MOV R112, UR40 ;  /* 0x0000002800707c02 */ /* 0x000fe20008000f00 */
[----:B------:R-:W-:-:S02]  /*0470*/  IMAD.U32 R113, RZ, RZ, UR41 ;  /* 0x00000029ff717e24 */ /* 0x000fc4000f8e00ff */
[----:B0-----:R-:W-:Y:S01]  /*0480*/  IMAD.U32 R162, RZ, RZ, UR48 ;  /* 0x00000030ffa27e24 */ /* 0x001fe2000f8e00ff */
[----:B------:R-:W-:Y:S01]  /*0490*/  MOV R163, UR49 ;  /* 0x0000003100a37c02 */ /* 0x000fe20008000f00 */
[----:B------:R-:W-:Y:S01]  /*04a0*/  IMAD.U32 R167, RZ, RZ, UR75 ;  /* 0x0000004bffa77e24 */ /* 0x000fe2000f8e00ff */
[----:B------:R-:W-:Y:S01]  /*04b0*/  MOV R166, UR74 ;  /* 0x0000004a00a67c02 */ /* 0x000fe20008000f00 */
[----:B------:R-:W-:Y:S01]  /*04c0*/  IMAD.U32 R186, RZ, RZ, UR50 ;  /* 0x00000032ffba7e24 */ /* 0x000fe2000f8e00ff */
[----:B------:R-:W-:Y:S01]  /*04d0*/  MOV R187, UR51 ;  /* 0x0000003300bb7c02 */ /* 0x000fe20008000f00 */
[----:B-1----:R-:W-:Y:S02]  /*04e0*/  IMAD.U32 R176, RZ, RZ, UR68 ;  /* 0x00000044ffb07e24 */ /* 0x002fe4000f8e00ff */
        /* <DEDUP_REMOVED lines=8> */
[----:B------:R-:W-:Y:S02]  /*0570*/  IMAD.U32 R198, RZ, RZ, UR70 ;  /* 0x00000046ffc67e24 */ /* 0x000fe4000f8e00ff */
[----:B------:R-:W-:Y:S02]  /*0580*/  IMAD.U32 R199, RZ, RZ, UR71 ;  /* 0x00000047ffc77e24 */ /* 0x000fe4000f8e00ff */
[----:B------:R-:W-:Y:S01]  /*0590*/  IMAD.U32 R201, RZ, RZ, UR61 ;  /* 0x0000003dffc97e24 */ /* 0x000fe2000f8e00ff */
[----:B---3--:R-:W-:-:S02]  /*05a0*/  DADD R32, R8, R26 ;  /* 0x0000000008207229 */ /* 0x008fc4000000001a */
[C-C-:B----4-:R-:W-:Y:S02]  /*05b0*/  DADD R38, R10.reuse, R24.reuse ;  /* 0x000000000a267229 */ /* 0x150fe40000000018 */
[----:B------:R-:W-:Y:S01]  /*05c0*/  DADD R66, R10, -R24 ;  /* 0x000000000a427229 */ /* 0x000fe20000000818 */
[----:B------:R-:W-:Y:S01]  /*05d0*/  MOV R10, UR8 ;  /* 0x00000008000a7c02 */ /* 0x000fe20008000f00 */
[----:B------:R-:W-:Y:S01]  /*05e0*/  IMAD.U32 R11, RZ, RZ, UR9 ;  /* 0x00000009ff0b7e24 */ /* 0x000fe2000f8e00ff */
[C-C-:B------:R-:W-:Y:S02]  /*05f0*/  DADD R4, R16.reuse, R18.reuse ;  /* 0x0000000010047229 */ /* 0x140fe40000000012 */
[----:B------:R-:W-:Y:S01]  /*0600*/  DADD R2, R16, -R18 ;  /* 0x0000000010027229 */ /* 0x000fe20000000812 */
[----:B------:R-:W-:Y:S01]  /*0610*/  IMAD.U32 R18, RZ, RZ, UR30 ;  /* 0x0000001eff127e24 */ /* 0x000fe2000f8e00ff */
[----:B------:R-:W-:Y:S01]  /*0620*/  MOV R19, UR31 ;  /* 0x0000001f00137c02 */ /* 0x000fe20008000f00 */
[----:B------:R-:W-:-:S02]  /*0630*/  DADD R8, R8, -R26 ;  /* 0x0000000008087229 */ /* 0x000fc4000000081a */
[----:B------:R-:W-:Y:S01]  /*0640*/  DFMA R34, R32, R10, RZ ;  /* 0x0000000a2022722b */ /* 0x000fe200000000ff */
[----:B------:R-:W-:Y:S01]  /*0650*/  IMAD.U32 R26, RZ, RZ, UR62 ;  /* 0x0000003eff1a7e24 */ /* 0x000fe2000f8e00ff */
[C-C-:B------:R-:W-:Y:S01]  /*0660*/  DADD R68, R12.reuse, R22.reuse ;  /* 0x000000000c447229 */ /* 0x140fe20000000016 */
[----:B------:R-:W-:Y:S01]  /*0670*/  IMAD.U32 R27, RZ, RZ, UR63 ;  /* 0x0000003fff1b7e24 */ /* 0x000fe2000f8e00ff */
[----:B------:R-:W-:Y:S01]  /*0680*/  DADD R70, R12, -R22 ;  /* 0x000000000c467229 */ /* 0x000fe20000000816 */
[----:B------:R-:W-:Y:S01]  /*0690*/  IMAD.U32 R12, RZ, RZ, UR10 ;  /* 0x0000000aff0c7e24 */ /* 0x000fe2000f8e00ff */
[----:B------:R-:W-:Y:S01]  /*06a0*/  MOV R13, UR11 ;  /* 0x0000000b000d7c02 */ /* 0x000fe20008000f00 */
[C---:B------:R-:W-:Y:S02]  /*06b0*/  DFMA R36, R32.reuse, R18, RZ ;  /* 0x000000122024722b */ /* 0x040fe400000000ff */
[----:B------:R-:W-:Y:S01]  /*06c0*/  DFMA R46, R32, R26, RZ ;  /* 0x0000001a202e722b */ /* 0x000fe200000000ff */
[----:B------:R-:W-:Y:S01]  /*06d0*/  IMAD.U32 R24, RZ, RZ, UR34 ;  /* 0x00000022ff187e24 */ /* 0x000fe2000f8e00ff */
[----:B------:R-:W-:Y:S01]  /*06e0*/  DADD R72, R14, R20 ;  /* 0x000000000e487229 */ /* 0x000fe20000000014 */
[----:B------:R-:W-:Y:S01]  /*06f0*/  MOV R25, UR35 ;  /* 0x0000002300197c02 */ /* 0x000fe20008000f00 */
[----:B------:R-:W-:-:S02]  /*0700*/  DFMA R74, R38, R12, R34 ;  /* 0x0000000c264a722b */ /* 0x000fc40000000022 */
[----:B------:R-:W-:Y:S01]  /*0710*/  DADD R6, R14, -R20 ;  /* 0x000000000e067229 */ /* 0x000fe20000000814 */
[----:B------:R-:W-:Y:S01]  /*0720*/  MOV R34, UR52 ;  /* 0x0000003400227c02 */ /* 0x000fe20008000f00 */
[----:B------:R-:W-:Y:S01]  /*0730*/  IMAD.U32 R35, RZ, RZ, UR53 ;  /* 0x00000035ff237e24 */ /* 0x000fe2000f8e00ff */
[C---:B------:R-:W-:Y:S01]  /*0740*/  DFMA R76, R38.reuse, R30, R36 ;  /* 0x0000001e264c722b */ /* 0x040fe20000000024 */
[----:B------:R-:W-:Y:S01]  /*0750*/  IMAD.U32 R14, RZ, RZ, UR20 ;  /* 0x00000014ff0e7e24 */ /* 0x000fe2000f8e00ff */
[----:B------:R-:W-:Y:S01]  /*0760*/  MOV R37, UR7 ;  /* 0x0000000700257c02 */ /* 0x000fe20008000f00 */
[----:B------:R-:W-:Y:S01]  /*0770*/  IMAD.U32 R36, RZ, RZ, UR6 ;  /* 0x00000006ff247e24 */ /* 0x000fe2000f8e00ff */
[----:B------:R-:W0:Y:S01]  /*0780*/  LDCU.128 UR4, c[0x3][0x7f0] ;  /* 0x00c0fe00ff0477ac */ /* 0x000e220008000c00 */
[----:B------:R-:W-:Y:S01]  /*0790*/  DFMA R94, R38, R34, R46 ;  /* 0x00000022265e722b */ /* 0x000fe2000000002e */
[----:B------:R-:W-:Y:S01]  /*07a0*/  MOV R46, UR42 ;  /* 0x0000002a002e7c02 */ /* 0x000fe20008000f00 */
[----:B------:R-:W-:Y:S01]  /*07b0*/  IMAD.U32 R47, RZ, RZ, UR43 ;  /* 0x0000002bff2f7e24 */ /* 0x000fe2000f8e00ff */
[C---:B------:R-:W-:Y:S01]  /*07c0*/  DFMA R42, R32.reuse, R24, RZ ;  /* 0x00000018202a722b */ /* 0x040fe200000000ff */
[----:B------:R-:W-:Y:S01]  /*07d0*/  IMAD.U32 R15, RZ, RZ, UR21 ;  /* 0x00000015ff0f7e24 */ /* 0x000fe2000f8e00ff */
[----:B------:R-:W-:Y:S01]  /*07e0*/  DFMA R48, R32, R28, RZ ;  /* 0x0000001c2030722b */ /* 0x000fe200000000ff */
[----:B------:R-:W-:Y:S01]  /*07f0*/  IMAD.U32 R20, RZ, RZ, UR24 ;  /* 0x00000018ff147e24 */ /* 0x000fe2000f8e00ff */
[----:B------:R-:W-:Y:S01]  /*0800*/  MOV R16, UR22 ;  /* 0x0000001600107c02 */ /* 0x000fe20008000f00 */
[----:B------:R-:W-:Y:S01]  /*0810*/  DFMA R64, R8, R46, RZ ;  /* 0x0000002e0840722b */ /* 0x000fe200000000ff */
[----:B------:R-:W-:Y:S01]  /*0820*/  IMAD.U32 R21, RZ, RZ, UR25 ;  /* 0x00000019ff157e24 */ /* 0x000fe2000f8e00ff */
[----:B------:R-:W-:Y:S01]  /*0830*/  DFMA R40, R32, R14, RZ ;  /* 0x0000000e2028722b */ /* 0x000fe200000000ff */
[----:B------:R-:W-:Y:S01]  /*0840*/  IMAD.U32 R17, RZ, RZ, UR23 ;  /* 0x00000017ff117e24 */ /* 0x000fe2000f8e00ff */
[----:B------:R-:W-:Y:S01]  /*0850*/  MOV R22, UR26 ;  /* 0x0000001a00167c02 */ /* 0x000fe20008000f00 */
[----:B------:R-:W-:Y:S01]  /*0860*/  IMAD.U32 R23, RZ, RZ, UR27 ;  /* 0x0000001bff177e24 */ /* 0x000fe2000f8e00ff */
[----:B------:R-:W1:Y:S02]  /*0870*/  LDCU.128 UR8, c[0x3][0x7a0] ;  /* 0x00c0f400ff0877ac */ /* 0x000e640008000c00 */
[----:B------:R-:W-:Y:S01]  /*0880*/  DFMA R78, R66, R58, R64 ;  /* 0x0000003a424e722b */ /* 0x000fe20000000040 */
[----:B0-----:R-:W-:Y:S01]  /*0890*/  IMAD.U32 R56, RZ, RZ, UR4 ;  /* 0x00000004ff387e24 */ /* 0x001fe2000f8e00ff */
[----:B------:R-:W-:Y:S01]  /*08a0*/  MOV R64, UR6 ;  /* 0x0000000600407c02 */ /* 0x000fe20008000f00 */
[----:B------:R-:W-:Y:S01]  /*08b0*/  IMAD.U32 R57, RZ, RZ, UR5 ;  /* 0x00000005ff397e24 */ /* 0x000fe2000f8e00ff */
[----:B------:R-:W-:Y:S01]  /*08c0*/  DFMA R44, R32, R20, RZ ;  /* 0x00000014202c722b */ /* 0x000fe200000000ff */
[----:B------:R-:W-:Y:S01]  /*08d0*/  IMAD.U32 R65, RZ, RZ, UR7 ;  /* 0x00000007ff417e24 */ /* 0x000fe2000f8e00ff */
[----:B------:R-:W0:Y:S01]  /*08e0*/  LDCU.128 UR4, c[0x3][0x710] ;  /* 0x00c0e200ff0477ac */ /* 0x000e220008000c00 */
[----:B------:R-:W-:-:S02]  /*08f0*/  IMAD.U32 R32, RZ, RZ, UR36 ;  /* 0x00000024ff207e24 */ /* 0x000fc4000f8e00ff */
[----:B------:R-:W-:Y:S01]  /*0900*/  IMAD.U32 R33, RZ, RZ, UR37 ;  /* 0x00000025ff217e24 */ /* 0x000fe2000f8e00ff */
[C---:B------:R-:W-:Y:S01]  /*0910*/  DFMA R82, R38.reuse, R16, R40 ;  /* 0x000000102652722b */ /* 0x040fe20000000028 */
[----:B------:R-:W2:Y:S01]  /*0920*/  LDCU.128 UR20, c[0x3][0x780] ;  /* 0x00c0f000ff1477ac */ /* 0x000ea20008000c00 */
[C---:B------:R-:W-:Y:S01]  /*0930*/  DFMA R90, R38.reuse, R22, R44 ;  /* 0x00000016265a722b */ /* 0x040fe2000000002c */
[----:B------:R-:W-:Y:S01]  /*0940*/  MOV R40, UR14 ;  /* 0x0000000e00287c02 */ /* 0x000fe20008000f00 */
[C---:B------:R-:W-:Y:S01]  /*0950*/  DFMA R98, R38.reuse, R36, R48 ;  /* 0x000000242662722b */ /* 0x040fe20000000030 */
[----:B------:R-:W-:Y:S01]  /*0960*/  IMAD.U32 R41, RZ, RZ, UR15 ;  /* 0x0000000fff297e24 */ /* 0x000fe2000f8e00ff */
[----:B------:R-:W-:Y:S01]  /*0970*/  DFMA R86, R38, R32, R42 ;  /* 0x000000202656722b */ /* 0x000fe2000000002a */
[----:B------:R-:W3:Y:S01]  /*0980*/  LDCU.128 UR24, c[0x3][0x7d0] ;  /* 0x00c0fa00ff1877ac */ /* 0x000ee20008000c00 */
[----:B------:R-:W-:Y:S02]  /*0990*/  IMAD.U32 R38, RZ, RZ, UR12 ;  /* 0x0000000cff267e24 */ /* 0x000fe4000f8e00ff */
[----:B------:R-:W-:Y:S01]  /*09a0*/  IMAD.U32 R39, RZ, RZ, UR13 ;  /* 0x0000000dff277e24 */ /* 0x000fe2000f8e00ff */
[----:B------:R-:W4:Y:S01]  /*09b0*/  LDCU.128 UR12, c[0x3][0x60] ;  /* 0x00c00c00ff0c77ac */ /* 0x000f220008000c00 */
[----:B------:R-:W-:Y:S01]  /*09c0*/  IMAD.U32 R42, RZ, RZ, UR16 ;  /* 0x00000010ff2a7e24 */ /* 0x000fe2000f8e00ff */
[----:B------:R-:W-:Y:S01]  /*09d0*/  MOV R43, UR17 ;  /* 0x00000011002b7c02 */ /* 0x000fe20008000f00 */
[----:B0-----:R-:W-:Y:S01]  /*09e0*/  IMAD.U32 R155, RZ, RZ, UR5 ;  /* 0x00000005ff9b7e24 */ /* 0x001fe2000f8e00ff */
[----:B------:R-:W-:Y:S01]  /*09f0*/  MOV R154, UR4 ;  /* 0x00000004009a7c02 */ /* 0x000fe20008000f00 */
[----:B------:R-:W0:Y:S01]  /*0a00*/  LDCU.64 UR4, c[0x3][0x810] ;  /* 0x00c10200ff0477ac */ /* 0x000e220008000a00 */
[----:B------:R-:W-:Y:S01]  /*0a10*/  IMAD.U32 R44, RZ, RZ, UR18 ;  /* 0x00000012ff2c7e24 */ /* 0x000fe2000f8e00ff */
[----:B-1----:R-:W-:Y:S01]  /*0a20*/  MOV R49, UR9 ;  /* 0x0000000900317c02 */ /* 0x002fe20008000f00 */
[----:B------:R-:W-:Y:S01]  /*0a30*/  IMAD.U32 R45, RZ, RZ, UR19 ;  /* 0x00000013ff2d7e24 */ /* 0x000fe2000f8e00ff */
[----:B------:R-:W1:Y:S01]  /*0a40*/  LDCU.128 UR16, c[0x3][0x100] ;  /* 0x00c02000ff1077ac */ /* 0x000e620008000c00 */
[----:B------:R-:W-:-:S02]  /*0a50*/  IMAD.U32 R48, RZ, RZ, UR8 ;  /* 0x00000008ff307e24 */ /* 0x000fc4000f8e00ff */
[----:B------:R-:W-:Y:S01]  /*0a60*/  IMAD.U32 R50, RZ, RZ, UR10 ;  /* 0x0000000aff327e24 */ /* 0x000fe2000f8e00ff */
[----:B------:R-:W5:Y:S01]  /*0a70*/  LDCU.128 UR52, c[0x3][0x40] ;  /* 0x00c00800ff3477ac */ /* 0x000f620008000c00 */
[----:B------:R-:W-:Y:S01]  /*0a80*/  IMAD.U32 R51, RZ, RZ, UR11 ;  /* 0x0000000bff337e24 */ /* 0x000fe2000f8e00ff */
[C---:B------:R-:W-:Y:S01]  /*0a90*/  DFMA R62, R8.reuse, R38, RZ ;  /* 0x00000026083e722b */ /* 0x040fe200000000ff */
[----:B------:R-:W1:Y:S01]  /*0aa0*/  LDCU.128 UR8, c[0x3][0xb0] ;  /* 0x00c01600ff0877ac */ /* 0x000e620008000c00 */
[C---:B------:R-:W-:Y:S01]  /*0ab0*/  DFMA R80, R8.reuse, R42, RZ ;  /* 0x0000002a0850722b */ /* 0x040fe200000000ff */
[----:B----4-:R-:W-:Y:S01]  /*0ac0*/  IMAD.U32 R146, RZ, RZ, UR12 ;  /* 0x0000000cff927e24 */ /* 0x010fe2000f8e00ff */
[----:B------:R-:W-:Y:S01]  /*0ad0*/  MOV R169, UR15 ;  /* 0x0000000f00a97c02 */ /* 0x000fe20008000f00 */
[----:B------:R-:W-:Y:S01]  /*0ae0*/  IMAD.U32 R147, RZ, RZ, UR13 ;  /* 0x0000000dff937e24 */ /* 0x000fe2000f8e00ff */
[----:B------:R-:W4:Y:S01]  /*0af0*/  LDCU.128 UR36, c[0x3][0x800] ;  /* 0x00c10000ff2477ac */ /* 0x000f220008000c00 */
[----:B------:R-:W-:Y:S01]  /*0b00*/  IMAD.U32 R168, RZ, RZ, UR14 ;  /* 0x0000000effa87e24 */ /* 0x000fe2000f8e00ff */
[----:B------:R-:W-:-:S02]  /*0b10*/  DFMA R84, R8, R52, RZ ;  /* 0x000000340854722b */ /* 0x000fc400000000ff */
[C---:B------:R-:W-:Y:S01]  /*0b20*/  DFMA R88, R8.reuse, R48, RZ ;  /* 0x000000300858722b */ /* 0x040fe200000000ff */
[----:B------:R-:W4:Y:S01]  /*0b30*/  LDCU.128 UR12, c[0x3][0x790] ;  /* 0x00c0f200ff0c77ac */ /* 0x000f220008000c00 */
[C---:B------:R-:W-:Y:S02]  /*0b40*/  DFMA R92, R8.reuse, R54, RZ ;  /* 0x00000036085c722b */ /* 0x040fe400000000ff */
[----:B------:R-:W-:Y:S01]  /*0b50*/  DFMA R96, R8, R56, RZ ;  /* 0x000000380860722b */ /* 0x000fe200000000ff */
[----:B--2---:R-:W-:Y:S01]  /*0b60*/  IMAD.U32 R60, RZ, RZ, UR20 ;  /* 0x00000014ff3c7e24 */ /* 0x004fe2000f8e00ff */
[C---:B------:R-:W-:Y:S01]  /*0b70*/  DFMA R8, R66.reuse, R40, R62 ;  /* 0x000000284208722b */ /* 0x040fe2000000003e */
[----:B------:R-:W-:Y:S01]  /*0b80*/  MOV R61, UR21 ;  /* 0x00000015003d7c02 */ /* 0x000fe20008000f00 */
[C---:B------:R-:W-:Y:S01]  /*0b90*/  DFMA R80, R66.reuse, R44, R80 ;  /* 0x0000002c4250722b */ /* 0x040fe20000000050 */
[----:B------:R-:W-:Y:S01]  /*0ba0*/  IMAD.U32 R180, RZ, RZ, UR6 ;  /* 0x00000006ffb47e24 */ /* 0x000fe2000f8e00ff */
[----:B------:R-:W-:Y:S01]  /*0bb0*/  MOV R181, UR7 ;  /* 0x0000000700b57c02 */ /* 0x000fe20008000f00 */
[----:B0-----:R-:W-:Y:S01]  /*0bc0*/  IMAD.U32 R209, RZ, RZ, UR5 ;  /* 0x00000005ffd17e24 */ /* 0x001fe2000f8e00ff */
[----:B------:R-:W-:Y:S01]  /*0bd0*/  MOV R208, UR4 ;  /* 0x0000000400d07c02 */ /* 0x000fe20008000f00 */
[----:B------:R-:W-:Y:S01]  /*0be0*/  DFMA R84, R66, R60, R84 ;  /* 0x0000003c4254722b */ /* 0x000fe20000000054 */
[----:B------:R-:W0:Y:S01]  /*0bf0*/  LDCU.128 UR4, c[0x3][URZ] ;  /* 0x00c00000ff0477ac */ /* 0x000e220008000c00 */
[----:B---3--:R-:W-:Y:S01]  /*0c00*/  IMAD.U32 R62, RZ, RZ, UR24 ;  /* 0x00000018ff3e7e24 */ /* 0x008fe2000f8e00ff */
[C---:B------:R-:W-:Y:S01]  /*0c10*/  DFMA R8, R70.reuse, R154, R8 ;  /* 0x0000009a4608722b */ /* 0x040fe20000000008 */
[----:B------:R-:W-:Y:S01]  /*0c20*/  IMAD.U32 R63, RZ, RZ, UR25 ;  /* 0x00000019ff3f7e24 */ /* 0x000fe2000f8e00ff */
[----:B------:R-:W-:Y:S01]  /*0c30*/  DFMA R80, R70, R160, R80 ;  /* 0x000000a04650722b */ /* 0x000fe20000000050 */
[----:B-1----:R-:W-:Y:S01]  /*0c40*/  MOV R148, UR8 ;  /* 0x0000000800947c02 */ /* 0x002fe20008000f00 */
[----:B------:R-:W-:Y:S01]  /*0c50*/  IMAD.U32 R149, RZ, RZ, UR9 ;  /* 0x00000009ff957e24 */ /* 0x000fe2000f8e00ff */
[----:B------:R-:W-:Y:S01]  /*0c60*/  MOV R151, UR17 ;  /* 0x0000001100977c02 */ /* 0x000fe20008000f00 */
[----:B------:R-:W-:Y:S01]  /*0c70*/  IMAD.U32 R150, RZ, RZ, UR16 ;  /* 0x00000010ff967e24 */ /* 0x000fe2000f8e00ff */
[----:B------:R-:W-:Y:S01]  /*0c80*/  MOV R157, UR23 ;  /* 0x00000017009d7c02 */ /* 0x000fe20008000f00 */
[----:B------:R-:W-:Y:S01]  /*0c90*/  IMAD.U32 R156, RZ, RZ, UR22 ;  /* 0x00000016ff9c7e24 */ /* 0x000fe2000f8e00ff */
[----:B------:R-:W1:Y:S01]  /*0ca0*/  LDCU.128 UR20, c[0x3][0xe0] ;  /* 0x00c01c00ff1477ac */ /* 0x000e620008000c00 */
[----:B------:R-:W-:Y:S01]  /*0cb0*/  DFMA R76, R68, R116, R76 ;  /* 0x00000074444c722b */ /* 0x000fe2000000004c */
[----:B-----5:R-:W-:Y:S01]  /*0cc0*/  MOV R172, UR52 ;  /* 0x0000003400ac7c02 */ /* 0x020fe20008000f00 */
[C---:B------:R-:W-:Y:S01]  /*0cd0*/  DFMA R88, R66.reuse, R50, R88 ;  /* 0x000000324258722b */ /* 0x040fe20000000058 */
[----:B------:R-:W-:Y:S01]  /*0ce0*/  IMAD.U32 R173, RZ, RZ, UR53 ;  /* 0x00000035ffad7e24 */ /* 0x000fe2000f8e00ff */
[C---:B------:R-:W-:Y:S01]  /*0cf0*/  DFMA R92, R66.reuse, R62, R92 ;  /* 0x0000003e425c722b */ /* 0x040fe2000000005c */
[----:B------:R-:W-:Y:S01]  /*0d00*/  IMAD.U32 R158, RZ, RZ, UR26 ;  /* 0x0000001aff9e7e24 */ /* 0x000fe2000f8e00ff */
[----:B------:R-:W-:Y:S01]  /*0d10*/  DFMA R96, R66, R64, R96 ;  /* 0x000000404260722b */ /* 0x000fe20000000060 */
[----:B------:R-:W-:Y:S01]  /*0d20*/  IMAD.U32 R159, RZ, RZ, UR27 ;  /* 0x0000001bff9f7e24 */ /* 0x000fe2000f8e00ff */
[C---:B------:R-:W-:Y:S01]  /*0d30*/  DFMA R74, R68.reuse, R118, R74 ;  /* 0x00000076444a722b */ /* 0x040fe2000000004a */
[----:B----4-:R-:W-:Y:S01]  /*0d40*/  IMAD.U32 R164, RZ, RZ, UR36 ;  /* 0x00000024ffa47e24 */ /* 0x010fe2000f8e00ff */
[C---:B------:R-:W-:Y:S01]  /*0d50*/  DFMA R82, R68.reuse, R146, R82 ;  /* 0x000000924452722b */ /* 0x040fe20000000052 */
[----:B------:R-:W-:Y:S01]  /*0d60*/  IMAD.U32 R165, RZ, RZ, UR37 ;  /* 0x00000025ffa57e24 */ /* 0x000fe2000f8e00ff */
[----:B------:R-:W-:-:S02]  /*0d70*/  DFMA R86, R68, R142, R86 ;  /* 0x0000008e4456722b */ /* 0x000fc40000000056 */
[C---:B------:R-:W-:Y:S01]  /*0d80*/  DFMA R94, R68.reuse, R144, R94 ;  /* 0x00000090445e722b */ /* 0x040fe2000000005e */
[----:B------:R-:W-:Y:S01]  /*0d90*/  IMAD.U32 R170, RZ, RZ, UR10 ;  /* 0x0000000affaa7e24 */ /* 0x000fe2000f8e00ff */
[C---:B------:R-:W-:Y:S01]  /*0da0*/  DFMA R90, R68.reuse, R148, R90 ;  /* 0x00000094445a722b */ /* 0x040fe2000000005a */
[----:B------:R-:W-:Y:S01]  /*0db0*/  IMAD.U32 R171, RZ, RZ, UR11 ;  /* 0x0000000bffab7e24 */ /* 0x000fe2000f8e00ff */
[----:B------:R-:W-:Y:S01]  /*0dc0*/  DFMA R98, R68, R150, R98 ;  /* 0x000000964462722b */ /* 0x000fe20000000062 */
[----:B------:R-:W-:Y:S01]  /*0dd0*/  IMAD.U32 R188, RZ, RZ, UR12 ;  /* 0x0000000cffbc7e24 */ /* 0x000fe2000f8e00ff */
[----:B------:R-:W-:Y:S01]  /*0de0*/  DFMA R84, R70, R156, R84 ;  /* 0x0000009c4654722b */ /* 0x000fe20000000054 */
[----:B------:R-:W-:Y:S01]  /*0df0*/  IMAD.U32 R189, RZ, RZ, UR13 ;  /* 0x0000000dffbd7e24 */ /* 0x000fe2000f8e00ff */
[C---:B------:R-:W-:Y:S01]  /*0e00*/  DFMA R66, R6.reuse, R180, R8 ;  /* 0x000000b40642722b */ /* 0x040fe20000000008 */
[----:B------:R-:W2:Y:S01]  /*0e10*/  LDCU.128 UR8, c[0x3][0x7e0] ;  /* 0x00c0fc00ff0877ac */ /* 0x000ea20008000c00 */
[----:B------:R-:W-:Y:S01]  /*0e20*/  DFMA R68, R6, R182, R80 ;  /* 0x000000b60644722b */ /* 0x000fe20000000050 */
[----:B------:R-:W-:-:S02]  /*0e30*/  IMAD.U32 R8, RZ, RZ, UR56 ;  /* 0x00000038ff087e24 */ /* 0x000fc4000f8e00ff */
[----:B------:R-:W-:Y:S01]  /*0e40*/  IMAD.U32 R9, RZ, RZ, UR57 ;  /* 0x00000039ff097e24 */ /* 0x000fe2000f8e00ff */
[----:B------:R-:W-:Y:S01]  /*0e50*/  DFMA R76, R72, R172, R76 ;  /* 0x000000ac484c722b */ /* 0x000fe2000000004c */
[----:B------:R-:W-:Y:S01]  /*0e60*/  MOV R114, UR54 ;  /* 0x0000003600727c02 */ /* 0x000fe20008000f00 */
[C---:B------:R-:W-:Y:S01]  /*0e70*/  DFMA R78, R70.reuse, R152, R78 ;  /* 0x00000098464e722b */ /* 0x040fe2000000004e */
[----:B------:R-:W-:Y:S01]  /*0e80*/  IMAD.U32 R115, RZ, RZ, UR55 ;  /* 0x00000037ff737e24 */ /* 0x000fe2000f8e00ff */
[C---:B------:R-:W-:Y:S01]  /*0e90*/  DFMA R88, R70.reuse, R162, R88 ;  /* 0x000000a24658722b */ /* 0x040fe20000000058 */
[----:B------:R-:W3:Y:S01]  /*0ea0*/  LDCU.128 UR24, c[0x3][0x740] ;  /* 0x00c0e800ff1877ac */ /* 0x000ee20008000c00 */
[C---:B------:R-:W-:Y:S02]  /*0eb0*/  DFMA R92, R70.reuse, R158, R92 ;  /* 0x0000009e465c722b */ /* 0x040fe4000000005c */
[----:B------:R-:W-:Y:S01]  /*0ec0*/  DFMA R100, R70, R164, R96 ;  /* 0x000000a44664722b */ /* 0x000fe20000000060 */
[----:B------:R-:W-:Y:S01]  /*0ed0*/  IMAD.U32 R174, RZ, RZ, UR18 ;  /* 0x00000012ffae7e24 */ /* 0x000fe2000f8e00ff */
[----:B------:R-:W-:Y:S01]  /*0ee0*/  DFMA R70, R6, R188, R84 ;  /* 0x000000bc0646722b */ /* 0x000fe20000000054 */
[----:B------:R-:W-:Y:S01]  /*0ef0*/  MOV R175, UR19 ;  /* 0x0000001300af7c02 */ /* 0x000fe20008000f00 */
[C---:B------:R-:W-:Y:S01]  /*0f00*/  DFMA R102, R2.reuse, R112, R66 ;  /* 0x000000700266722b */ /* 0x040fe20000000042 */
[----:B------:R-:W4:Y:S01]  /*0f10*/  LDCU.64 UR16, c[0x3][0x110] ;  /* 0x00c02200ff1077ac */ /* 0x000f220008000a00 */
[----:B------:R-:W-:Y:S01]  /*0f20*/  DFMA R84, R2, R8, R68 ;  /* 0x000000080254722b */ /* 0x000fe20000000044 */
[----:B0-----:R-:W-:Y:S01]  /*0f30*/  IMAD.U32 R66, RZ, RZ, UR4 ;  /* 0x00000004ff427e24 */ /* 0x001fe2000f8e00ff */
[----:B------:R-:W-:Y:S01]  /*0f40*/  MOV R67, UR5 ;  /* 0x0000000500437c02 */ /* 0x000fe20008000f00 */
[----:B------:R-:W-:-:S02]  /*0f50*/  IMAD.U32 R68, RZ, RZ, UR6 ;  /* 0x00000006ff447e24 */ /* 0x000fc4000f8e00ff */
[----:B------:R-:W-:Y:S01]  /*0f60*/  IMAD.U32 R69, RZ, RZ, UR7 ;  /* 0x00000007ff457e24 */ /* 0x000fe2000f8e00ff */
[----:B------:R-:W0:Y:S01]  /*0f70*/  LDCU.128 UR4, c[0x3][0x700] ;  /* 0x00c0e000ff0477ac */ /* 0x000e220008000c00 */
[----:B-1----:R-:W-:Y:S01]  /*0f80*/  MOV R178, UR20 ;  /* 0x0000001400b27c02 */ /* 0x002fe20008000f00 */
[----:B------:R-:W-:Y:S01]  /*0f90*/  IMAD.U32 R179, RZ, RZ, UR21 ;  /* 0x00000015ffb37e24 */ /* 0x000fe2000f8e00ff */
[----:B------:R-:W-:Y:S01]  /*0fa0*/  DFMA R80, R4, R114, R76 ;  /* 0x000000720450722b */ /* 0x000fe2000000004c */
[----:B------:R-:W1:Y:S01]  /*0fb0*/  S2R R77, SR_CgaCtaId ;  /* 0x00000000004d7919 */ /* 0x000e620000008800 */
[C---:B------:R-:W-:Y:S02]  /*0fc0*/  DFMA R74, R72.reuse, R166, R74 ;  /* 0x000000a6484a722b */ /* 0x040fe4000000004a */
[C---:B------:R-:W-:Y:S02]  /*0fd0*/  DFMA R82, R72.reuse, R168, R82 ;  /* 0x000000a84852722b */ /* 0x040fe40000000052 */
[----:B------:R-:W-:-:S02]  /*0fe0*/  DFMA R86, R72, R176, R86 ;  /* 0x000000b04856722b */ /* 0x000fc40000000056 */
[C---:B------:R-:W-:Y:S02]  /*0ff0*/  DFMA R90, R72.reuse, R170, R90 ;  /* 0x000000aa485a722b */ /* 0x040fe4000000005a */
[C---:B------:R-:W-:Y:S02]  /*1000*/  DFMA R94, R72.reuse, R178, R94 ;  /* 0x000000b2485e722b */ /* 0x040fe4000000005e */
[----:B------:R-:W-:Y:S01]  /*1010*/  DFMA R98, R72, R174, R98 ;  /* 0x000000ae4862722b */ /* 0x000fe20000000062 */
[----:B--2---:R-:W-:Y:S01]  /*1020*/  MOV R190, UR8 ;  /* 0x0000000800be7c02 */ /* 0x004fe20008000f00 */
[----:B------:R-:W-:Y:S01]  /*1030*/  DFMA R72, R6, R186, R88 ;  /* 0x000000ba0648722b */ /* 0x000fe20000000058 */
[----:B------:R-:W-:Y:S01]  /*1040*/  IMAD.U32 R191, RZ, RZ, UR9 ;  /* 0x00000009ffbf7e24 */ /* 0x000fe2000f8e00ff */
[----:B------:R-:W-:Y:S01]  /*1050*/  MOV R240, UR14 ;  /* 0x0000000e00f07c02 */ /* 0x000fe20008000f00 */
[----:B------:R-:W-:-:S04]  /*1060*/  IMAD.U32 R241, RZ, RZ, UR15 ;  /* 0x0000000ffff17e24 */ /* 0x000fc8000f8e00ff */
[----:B------:R-:W-:Y:S02]  /*1070*/  DFMA R96, R6, R190, R92 ;  /* 0x000000be0660722b */ /* 0x000fe4000000005c */
[C---:B------:R-:W-:Y:S02]  /*1080*/  DFMA R88, R2.reuse, R240, R70 ;  /* 0x000000f00258722b */ /* 0x040fe40000000046 */
[----:B------:R-:W-:Y:S01]  /*1090*/  DFMA R92, R2, R238, R72 ;  /* 0x000000ee025c722b */ /* 0x000fe20000000048 */
[----:B0-----:R-:W-:Y:S01]  /*10a0*/  MOV R70, UR4 ;  /* 0x0000000400467c02 */ /* 0x001fe20008000f00 */
[----:B------:R-:W-:Y:S01]  /*10b0*/  IMAD.U32 R71, RZ, RZ, UR5 ;  /* 0x00000005ff477e24 */ /* 0x000fe2000f8e00ff */
[----:B------:R-:W-:Y:S01]  /*10c0*/  MOV R73, UR7 ;  /* 0x0000000700497c02 */ /* 0x000fe20008000f00 */
[----:B------:R-:W-:Y:S01]  /*10d0*/  IMAD.U32 R72, RZ, RZ, UR6 ;  /* 0x00000006ff487e24 */ /* 0x000fe2000f8e00ff */
[----:B------:R-:W0:Y:S01]  /*10e0*/  LDCU.128 UR4, c[0x3][0x10] ;  /* 0x00c00200ff0477ac */ /* 0x000e220008000c00 */
[----:B---3--:R-:W-:Y:S01]  /*10f0*/  MOV R184, UR24 ;  /* 0x0000001800b87c02 */ /* 0x008fe20008000f00 */
[----:B------:R-:W-:Y:S01]  /*1100*/  IMAD.U32 R185, RZ, RZ, UR25 ;  /* 0x00000019ffb97e24 */ /* 0x000fe2000f8e00ff */
[----:B------:R-:W-:Y:S01]  /*1110*/  MOV R193, UR39 ;  /* 0x0000002700c17c02 */ /* 0x000fe20008000f00 */
[----:B------:R-:W-:Y:S01]  /*1120*/  IMAD.U32 R192, RZ, RZ, UR38 ;  /* 0x00000026ffc07e24 */ /* 0x000fe2000f8e00ff */
[----:B------:R-:W-:Y:S01]  /*1130*/  LOP3.LUT R76, R133, 0xffff, RZ, 0xc0, !PT ;  /* 0x0000ffff854c7812 */ /* 0x000fe200078ec0ff */
[----:B------:R-:W-:Y:S01]  /*1140*/  IMAD.U32 R202, RZ, RZ, UR22 ;  /* 0x00000016ffca7e24 */ /* 0x000fe2000f8e00ff */
[----:B------:R-:W-:Y:S01]  /*1150*/  MOV R203, UR23 ;  /* 0x0000001700cb7c02 */ /* 0x000fe20008000f00 */
[C---:B------:R-:W-:Y:S01]  /*1160*/  DFMA R78, R6.reuse, R184, R78 ;  /* 0x000000b8064e722b */ /* 0x040fe2000000004e */
[----:B----4-:R-:W-:Y:S01]  /*1170*/  IMAD.U32 R204, RZ, RZ, UR16 ;  /* 0x00000010ffcc7e24 */ /* 0x010fe2000f8e00ff */
[----:B------:R-:W-:Y:S01]  /*1180*/  DFMA R100, R6, R192, R100 ;  /* 0x000000c00664722b */ /* 0x000fe20000000064 */
[----:B------:R-:W-:Y:S01]  /*1190*/  IMAD R76, R76, 0x199a, RZ ;  /* 0x0000199a4c4c7824 */ /* 0x000fe200078e02ff */
[----:B------:R-:W-:Y:S01]  /*11a0*/  DFMA R74, R4, R194, R74 ;  /* 0x000000c2044a722b */ /* 0x000fe2000000004a */
[----:B------:R-:W-:Y:S01]  /*11b0*/  IMAD.U32 R205, RZ, RZ, UR17 ;  /* 0x00000011ffcd7e24 */ /* 0x000fe2000f8e00ff */
[----:B------:R-:W-:Y:S01]  /*11c0*/  MOV R221, UR27 ;  /* 0x0000001b00dd7c02 */ /* 0x000fe20008000f00 */
[----:B------:R-:W-:-:S02]  /*11d0*/  IMAD.U32 R220, RZ, RZ, UR26 ;  /* 0x0000001affdc7e24 */ /* 0x000fc4000f8e00ff */
[----:B------:R-:W-:Y:S02]  /*11e0*/  IMAD.U32 R206, RZ, RZ, UR10 ;  /* 0x0000000affce7e24 */ /* 0x000fe4000f8e00ff */
[----:B------:R-:W-:Y:S01]  /*11f0*/  IMAD.U32 R207, RZ, RZ, UR11 ;  /* 0x0000000bffcf7e24 */ /* 0x000fe2000f8e00ff */
[----:B------:R-:W-:Y:S01]  /*1200*/  SHF.R.U32.HI R129, RZ, 0x10, R76 ;  /* 0x00000010ff817819 */ /* 0x000fe2000001164c */
[C---:B------:R-:W-:Y:S01]  /*1210*/  DFMA R82, R4.reuse, R196, R82 ;  /* 0x000000c40452722b */ /* 0x040fe20000000052 */
[----:B------:R-:W-:Y:S01]  /*1220*/  MOV R76, 0x400 ;  /* 0x00000400004c7802 */ /* 0x000fe20000000f00 */
[C---:B------:R-:W-:Y:S02]  /*1230*/  DFMA R86, R4.reuse, R198, R86 ;  /* 0x000000c60456722b */ /* 0x040fe40000000056 */
[C---:B------:R-:W-:Y:S02]  /*1240*/  DFMA R90, R4.reuse, R200, R90 ;  /* 0x000000c8045a722b */ /* 0x040fe4000000005a */
[----:B------:R-:W-:-:S02]  /*1250*/  DFMA R6, R4, R202, R94 ;  /* 0x000000ca0406722b */ /* 0x000fc4000000005e */
[----:B------:R-:W-:Y:S02]  /*1260*/  DFMA R4, R4, R204, R98 ;  /* 0x000000cc0404722b */ /* 0x000fe40000000062 */
[C---:B------:R-:W-:Y:S02]  /*1270*/  DFMA R78, R2.reuse, R220, R78 ;  /* 0x000000dc024e722b */ /* 0x040fe4000000004e */
[C---:B------:R-:W-:Y:S02]  /*1280*/  DFMA R94, R2.reuse, R206, R96 ;  /* 0x000000ce025e722b */ /* 0x040fe40000000060 */
[----:B------:R-:W-:Y:S01]  /*1290*/  DFMA R98, R2, R208, R100 ;  /* 0x000000d00262722b */ /* 0x000fe20000000064 */
[----:B-1----:R-:W-:Y:S01]  /*12a0*/  LEA R97, R77, R76, 0x18 ;  /* 0x0000004c4d617211 */ /* 0x002fe200078ec0ff */
[C-C-:B------:R-:W-:Y:S01]  /*12b0*/  DADD R2, R74.reuse, R102.reuse ;  /* 0x000000004a027229 */ /* 0x140fe20000000066 */
[----:B0-----:R-:W-:Y:S01]  /*12c0*/  MOV R76, UR6 ;  /* 0x00000006004c7c02 */ /* 0x001fe20008000f00 */
[----:B------:R-:W-:Y:S01]  /*12d0*/  DADD R102, R74, -R102 ;  /* 0x000000004a667229 */ /* 0x000fe20000000866 */
[----:B------:R-:W-:-:S02]  /*12e0*/  IMAD.U32 R77, RZ, RZ, UR7 ;  /* 0x00000007ff4d7e24 */ /* 0x000fc4000f8e00ff */
[----:B------:R-:W-:Y:S02]  /*12f0*/  IMAD.U32 R74, RZ, RZ, UR4 ;  /* 0x00000004ff4a7e24 */ /* 0x000fe4000f8e00ff */
[----:B------:R-:W-:Y:S01]  /*1300*/  IMAD.U32 R75, RZ, RZ, UR5 ;  /* 0x00000005ff4b7e24 */ /* 0x000fe2000f8e00ff */
[----:B------:R-:W0:Y:S01]  /*1310*/  LDCU.128 UR4, c[0x3][0x710] ;  /* 0x00c0e200ff0477ac */ /* 0x000e220008000c00 */
[C-C-:B------:R-:W-:Y:S02]  /*1320*/  DADD R104, R80.reuse, R78.reuse ;  /* 0x0000000050687229 */ /* 0x140fe4000000004e */
[----:B------:R-:W-:Y:S01]  /*1330*/  DADD R108, R80, -R78 ;  /* 0x00000000506c7229 */ /* 0x000fe2000000084e */
[----:B0-----:R-:W-:Y:S01]  /*1340*/  MOV R78, UR4 ;  /* 0x00000004004e7c02 */ /* 0x001fe20008000f00 */
[----:B------:R-:W-:Y:S01]  /*1350*/  IMAD.U32 R79, RZ, RZ, UR5 ;  /* 0x00000005ff4f7e24 */ /* 0x000fe2000f8e00ff */
[----:B------:R-:W-:Y:S01]  /*1360*/  MOV R81, UR7 ;  /* 0x0000000700517c02 */ /* 0x000fe20008000f00 */
[----:B------:R-:W-:Y:S01]  /*1370*/  IMAD.U32 R80, RZ, RZ, UR6 ;  /* 0x00000006ff507e24 */ /* 0x000fe2000f8e00ff */
[----:B------:R-:W0:Y:S01]  /*1380*/  LDCU.128 UR4, c[0x3][0x30] ;  /* 0x00c00600ff0477ac */ /* 0x000e220008000c00 */
[----:B------:R-:W-:-:S02]  /*1390*/  DADD R106, R82, R84 ;  /* 0x00000000526a7229 */ /* 0x000fc40000000054 */
[----:B------:R-:W-:Y:S01]  /*13a0*/  DADD R110, R82, -R84 ;  /* 0x00000000526e7229 */ /* 0x000fe20000000854 */
[----:B0-----:R-:W-:Y:S01]  /*13b0*/  IMAD.U32 R82, RZ, RZ, UR4 ;  /* 0x00000004ff527e24 */ /* 0x001fe2000f8e00ff */
[----:B------:R-:W-:Y:S01]  /*13c0*/  MOV R84, UR6 ;  /* 0x0000000600547c02 */ /* 0x000fe20008000f00 */
[----:B------:R-:W-:Y:S02]  /*13d0*/  IMAD.U32 R83, RZ, RZ, UR5 ;  /* 0x00000005ff537e24 */ /* 0x000fe4000f8e00ff */
[----:B------:R-:W-:Y:S01]  /*13e0*/  IMAD.U32 R85, RZ, RZ, UR7 ;  /* 0x00000007ff557e24 */ /* 0x000fe2000f8e00ff */
[----:B------:R-:W0:Y:S01]  /*13f0*/  LDCU.128 UR4, c[0x3][0x730] ;  /* 0x00c0e600ff0477ac */ /* 0x000e220008000c00 */
[C-C-:B------:R-:W-:Y:S02]  /*1400*/  DADD R120, R86.reuse, R88.reuse ;  /* 0x0000000056787229 */ /* 0x140fe40000000058 */
[----:B------:R-:W-:Y:S01]  /*1410*/  DADD R122, R86, -R88 ;  /* 0x00000000567a7229 */ /* 0x000fe20000000858 */
[----:B------:R-:W-:-:S02]  /*1420*/  PRMT R96, R129, 0x9910, RZ ;  /* 0x0000991081607816 */ /* 0x000fc400000000ff */
[----:B0-----:R-:W-:Y:S01]  /*1430*/  MOV R86, UR4 ;  /* 0x0000000400567c02 */ /* 0x001fe20008000f00 */
[----:B------:R-:W-:Y:S01]  /*1440*/  IMAD.U32 R87, RZ, RZ, UR5 ;  /* 0x00000005ff577e24 */ /* 0x000fe2000f8e00ff */
[----:B------:R-:W-:Y:S01]  /*1450*/  MOV R89, UR7 ;  /* 0x0000000700597c02 */ /* 0x000fe20008000f00 */
[----:B------:R-:W-:Y:S01]  /*1460*/  IMAD.U32 R88, RZ, RZ, UR6 ;  /* 0x00000006ff587e24 */ /* 0x000fe2000f8e00ff */
[----:B------:R-:W0:Y:S01]  /*1470*/  LDCU.128 UR4, c[0x3][0x40] ;  /* 0x00c00800ff0477ac */ /* 0x000e220008000c00 */
[----:B------:R-:W-:Y:S01]  /*1480*/  IMAD R96, R96, 0xa, RZ ;  /* 0x0000000a60607824 */ /* 0x000fe200078e02ff */
[C-C-:B------:R-:W-:Y:S02]  /*1490*/  DADD R124, R90.reuse, R92.reuse ;  /* 0x000000005a7c7229 */ /* 0x140fe4000000005c */
[----:B------:R-:W-:Y:S01]  /*14a0*/  DADD R126, R90, -R92 ;  /* 0x000000005a7e7229 */ /* 0x000fe2000000085c */
[----:B------:R-:W-:-:S05]  /*14b0*/  IMAD.MOV R96, RZ, RZ, -R96 ;  /* 0x000000ffff607224 */ /* 0x000fca00078e0a60 */
[----:B------:R-:W-:Y:S01]  /*14c0*/  PRMT R96, R96, 0x7710, RZ ;  /* 0x0000771060607816 */ /* 0x000fe200000000ff */
[----:B0-----:R-:W-:Y:S01]  /*14d0*/  IMAD.U32 R90, RZ, RZ, UR4 ;  /* 0x00000004ff5a7e24 */ /* 0x001fe2000f8e00ff */
[----:B------:R-:W-:Y:S01]  /*14e0*/  MOV R92, UR6 ;  /* 0x00000006005c7c02 */ /* 0x000fe20008000f00 */
[----:B------:R-:W-:Y:S02]  /*14f0*/  IMAD.U32 R91, RZ, RZ, UR5 ;  /* 0x00000005ff5b7e24 */ /* 0x000fe4000f8e00ff */
[----:B------:R-:W-:Y:S01]  /*1500*/  IMAD.U32 R93, RZ, RZ, UR7 ;  /* 0x00000007ff5d7e24 */ /* 0x000fe2000f8e00ff */
[----:B------:R-:W0:Y:S01]  /*1510*/  LDCU.128 UR4, c[0x3][0x740] ;  /* 0x00c0e800ff0477ac */ /* 0x000e220008000c00 */
[----:B------:R-:W-:Y:S02]  /*1520*/  IMAD.IADD R96, R96, 0x1, R133 ;  /* 0x0000000160607824 */ /* 0x000fe400078e0285 */
[----:B------:R-:W-:-:S03]  /*1530*/  IMAD R246, R246, 0x55c0, R97 ;  /* 0x000055c0f6f67824 */ /* 0x000fc600078e0261 */
[----:B------:R-:W-:Y:S01]  /*1540*/  LOP3.LUT R96, R96, 0xffff, RZ, 0xc0, !PT ;  /* 0x0000ffff60607812 */ /* 0x000fe200078ec0ff */
[----:B------:R-:W-:Y:S01]  /*1550*/  IMAD R247, R129, 0x70, R246 ;  /* 0x0000007081f77824 */ /* 0x000fe200078e02f6 */
[C-C-:B------:R-:W-:Y:S02]  /*1560*/  DADD R128, R6.reuse, R94.reuse ;  /* 0x0000000006807229 */ /* 0x140fe4000000005e */
[----:B------:R-:W-:Y:S01]  /*1570*/  DADD R6, R6, -R94 ;  /* 0x0000000006067229 */ /* 0x000fe2000000085e */
[----:B------:R-:W-:Y:S01]  /*1580*/  IMAD R247, R96, 0x8, R247 ;  /* 0x0000000860f77824 */ /* 0x000fe200078e02f7 */
[----:B0-----:R-:W-:Y:S01]  /*1590*/  MOV R94, UR4 ;  /* 0x00000004005e7c02 */ /* 0x001fe20008000f00 */
[----:B------:R-:W-:Y:S01]  /*15a0*/  IMAD.U32 R95, RZ, RZ, UR5 ;  /* 0x00000005ff5f7e24 */ /* 0x000fe2000f8e00ff */
[----:B------:R-:W-:Y:S01]  /*15b0*/  MOV R97, UR7 ;  /* 0x0000000700617c02 */ /* 0x000fe20008000f00 */
[----:B------:R-:W-:Y:S01]  /*15c0*/  IMAD.U32 R96, RZ, RZ, UR6 ;  /* 0x00000006ff607e24 */ /* 0x000fe2000f8e00ff */
[----:B------:R-:W0:Y:S01]  /*15d0*/  LDCU.128 UR4, c[0x3][0x50] ;  /* 0x00c00a00ff0477ac */ /* 0x000e220008000c00 */
[----:B------:R-:W-:-:S02]  /*15e0*/  DADD R130, R4, R98 ;  /* 0x0000000004827229 */ /* 0x000fc40000000062 */
[----:B------:R-:W-:Y:S01]  /*15f0*/  DADD R4, R4, -R98 ;  /* 0x0000000004047229 */ /* 0x000fe20000000862 */
[C---:B------:R-:W-:Y:S01]  /*1600*/  ISETP.GT.U32.AND P2, PT, R133.reuse, 0x8b, PT ;  /* 0x0000008b8500780c */ /* 0x040fe20003f44070 */
[----:B0-----:R-:W-:Y:S01]  /*1610*/  IMAD.U32 R98, RZ, RZ, UR4 ;  /* 0x00000004ff627e24 */ /* 0x001fe2000f8e00ff */
[----:B------:R-:W-:Y:S01]  /*1620*/  MOV R100, UR6 ;  /* 0x0000000600647c02 */ /* 0x000fe20008000f00 */
[----:B------:R-:W-:Y:S02]  /*1630*/  IMAD.U32 R99, RZ, RZ, UR5 ;  /* 0x00000005ff637e24 */ /* 0x000fe4000f8e00ff */
[----:B------:R-:W-:Y:S01]  /*1640*/  IMAD.U32 R101, RZ, RZ, UR7 ;  /* 0x00000007ff657e24 */ /* 0x000fe2000f8e00ff */
[----:B------:R-:W0:Y:S01]  /*1650*/  LDCU.128 UR4, c[0x3][0x750] ;  /* 0x00c0ea00ff0477ac */ /* 0x000e220008000c00 */
[----:B------:R0:W-:Y:S01]  /*1660*/  STS.64 [R247+0x4fa0], R102 ;  /* 0x004fa066f7007388 */ /* 0x0001e20000000a00 */
[----:B------:R-:W-:Y:S03]  /*1670*/  BSSY.RECONVERGENT B0, `(.L_x_54) ;  /* 0x000009d000007945 */ /* 0x000fe60003800200 */
[----:B------:R1:W-:Y:S04]  /*1680*/  STS.64 [R247+0x620], R104 ;  /* 0x00062068f7007388 */ /* 0x0003e80000000a00 */
[----:B------:R2:W-:Y:S04]  /*1690*/  STS.64 [R247], R2 ;  /* 0x00000002f7007388 */ /* 0x0005e80000000a00 */
[----:B------:R2:W-:Y:S04]  /*16a0*/  STS.64 [R247+0x4980], R108 ;  /* 0x0049806cf7007388 */ /* 0x0005e80000000a00 */
[----:B------:R2:W-:Y:S01]  /*16b0*/  STS.64 [R247+0xc40], R106 ;  /* 0x000c406af7007388 */ /* 0x0005e20000000a00 */
[----:B0-----:R-:W-:Y:S01]  /*16c0*/  IMAD.U32 R102, RZ, RZ, UR4 ;  /* 0x00000004ff667e24 */ /* 0x001fe2000f8e00ff */
[----:B------:R-:W-:Y:S01]  /*16d0*/  MOV R103, UR5 ;  /* 0x0000000500677c02 */ /* 0x000fe20008000f00 */
[----:B-1----:R-:W-:Y:S01]  /*16e0*/  IMAD.U32 R104, RZ, RZ, UR6 ;  /* 0x00000006ff687e24 */ /* 0x002fe2000f8e00ff */
[----:B------:R2:W-:Y:S01]  /*16f0*/  STS.64 [R247+0x4360], R110 ;  /* 0x0043606ef7007388 */ /* 0x0005e20000000a00 */
[----:B------:R-:W-:Y:S01]  /*1700*/  IMAD.U32 R105, RZ, RZ, UR7 ;  /* 0x00000007ff697e24 */ /* 0x000fe2000f8e00ff */
[----:B------:R-:W0:Y:S02]  /*1710*/  LDCU.128 UR4, c[0x3][0x60] ;  /* 0x00c00c00ff0477ac */ /* 0x000e240008000c00 */
        /* <DEDUP_REMOVED lines=10> */
[----:B0-----:R-:W-:Y:S08]  /*17c0*/  @P2 BRA `(.L_x_55) ;  /* 0x00000008001c2947 */ /* 0x001ff00003800000 */
[----:B------:R-:W-:-:S07]  /*17d0*/  MOV R132, R133 ;  /* 0x0000008500847202 */ /* 0x000fce0000000f00 */
.L_x_56:
        /* <DEDUP_REMOVED lines=24> */
[----:B------:R-:W-:Y:S01]  /*1960*/  DADD R124, R124, -R2 ;  /* 0x000000007c7c7229 */ /* 0x000fe20000000802 */
[----:B------:R-:W-:Y:S01]  /*1970*/  LDS.64 R2, [R134+0x230] ;  /* 0x0002300086027984 */ /* 0x000fe20000000a00 */
[C-C-:B-1----:R-:W-:Y:S02]  /*1980*/  DADD R120, R216.reuse, R106.reuse ;  /* 0x00000000d8787229 */ /* 0x142fe4000000006a */
        /* <DEDUP_REMOVED lines=16> */
[----:B------:R-:W-:-:S02]  /*1a90*/  DFMA R126, R124, R38, RZ ;  /* 0x000000267c7e722b */ /* 0x000fc400000000ff */
[C---:B------:R-:W-:Y:S02]  /*1aa0*/  DFMA R140, R124.reuse, R46, RZ ;  /* 0x0000002e7c8c722b */ /* 0x040fe400000000ff */
[C---:B------:R-:W-:Y:S02]  /*1ab0*/  DFMA R210, R124.reuse, R42, RZ ;  /* 0x0000002a7cd2722b */ /* 0x040fe400000000ff */
[C---:B------:R-:W-:Y:S02]  /*1ac0*/  DFMA R212, R124.reuse, R52, RZ ;  /* 0x000000347cd4722b */ /* 0x040fe400000000ff */
[C---:B------:R-:W-:Y:S02]  /*1ad0*/  DFMA R214, R124.reuse, R48, RZ ;  /* 0x000000307cd6722b */ /* 0x040fe400000000ff */
[C---:B------:R-:W-:Y:S02]  /*1ae0*/  DFMA R224, R124.reuse, R54, RZ ;  /* 0x000000367ce0722b */ /* 0x040fe400000000ff */
[----:B------:R-:W-:-:S02]  /*1af0*/  DFMA R226, R124, R56, RZ ;  /* 0x000000387ce2722b */ /* 0x000fc400000000ff */
[----:B--2---:R-:W-:Y:S02]  /*1b00*/  DADD R122, R6, R218 ;  /* 0x00000000067a7229 */ /* 0x004fe400000000da */
[C---:B------:R-:W-:Y:S02]  /*1b10*/  DFMA R124, R216.reuse, R40, R126 ;  /* 0x00000028d87c722b */ /* 0x040fe4000000007e */
[C---:B------:R-:W-:Y:S02]  /*1b20*/  DFMA R126, R216.reuse, R58, R140 ;  /* 0x0000003ad87e722b */ /* 0x040fe4000000008c */
[C---:B------:R-:W-:Y:S02]  /*1b30*/  DFMA R140, R216.reuse, R44, R210 ;  /* 0x0000002cd88c722b */ /* 0x040fe400000000d2 */
[C---:B------:R-:W-:Y:S02]  /*1b40*/  DFMA R210, R216.reuse, R60, R212 ;  /* 0x0000003cd8d2722b */ /* 0x040fe400000000d4 */
[----:B------:R-:W-:-:S02]  /*1b50*/  DFMA R212, R216, R50, R214 ;  /* 0x00000032d8d4722b */ /* 0x000fc400000000d6 */
[----:B------:R-:W-:Y:S02]  /*1b60*/  DADD R218, R6, -R218 ;  /* 0x0000000006da7229 */ /* 0x000fe400000008da */
[C---:B------:R-:W-:Y:S02]  /*1b70*/  DFMA R214, R216.reuse, R62, R224 ;  /* 0x0000003ed8d6722b */ /* 0x040fe400000000e0 */
[----:B------:R-:W-:Y:S02]  /*1b80*/  DFMA R216, R216, R64, R226 ;  /* 0x00000040d8d8722b */ /* 0x000fe400000000e2 */
[C---:B------:R-:W-:Y:S02]  /*1b90*/  DFMA R130, R122.reuse, R118, R130 ;  /* 0x000000767a82722b */ /* 0x040fe40000000082 */
[C---:B------:R-:W-:Y:S02]  /*1ba0*/  DFMA R128, R122.reuse, R116, R128 ;  /* 0x000000747a80722b */ /* 0x040fe40000000080 */
[----:B------:R-:W-:-:S02]  /*1bb0*/  DFMA R6, R122, R146, R222 ;  /* 0x000000927a06722b */ /* 0x000fc400000000de */
[C---:B------:R-:W-:Y:S02]  /*1bc0*/  DFMA R106, R122.reuse, R142, R106 ;  /* 0x0000008e7a6a722b */ /* 0x040fe4000000006a */
[C---:B------:R-:W-:Y:S02]  /*1bd0*/  DFMA R108, R122.reuse, R148, R108 ;  /* 0x000000947a6c722b */ /* 0x040fe4000000006c */
[C---:B------:R-:W-:Y:S02]  /*1be0*/  DFMA R110, R122.reuse, R144, R110 ;  /* 0x000000907a6e722b */ /* 0x040fe4000000006e */
[----:B------:R-:W-:Y:S02]  /*1bf0*/  DFMA R120, R122, R150, R120 ;  /* 0x000000967a78722b */ /* 0x000fe40000000078 */
[----:B---3--:R-:W-:Y:S02]  /*1c00*/  DADD R122, R138, R136 ;  /* 0x000000008a7a7229 */ /* 0x008fe40000000088 */
[----:B------:R-:W-:-:S02]  /*1c10*/  DFMA R124, R218, R154, R124 ;  /* 0x0000009ada7c722b */ /* 0x000fc4000000007c */
[----:B------:R-:W-:Y:S02]  /*1c20*/  DFMA R126, R218, R152, R126 ;  /* 0x00000098da7e722b */ /* 0x000fe4000000007e */
[----:B------:R-:W-:Y:S02]  /*1c30*/  DADD R136, R138, -R136 ;  /* 0x000000008a887229 */ /* 0x000fe40000000888 */
        /* <DEDUP_REMOVED lines=10> */
[C---:B------:R-:W-:Y:S02]  /*1ce0*/  DFMA R110, R122.reuse, R178, R110 ;  /* 0x000000b27a6e722b */ /* 0x040fe4000000006e */
[----:B------:R-:W-:Y:S02]  /*1cf0*/  DFMA R122, R122, R174, R120 ;  /* 0x000000ae7a7a722b */ /* 0x000fe40000000078 */
[----:B0-----:R-:W-:Y:S02]  /*1d00*/  DADD R120, R4, R2 ;  /* 0x0000000004787229 */ /* 0x001fe40000000002 */
[C---:B------:R-:W-:Y:S02]  /*1d10*/  DFMA R124, R136.reuse, R180, R124 ;  /* 0x000000b4887c722b */ /* 0x040fe4000000007c */
[----:B------:R-:W-:Y:S02]  /*1d20*/  DFMA R126, R136, R184, R126 ;  /* 0x000000b8887e722b */ /* 0x000fe4000000007e */
[----:B------:R-:W-:-:S02]  /*1d30*/  DADD R2, R4, -R2 ;  /* 0x0000000004027229 */ /* 0x000fc40000000802 */
[C---:B------:R-:W-:Y:S02]  /*1d40*/  DFMA R140, R136.reuse, R182, R140 ;  /* 0x000000b6888c722b */ /* 0x040fe4000000008c */
[C---:B------:R-:W-:Y:S02]  /*1d50*/  DFMA R210, R136.reuse, R188, R210 ;  /* 0x000000bc88d2722b */ /* 0x040fe400000000d2 */
[C---:B------:R-:W-:Y:S02]  /*1d60*/  DFMA R212, R136.reuse, R186, R212 ;  /* 0x000000ba88d4722b */ /* 0x040fe400000000d4 */
[C---:B------:R-:W-:Y:S02]  /*1d70*/  DFMA R214, R136.reuse, R190, R214 ;  /* 0x000000be88d6722b */ /* 0x040fe400000000d6 */
        /* <DEDUP_REMOVED lines=14> */
[----:B------:R-:W-:Y:S02]  /*1e60*/  DFMA R216, R2, R208, R216 ;  /* 0x000000d002d8722b */ /* 0x000fe400000000d8 */
[----:B------:R-:W-:Y:S02]  /*1e70*/  DADD R2, R130, R124 ;  /* 0x0000000082027229 */ /* 0x000fe4000000007c */
[----:B------:R-:W-:Y:S02]  /*1e80*/  DADD R4, R128, R126 ;  /* 0x0000000080047229 */ /* 0x000fe4000000007e */
[----:B------:R-:W-:Y:S02]  /*1e90*/  DADD R124, R130, -R124 ;  /* 0x00000000827c7229 */ /* 0x000fe4000000087c */
[----:B------:R-:W-:Y:S01]  /*1ea0*/  DADD R126, R128, -R126 ;  /* 0x00000000807e7229 */ /* 0x000fe2000000087e */
[----:B------:R0:W-:Y:S01]  /*1eb0*/  STS.64 [R134], R2 ;  /* 0x0000000286007388 */ /* 0x0001e20000000a00 */
[----:B------:R-:W-:-:S02]  /*1ec0*/  DADD R120, R6, R140 ;  /* 0x0000000006787229 */ /* 0x000fc4000000008c */
[----:B------:R-:W-:Y:S01]  /*1ed0*/  DADD R128, R106, R210 ;  /* 0x000000006a807229 */ /* 0x000fe200000000d2 */
[----:B------:R0:W-:Y:S01]  /*1ee0*/  STS.64 [R134+0x5b0], R124 ;  /* 0x0005b07c86007388 */ /* 0x0001e20000000a00 */
        /* <DEDUP_REMOVED lines=21> */
.L_x_55:
[----:B------:R-:W-:Y:S05]  /*2040*/  BSYNC.RECONVERGENT B0 ;  /* 0x0000000000007941 */ /* 0x000fea0003800200 */
.L_x_54:
[----:B------:R-:W-:Y:S06]  /*2050*/  BAR.SYNC.DEFER_BLOCKING 0x0 ;  /* 0x0000000000007b1d */ /* 0x000fec0000010000 */
        /* <DEDUP_REMOVED lines=18> */
[----:B-1----:R-:W-:Y:S05]  /*2180*/  @P1 BRA `(.L_x_58) ;  /* 0x0000001c00c81947 */ /* 0x002fea0003800000 */
[----:B0-2---:R-:W-:-:S07]  /*2190*/  IMAD.MOV.U32 R3, RZ, RZ, R133 ;  /* 0x000000ffff037224 */ /* 0x005fce00078e0085 */
.L_x_59:
[----:B-1----:R-:W-:Y:S02]  /*21a0*/  LOP3.LUT R2, R3, 0xfe, RZ, 0xc0, !PT ;  /* 0x000000fe03027812 */ /* 0x002fe400078ec0ff */
[----:B------:R-:W-:Y:S02]  /*21b0*/  CS2R R138, SRZ ;  /* 0x00000000008a7805 */ /* 0x000fe4000001ff00 */
[----:B------:R-:W-:Y:S02]  /*21c0*/  MOV.SPILL R44, UR75 ;  /* 0x0000004b002c7c02 */ /* 0x000fe40009000f00 */
[----:B------:R-:W-:Y:S02]  /*21d0*/  CS2R R140, SRZ ;  /* 0x00000000008c7805 */ /* 0x000fe4000001ff00 */
[----:B------:R-:W-:Y:S02]  /*21e0*/  SHF.R.U32.HI R2, RZ, 0x1, R2 ;  /* 0x00000001ff027819 */ /* 0x000fe40000011602 */
[----:B------:R-:W-:Y:S01]  /*21f0*/  MOV.SPILL R45, UR74 ;  /* 0x0000004a002d7c02 */ /* 0x000fe20009000f00 */
[----:B------:R-:W0:Y:S01]  /*2200*/  LDCU.64 UR74, c[0x3][0x7c8] ;  /* 0x00c0f900ff4a77ac */ /* 0x000e220008000a00 */
[----:B------:R-:W-:-:S02]  /*2210*/  PRMT R2, R2, 0x9910, RZ ;  /* 0x0000991002027816 */ /* 0x000fc400000000ff */
[----:B------:R-:W-:Y:S01]  /*2220*/  MOV.SPILL R43, UR22 ;  /* 0x00000016002b7c02 */ /* 0x000fe20009000f00 */
[----:B------:R-:W-:Y:S01]  /*2230*/  UMOV UR22, 0xec4 ;  /* 0x00000ec400167882 */ /* 0x000fe20000000000 */
[----:B------:R-:W-:Y:S01]  /*2240*/  MOV.SPILL R42, UR23 ;  /* 0x00000017002a7c02 */ /* 0x000fe20009000f00 */
[----:B------:R-:W-:Y:S01]  /*2250*/  IMAD R2, R2, 0x93, RZ ;  /* 0x0000009302027824 */ /* 0x000fe200078e02ff */
[----:B------:R-:W-:Y:S02]  /*2260*/  MOV.SPILL R4, UR59 ;  /* 0x0000003b00047c02 */ /* 0x000fe40009000f00 */
[----:B------:R-:W-:Y:S02]  /*2270*/  MOV.SPILL R5, UR58 ;  /* 0x0000003a00057c02 */ /* 0x000fe40009000f00 */
[----:B------:R-:W-:Y:S02]  /*2280*/  LOP3.LUT R2, R2, 0xffff, RZ, 0xc0, !PT ;  /* 0x0000ffff02027812 */ /* 0x000fe400078ec0ff */
[----:B------:R-:W-:-:S02]  /*2290*/  MOV.SPILL R8, UR27 ;  /* 0x0000001b00087c02 */ /* 0x000fc40009000f00 */
[----:B------:R-:W-:Y:S02]  /*22a0*/  SHF.R.U32.HI R2, RZ, 0xa, R2 ;  /* 0x0000000aff027819 */ /* 0x000fe40000011602 */
[----:B------:R-:W-:Y:S01]  /*22b0*/  MOV.SPILL R9, UR26 ;  /* 0x0000001a00097c02 */ /* 0x000fe20009000f00 */
[----:B0-----:R-:W-:Y:S01]  /*22c0*/  IMAD.U32 R55, RZ, RZ, UR75 ;  /* 0x0000004bff377e24 */ /* 0x001fe2000f8e00ff */
[----:B------:R-:W-:Y:S01]  /*22d0*/  PRMT R6, R2, 0x9910, RZ ;  /* 0x0000991002067816 */ /* 0x000fe200000000ff */
[----:B------:R-:W0:Y:S01]  /*22e0*/  LDCU UR75, c[0x0][0x380] ;  /* 0x00007000ff4b77ac */ /* 0x000e220008000800 */
[----:B------:R-:W-:Y:S02]  /*22f0*/  CS2R R110, SRZ ;  /* 0x00000000006e7805 */ /* 0x000fe4000001ff00 */
[----:B------:R-:W-:Y:S02]  /*2300*/  CS2R R132, SRZ ;  /* 0x0000000000847805 */ /* 0x000fe4000001ff00 */
[----:B------:R-:W-:Y:S01]  /*2310*/  CS2R R126, SRZ ;  /* 0x00000000007e7805 */ /* 0x000fe2000001ff00 */
[----:B------:R-:W-:Y:S01]  /*2320*/  IMAD R6, R6, 0xe, RZ ;  /* 0x0000000e06067824 */ /* 0x000fe200078e02ff */
[----:B------:R-:W-:-:S02]  /*2330*/  CS2R R108, SRZ ;  /* 0x00000000006c7805 */ /* 0x000fc4000001ff00 */
[----:B------:R-:W-:Y:S02]  /*2340*/  CS2R R124, SRZ ;  /* 0x00000000007c7805 */ /* 0x000fe4000001ff00 */
[----:B------:R-:W-:Y:S01]  /*2350*/  CS2R R130, SRZ ;  /* 0x0000000000827805 */ /* 0x000fe2000001ff00 */
[----:B------:R-:W-:Y:S01]  /*2360*/  IMAD.MOV R6, RZ, RZ, -R6 ;  /* 0x000000ffff067224 */ /* 0x000fe200078e0a06 */
[----:B------:R-:W-:Y:S02]  /*2370*/  CS2R R128, SRZ ;  /* 0x0000000000807805 */ /* 0x000fe4000001ff00 */
[----:B------:R-:W-:Y:S02]  /*2380*/  CS2R R136, SRZ ;  /* 0x0000000000887805 */ /* 0x000fe4000001ff00 */
[----:B------:R-:W-:Y:S02]  /*2390*/  CS2R R122, SRZ ;  /* 0x00000000007a7805 */ /* 0x000fe4000001ff00 */
[----:B------:R-:W-:-:S02]  /*23a0*/  CS2R R134, SRZ ;  /* 0x0000000000867805 */ /* 0x000fc4000001ff00 */
[----:B------:R-:W-:Y:S02]  /*23b0*/  PRMT R6, R6, 0x7710, RZ ;  /* 0x0000771006067816 */ /* 0x000fe400000000ff */
[----:B------:R-:W-:Y:S02]  /*23c0*/  CS2R R120, SRZ ;  /* 0x0000000000787805 */ /* 0x000fe4000001ff00 */
[----:B------:R-:W-:Y:S02]  /*23d0*/  CS2R R106, SRZ ;  /* 0x00000000006a7805 */ /* 0x000fe4000001ff00 */
[----:B------:R-:W-:Y:S02]  /*23e0*/  MOV R54, UR74 ;  /* 0x0000004a00367c02 */ /* 0x000fe40008000f00 */
[----:B------:R-:W-:Y:S02]  /*23f0*/  IADD3 R6, PT, PT, R6, R3, RZ ;  /* 0x0000000306067210 */ /* 0x000fe40007ffe0ff */
[----:B------:R-:W-:-:S02]  /*2400*/  MOV.SPILL R197, UR55 ;  /* 0x0000003700c57c02 */ /* 0x000fc40009000f00 */
[----:B------:R-:W-:Y:S02]  /*2410*/  LOP3.LUT R23, R6, 0xff, RZ, 0xc0, !PT ;  /* 0x000000ff06177812 */ /* 0x000fe400078ec0ff */
[----:B------:R-:W-:Y:S02]  /*2420*/  MOV.SPILL R196, UR54 ;  /* 0x0000003600c47c02 */ /* 0x000fe40009000f00 */
[----:B------:R-:W-:-:S05]  /*2430*/  PRMT R6, R2, 0x5410, R23 ;  /* 0x0000541002067816 */ /* 0x000fca0000000017 */
[----:B------:R-:W-:Y:S01]  /*2440*/  IDP.2A.LO.U16.U8 R21, R6, UR22, RZ ;  /* 0x0000001606157c26 */ /* 0x000fe200080010ff */
[----:B------:R-:W1:Y:S01]  /*2450*/  LDCU.64 UR22, c[0x3][0x28] ;  /* 0x00c00500ff1677ac */ /* 0x000e620008000a00 */
[----:B------:R-:W2:Y:S02]  /*2460*/  @!P0 LDC.64 R6, c[0x0][0x390] ;  /* 0x0000e400ff068b82 */ /* 0x000ea40000000a00 */
[----:B------:R-:W-:-:S04]  /*2470*/  @!P0 IMAD R11, R0, 0xab8, R21 ;  /* 0x00000ab8000b8824 */ /* 0x000fc800078e0215 */
[----:B--2---:R-:W-:-:S05]  /*2480*/  @!P0 IMAD.WIDE R6, R11, 0x8, R6 ;  /* 0x000000080b068825 */ /* 0x004fca00078e0206 */
[----:B------:R-:W2:Y:S04]  /*2490*/  @!P0 LDG.E.64.CONSTANT R138, desc[UR76][R6.64] ;  /* 0x0000004c068a8981 */ /* 0x000ea8000c1e9b00 */
[----:B------:R5:W2:Y:S01]  /*24a0*/  @!P0 LDG.E.64.CONSTANT R140, desc[UR76][R6.64+0x68] ;  /* 0x0000684c068c8981 */ /* 0x000aa2000c1e9b00 */
[----:B0-----:R-:W-:Y:S02]  /*24b0*/  ISETP.GE.AND P0, PT, R248, UR75, PT ;  /* 0x0000004bf8007c0c */ /* 0x001fe4000bf06270 */
[----:B------:R-:W-:Y:S02]  /*24c0*/  R2UR UR58, R82 ;  /* 0x00000000523a72ca */ /* 0x000fe400000e0000 */
[----:B------:R-:W-:Y:S02]  /*24d0*/  R2UR UR59, R83 ;  /* 0x00000000533b72ca */ /* 0x000fe400000e0000 */
[----:B------:R-:W-:-:S02]  /*24e0*/  R2UR UR74, R68 ;  /* 0x00000000444a72ca */ /* 0x000fc400000e0000 */
[----:B------:R-:W-:Y:S02]  /*24f0*/  R2UR UR75, R69 ;  /* 0x00000000454b72ca */ /* 0x000fe400000e0000 */
[----:B------:R-:W-:Y:S02]  /*2500*/  R2UR UR26, R100 ;  /* 0x00000000641a72ca */ /* 0x000fe400000e0000 */
[----:B------:R-:W-:Y:S01]  /*2510*/  R2UR UR27, R101 ;  /* 0x00000000651b72ca */ /* 0x000fe200000e0000 */
[----:B------:R-:W0:Y:S01]  /*2520*/  @!P0 LDC.64 R10, c[0x0][0x390] ;  /* 0x0000e400ff0a8b82 */ /* 0x000e220000000a00 */
[--C-:B------:R-:W-:Y:S01]  /*2530*/  @!P0 IMAD R15, R0, 0xab8, R21.reuse ;  /* 0x00000ab8000f8824 */ /* 0x100fe200078e0215 */
[----:B------:R-:W-:Y:S01]  /*2540*/  R2UR UR54, R98 ;  /* 0x00000000623672ca */ /* 0x000fe200000e0000 */
[----:B------:R-:W-:Y:S01]  /*2550*/  @!P0 IMAD R17, R0, 0xab8, R21 ;  /* 0x00000ab800118824 */ /* 0x000fe200078e0215 */
[----:B------:R-:W-:-:S04]  /*2560*/  R2UR UR55, R99 ;  /* 0x00000000633772ca */ /* 0x000fc800000e0000 */
[----:B------:R-:W3:Y:S08]  /*2570*/  @!P0 LDC.64 R12, c[0x0][0x390] ;  /* 0x0000e400ff0c8b82 */ /* 0x000ef00000000a00 */
[----:B-----5:R-:W5:Y:S01]  /*2580*/  @!P0 LDC.64 R6, c[0x0][0x390] ;  /* 0x0000e400ff068b82 */ /* 0x020f620000000a00 */
[----:B0-----:R-:W-:-:S07]  /*2590*/  @!P0 IMAD.WIDE R10, R15, 0x8, R10 ;  /* 0x000000080f0a8825 */ /* 0x001fce00078e020a */
[----:B------:R-:W0:Y:S01]  /*25a0*/  @!P0 LDC.64 R18, c[0x0][0x390] ;  /* 0x0000e400ff128b82 */ /* 0x000e220000000a00 */
[----:B------:R-:W2:Y:S01]  /*25b0*/  @!P0 LDG.E.64.CONSTANT R110, desc[UR76][R10.64+0x60] ;  /* 0x0000604c0a6e8981 */ /* 0x000ea2000c1e9b00 */
[----:B---3--:R-:W-:-:S06]  /*25c0*/  @!P0 IMAD.WIDE R12, R17, 0x8, R12 ;  /* 0x00000008110c8825 */ /* 0x008fcc00078e020c */
[----:B------:R-:W3:Y:S01]  /*25d0*/  @!P0 LDC.64 R14, c[0x0][0x390] ;  /* 0x0000e400ff0e8b82 */ /* 0x000ee20000000a00 */
[----:B------:R4:W2:Y:S04]  /*25e0*/  @!P0 LDG.E.64.CONSTANT R132, desc[UR76][R10.64+0x8] ;  /* 0x0000084c0a848981 */ /* 0x0008a8000c1e9b00 */
[----:B------:R-:W2:Y:S04]  /*25f0*/  @!P0 LDG.E.64.CONSTANT R126, desc[UR76][R12.64+0x58] ;  /* 0x0000584c0c7e8981 */ /* 0x000ea8000c1e9b00 */
[----:B------:R1:W2:Y:S01]  /*2600*/  @!P0 LDG.E.64.CONSTANT R108, desc[UR76][R12.64+0x10] ;  /* 0x0000104c0c6c8981 */ /* 0x0002a2000c1e9b00 */
[----:B----4-:R-:W-:-:S02]  /*2610*/  @!P0 IMAD R11, R0, 0xab8, R21 ;  /* 0x00000ab8000b8824 */ /* 0x010fc400078e0215 */
[----:B---3--:R-:W-:Y:S02]  /*2620*/  @!P0 IMAD.WIDE R14, R17, 0x8, R14 ;  /* 0x00000008110e8825 */ /* 0x008fe400078e020e */
[----:B------:R-:W3:Y:S03]  /*2630*/  @!P0 LDC.64 R16, c[0x0][0x390] ;  /* 0x0000e400ff108b82 */ /* 0x000ee60000000a00 */
[----:B------:R-:W4:Y:S01]  /*2640*/  @!P0 LDG.E.64.CONSTANT R124, desc[UR76][R14.64+0x50] ;  /* 0x0000504c0e7c8981 */ /* 0x000f22000c1e9b00 */
[----:B-----5:R-:W-:-:S03]  /*2650*/  @!P0 IMAD.WIDE R6, R11, 0x8, R6 ;  /* 0x000000080b068825 */ /* 0x020fc600078e0206 */
[----:B------:R-:W5:Y:S04]  /*2660*/  @!P0 LDG.E.64.CONSTANT R130, desc[UR76][R14.64+0x18] ;  /* 0x0000184c0e828981 */ /* 0x000f68000c1e9b00 */
[----:B------:R-:W5:Y:S01]  /*2670*/  @!P0 LDG.E.64.CONSTANT R128, desc[UR76][R6.64+0x48] ;  /* 0x0000484c06808981 */ /* 0x000f62000c1e9b00 */
[----:B------:R-:W-:-:S03]  /*2680*/  @!P0 IMAD R21, R0, 0xab8, R21 ;  /* 0x00000ab800158824 */ /* 0x000fc600078e0215 */
[----:B------:R1:W5:Y:S01]  /*2690*/  @!P0 LDG.E.64.CONSTANT R136, desc[UR76][R6.64+0x20] ;  /* 0x0000204c06888981 */ /* 0x000362000c1e9b00 */
[----:B---3--:R-:W-:-:S05]  /*26a0*/  @!P0 IMAD.WIDE R10, R11, 0x8, R16 ;  /* 0x000000080b0a8825 */ /* 0x008fca00078e0210 */
[----:B------:R-:W3:Y:S01]  /*26b0*/  @!P0 LDG.E.64.CONSTANT R122, desc[UR76][R10.64+0x40] ;  /* 0x0000404c0a7a8981 */ /* 0x000ee2000c1e9b00 */
[----:B0-----:R-:W-:-:S03]  /*26c0*/  @!P0 IMAD.WIDE R20, R21, 0x8, R18 ;  /* 0x0000000815148825 */ /* 0x001fc600078e0212 */
[----:B------:R-:W3:Y:S04]  /*26d0*/  @!P0 LDG.E.64.CONSTANT R134, desc[UR76][R10.64+0x28] ;  /* 0x0000284c0a868981 */ /* 0x000ee8000c1e9b00 */
[----:B------:R-:W3:Y:S01]  /*26e0*/  @!P0 LDG.E.64.CONSTANT R120, desc[UR76][R20.64+0x38] ;  /* 0x0000384c14788981 */ /* 0x000ee2000c1e9b00 */
[----:B-1----:R-:W-:-:S03]  /*26f0*/  LOP3.LUT R13, R2, 0xffff, RZ, 0xc0, !PT ;  /* 0x0000ffff020d7812 */ /* 0x002fc600078ec0ff */
[----:B------:R0:W3:Y:S01]  /*2700*/  @!P0 LDG.E.64.CONSTANT R106, desc[UR76][R20.64+0x30] ;  /* 0x0000304c146a8981 */ /* 0x0000e2000c1e9b00 */
[----:B------:R-:W-:Y:S01]  /*2710*/  IMAD.U32 R30, RZ, RZ, UR58 ;  /* 0x0000003aff1e7e24 */ /* 0x000fe2000f8e00ff */
[----:B------:R-:W-:Y:S01]  /*2720*/  R2UR UR58, R70 ;  /* 0x00000000463a72ca */ /* 0x000fe200000e0000 */
[----:B------:R-:W-:Y:S01]  /*2730*/  IMAD R2, R13, 0x620, R246 ;  /* 0x000006200d027824 */ /* 0x000fe200078e02f6 */
[----:B------:R-:W-:Y:S01]  /*2740*/  MOV.SPILL R6, UR77 ;  /* 0x0000004d00067c02 */ /* 0x000fe20009000f00 */
[----:B------:R-:W-:Y:S01]  /*2750*/  IMAD.U32 R31, RZ, RZ, UR59 ;  /* 0x0000003bff1f7e24 */ /* 0x000fe2000f8e00ff */
[----:B------:R-:W-:Y:S01]  /*2760*/  R2UR UR59, R71 ;  /* 0x00000000473b72ca */ /* 0x000fe200000e0000 */
[----:B------:R-:W-:Y:S01]  /*2770*/  IMAD R2, R23, 0x70, R2 ;  /* 0x0000007017027824 */ /* 0x000fe200078e0202 */
[----:B------:R-:W-:Y:S01]  /*2780*/  MOV.SPILL R7, UR76 ;  /* 0x0000004c00077c02 */ /* 0x000fe20009000f00 */
[----:B------:R-:W-:Y:S01]  /*2790*/  IMAD.U32 R28, RZ, RZ, UR60 ;  /* 0x0000003cff1c7e24 */ /* 0x000fe2000f8e00ff */
[----:B------:R-:W-:Y:S01]  /*27a0*/  R2UR UR76, R66 ;  /* 0x00000000424c72ca */ /* 0x000fe200000e0000 */
[----:B0-----:R-:W-:Y:S01]  /*27b0*/  IMAD.U32 R21, RZ, RZ, UR29 ;  /* 0x0000001dff157e24 */ /* 0x001fe2000f8e00ff */
[----:B------:R-:W-:Y:S01]  /*27c0*/  LDS.128 R12, [R2] ;  /* 0x00000000020c7984 */ /* 0x000fe20000000c00 */
[----:B------:R-:W-:Y:S01]  /*27d0*/  R2UR UR77, R67 ;  /* 0x00000000434d72ca */ /* 0x000fe200000e0000 */
[----:B------:R-:W-:Y:S01]  /*27e0*/  IMAD.U32 R29, RZ, RZ, UR61 ;  /* 0x0000003dff1d7e24 */ /* 0x000fe2000f8e00ff */
[----:B------:R-:W-:Y:S01]  /*27f0*/  MOV R20, UR28 ;  /* 0x0000001c00147c02 */ /* 0x000fe20008000f00 */
[----:B------:R-:W0:Y:S01]  /*2800*/  LDS.128 R16, [R2+0x40] ;  /* 0x0000400002107984 */ /* 0x000e220000000c00 */
[----:B------:R-:W-:Y:S01]  /*2810*/  IMAD.U32 R38, RZ, RZ, UR58 ;  /* 0x0000003aff267e24 */ /* 0x000fe2000f8e00ff */
[----:B------:R-:W-:Y:S01]  /*2820*/  MOV R32, UR12 ;  /* 0x0000000c00207c02 */ /* 0x000fe20008000f00 */
[----:B------:R-:W-:Y:S01]  /*2830*/  IMAD.U32 R33, RZ, RZ, UR13 ;  /* 0x0000000dff217e24 */ /* 0x000fe2000f8e00ff */
[----:B------:R-:W-:Y:S01]  /*2840*/  LDS.128 R112, [R2+0x10] ;  /* 0x0000100002707984 */ /* 0x000fe20000000c00 */
[----:B------:R-:W-:Y:S01]  /*2850*/  MOV R39, UR59 ;  /* 0x0000003b00277c02 */ /* 0x000fe20008000f00 */
[----:B------:R-:W1:Y:S01]  /*2860*/  LDCU.64 UR58, c[0x3][0x778] ;  /* 0x00c0ef00ff3a77ac */ /* 0x000e620008000a00 */
[----:B------:R-:W-:Y:S01]  /*2870*/  IMAD.U32 R10, RZ, RZ, UR76 ;  /* 0x0000004cff0a7e24 */ /* 0x000fe2000f8e00ff */
[----:B------:R-:W0:Y:S01]  /*2880*/  LDS.128 R116, [R2+0x30] ;  /* 0x0000300002747984 */ /* 0x000e220000000c00 */
        /* <DEDUP_REMOVED lines=31> */
[C-C-:B0-----:R-:W-:Y:S01]  /*2a80*/  DADD R180, R12.reuse, R18.reuse ;  /* 0x000000000cb47229 */ /* 0x141fe20000000012 */
[----:B------:R-:W-:Y:S01]  /*2a90*/  IMAD.U32 R147, RZ, RZ, UR5 ;  /* 0x00000005ff937e24 */ /* 0x000fe2000f8e00ff */
[----:B------:R-:W-:Y:S01]  /*2aa0*/  DADD R142, R12, -R18 ;  /* 0x000000000c8e7229 */ /* 0x000fe20000000812 */
[----:B------:R-:W-:Y:S01]  /*2ab0*/  IMAD.U32 R149, RZ, RZ, UR37 ;  /* 0x00000025ff957e24 */ /* 0x000fe2000f8e00ff */
[----:B------:R-:W-:Y:S01]  /*2ac0*/  MOV R19, UR23 ;  /* 0x0000001700137c02 */ /* 0x000fe20008000f00 */
[----:B------:R-:W-:Y:S01]  /*2ad0*/  IMAD.U32 R18, RZ, RZ, UR22 ;  /* 0x00000016ff127e24 */ /* 0x000fe2000f8e00ff */
[----:B------:R-:W0:Y:S01]  /*2ae0*/  LDCU.64 UR22, c[0x3][0x78] ;  /* 0x00c00f00ff1677ac */ /* 0x000e220008000a00 */
        /* <DEDUP_REMOVED lines=8> */
[----:B------:R-:W-:Y:S01]  /*2b70*/  R2UR UR26, R86 ;  /* 0x00000000561a72ca */ /* 0x000fe200000e0000 */
[----:B------:R-:W1:Y:S01]  /*2b80*/  LDCU.64 UR74, c[0x3][0x728] ;  /* 0x00c0e500ff4a77ac */ /* 0x000e620008000a00 */
[----:B------:R-:W-:Y:S01]  /*2b90*/  R2UR UR27, R87 ;  /* 0x00000000571b72ca */ /* 0x000fe200000e0000 */
[C---:B------:R-:W-:Y:S01]  /*2ba0*/  DFMA R224, R180.reuse, R10, RZ ;  /* 0x0000000ab4e0722b */ /* 0x040fe200000000ff */
[----:B------:R-:W-:Y:S01]  /*2bb0*/  R2UR UR54, R104 ;  /* 0x00000000683672ca */ /* 0x000fe200000e0000 */
[C---:B------:R-:W-:Y:S01]  /*2bc0*/  DFMA R234, R180.reuse, R18, RZ ;  /* 0x00000012b4ea722b */ /* 0x040fe200000000ff */
[----:B------:R-:W-:Y:S01]  /*2bd0*/  R2UR UR55, R105 ;  /* 0x00000000693772ca */ /* 0x000fe200000e0000 */
[C---:B------:R-:W-:Y:S01]  /*2be0*/  DFMA R236, R180.reuse, R14, RZ ;  /* 0x0000000eb4ec722b */ /* 0x040fe200000000ff */
[----:B------:R-:W-:Y:S01]  /*2bf0*/  IMAD.U32 R145, RZ, RZ, UR47 ;  /* 0x0000002fff917e24 */ /* 0x000fe2000f8e00ff */
[----:B------:R-:W-:Y:S01]  /*2c00*/  DFMA R232, R180, R20, RZ ;  /* 0x00000014b4e8722b */ /* 0x000fe200000000ff */
[----:B0-----:R-:W-:Y:S01]  /*2c10*/  IMAD.U32 R24, RZ, RZ, UR22 ;  /* 0x00000016ff187e24 */ /* 0x001fe2000f8e00ff */
[C-C-:B------:R-:W-:Y:S01]  /*2c20*/  DADD R152, R112.reuse, R118.reuse ;  /* 0x0000000070987229 */ /* 0x140fe20000000076 */
[----:B------:R-:W-:Y:S01]  /*2c30*/  IMAD.U32 R25, RZ, RZ, UR23 ;  /* 0x00000017ff197e24 */ /* 0x000fe2000f8e00ff */
[----:B------:R-:W0:Y:S01]  /*2c40*/  LDCU.64 UR22, c[0x3][0xc8] ;  /* 0x00c01900ff1677ac */ /* 0x000e220008000a00 */
[----:B------:R-:W-:Y:S01]  /*2c50*/  DADD R166, R112, -R118 ;  /* 0x0000000070a67229 */ /* 0x000fe20000000876 */
[----:B------:R-:W-:Y:S01]  /*2c60*/  IMAD.U32 R58, RZ, RZ, UR26 ;  /* 0x0000001aff3a7e24 */ /* 0x000fe2000f8e00ff */
[----:B------:R-:W-:Y:S01]  /*2c70*/  MOV R59, UR27 ;  /* 0x0000001b003b7c02 */ /* 0x000fe20008000f00 */
[----:B------:R-:W-:Y:S01]  /*2c80*/  IMAD.U32 R118, RZ, RZ, UR58 ;  /* 0x0000003aff767e24 */ /* 0x000fe2000f8e00ff */
[----:B------:R-:W-:Y:S01]  /*2c90*/  DFMA R228, R180, R24, RZ ;  /* 0x00000018b4e4722b */ /* 0x000fe200000000ff */
        /* <DEDUP_REMOVED lines=8> */
[C---:B------:R-:W-:Y:S01]  /*2d20*/  DFMA R228, R40.reuse, R32, R228 ;  /* 0x0000002028e4722b */ /* 0x040fe200000000e4 */
[----:B-1----:R-:W-:Y:S01]  /*2d30*/  IMAD.U32 R46, RZ, RZ, UR74 ;  /* 0x0000004aff2e7e24 */ /* 0x002fe2000f8e00ff */
[----:B------:R-:W-:Y:S01]  /*2d40*/  DFMA R232, R40, R22, R232 ;  /* 0x0000001628e8722b */ /* 0x000fe200000000e8 */
[----:B------:R-:W-:Y:S01]  /*2d50*/  IMAD.U32 R47, RZ, RZ, UR75 ;  /* 0x0000004bff2f7e24 */ /* 0x000fe2000f8e00ff */
[----:B0-----:R-:W-:Y:S01]  /*2d60*/  MOV R27, UR23 ;  /* 0x00000017001b7c02 */ /* 0x001fe20008000f00 */
[----:B------:R-:W-:Y:S01]  /*2d70*/  IMAD.U32 R26, RZ, RZ, UR22 ;  /* 0x00000016ff1a7e24 */ /* 0x000fe2000f8e00ff */
[----:B------:R-:W-:Y:S01]  /*2d80*/  R2UR UR22, R72 ;  /* 0x00000000481672ca */ /* 0x000fe200000e0000 */
[----:B------:R-:W-:Y:S01]  /*2d90*/  DFMA R206, R142, R38, RZ ;  /* 0x000000268ece722b */ /* 0x000fe200000000ff */
[----:B------:R-:W-:Y:S01]  /*2da0*/  R2UR UR23, R73 ;  /* 0x00000000491772ca */ /* 0x000fe200000e0000 */
[----:B------:R-:W-:Y:S01]  /*2db0*/  IMAD.U32 R173, RZ, RZ, UR59 ;  /* 0x0000003bffad7e24 */ /* 0x000fe2000f8e00ff */
[----:B------:R-:W-:Y:S01]  /*2dc0*/  MOV R172, UR58 ;  /* 0x0000003a00ac7c02 */ /* 0x000fe20008000f00 */
[C---:B------:R-:W-:Y:S01]  /*2dd0*/  DFMA R230, R180.reuse, R26, RZ ;  /* 0x0000001ab4e6722b */ /* 0x040fe200000000ff */
[----:B------:R-:W0:Y:S01]  /*2de0*/  LDCU.64 UR58, c[0x3][0xc0] ;  /* 0x00c01800ff3a77ac */ /* 0x000e220008000a00 */
[----:B------:R-:W-:Y:S01]  /*2df0*/  DFMA R180, R180, R28, RZ ;  /* 0x0000001cb4b4722b */ /* 0x000fe200000000ff */
[----:B------:R-:W-:Y:S01]  /*2e00*/  R2UR.FILL UR75, R44 ;  /* 0x000000002c4b72ca */ /* 0x000fe200004e0000 */
[C---:B------:R-:W-:Y:S01]  /*2e10*/  DFMA R208, R142.reuse, R46, RZ ;  /* 0x0000002e8ed0722b */ /* 0x040fe200000000ff */
[----:B------:R-:W-:Y:S01]  /*2e20*/  R2UR.FILL UR74, R45 ;  /* 0x000000002d4a72ca */ /* 0x000fe200004e0000 */
[----:B------:R-:W-:Y:S01]  /*2e30*/  DFMA R212, R142, R52, RZ ;  /* 0x000000348ed4722b */ /* 0x000fe200000000ff */
[----:B------:R-:W-:Y:S01]  /*2e40*/  MOV R44, UR54 ;  /* 0x00000036002c7c02 */ /* 0x000fe20008000f00 */
[C---:B------:R-:W-:Y:S01]  /*2e50*/  DFMA R230, R40.reuse, R34, R230 ;  /* 0x0000002228e6722b */ /* 0x040fe200000000e6 */
[----:B------:R-:W-:Y:S01]  /*2e60*/  IMAD.U32 R45, RZ, RZ, UR55 ;  /* 0x00000037ff2d7e24 */ /* 0x000fe2000f8e00ff */
[----:B------:R-:W-:Y:S01]  /*2e70*/  DFMA R180, R40, R36, R180 ;  /* 0x0000002428b4722b */ /* 0x000fe200000000b4 */
[----:B------:R-:W-:Y:S01]  /*2e80*/  R2UR UR54, R78 ;  /* 0x000000004e3672ca */ /* 0x000fe200000e0000 */
[----:B------:R-:W-:Y:S01]  /*2e90*/  IMAD.U32 R41, RZ, RZ, UR23 ;  /* 0x00000017ff297e24 */ /* 0x000fe2000f8e00ff */
[----:B------:R-:W-:Y:S01]  /*2ea0*/  MOV R40, UR22 ;  /* 0x0000001600287c02 */ /* 0x000fe20008000f00 */
[C---:B------:R-:W-:Y:S01]  /*2eb0*/  DFMA R210, R142.reuse, R48, RZ ;  /* 0x000000308ed2722b */ /* 0x040fe200000000ff */
[----:B------:R-:W-:Y:S01]  /*2ec0*/  R2UR.FILL UR23, R42 ;  /* 0x000000002a1772ca */ /* 0x000fe200004e0000 */
[----:B------:R-:W-:Y:S01]  /*2ed0*/  IMAD.U32 R42, RZ, RZ, UR76 ;  /* 0x0000004cff2a7e24 */ /* 0x000fe2000f8e00ff */
[----:B------:R-:W-:Y:S01]  /*2ee0*/  R2UR.FILL UR22, R43 ;  /* 0x000000002b1672ca */ /* 0x000fe200004e0000 */
[----:B------:R-:W-:Y:S01]  /*2ef0*/  DFMA R214, R142, R54, RZ ;  /* 0x000000368ed6722b */ /* 0x000fe200000000ff */
[----:B------:R-:W-:Y:S01]  /*2f00*/  MOV R43, UR77 ;  /* 0x0000004d002b7c02 */ /* 0x000fe20008000f00 */
[C-C-:B------:R-:W-:Y:S01]  /*2f10*/  DADD R220, R114.reuse, R116.reuse ;  /* 0x0000000072dc7229 */ /* 0x140fe20000000074 */
[----:B------:R-:W-:Y:S01]  /*2f20*/  R2UR UR55, R79 ;  /* 0x000000004f3772ca */ /* 0x000fe200000e0000 */
[----:B------:R-:W-:Y:S01]  /*2f30*/  DADD R218, R114, -R116 ;  /* 0x0000000072da7229 */ /* 0x000fe20000000874 */
[----:B------:R-:W-:Y:S01]  /*2f40*/  IMAD.U32 R151, RZ, RZ, UR69 ;  /* 0x00000045ff977e24 */ /* 0x000fe2000f8e00ff */
[----:B------:R-:W-:Y:S01]  /*2f50*/  MOV R116, UR26 ;  /* 0x0000001a00747c02 */ /* 0x000fe20008000f00 */
[C---:B------:R-:W-:Y:S01]  /*2f60*/  DFMA R216, R142.reuse, R42, RZ ;  /* 0x0000002a8ed8722b */ /* 0x040fe200000000ff */
[----:B------:R-:W-:Y:S01]  /*2f70*/  IMAD.U32 R117, RZ, RZ, UR27 ;  /* 0x0000001bff757e24 */ /* 0x000fe2000f8e00ff */
[----:B------:R-:W-:Y:S01]  /*2f80*/  DFMA R142, R142, R56, RZ ;  /* 0x000000388e8e722b */ /* 0x000fe200000000ff */
[----:B------:R-:W-:Y:S01]  /*2f90*/  R2UR UR26, R88 ;  /* 0x00000000581a72ca */ /* 0x000fe200000e0000 */
[----:B------:R-:W1:Y:S01]  /*2fa0*/  LDS.128 R112, [R2+0x20] ;  /* 0x0000200002707984 */ /* 0x000e620000000c00 */
[----:B------:R-:W-:Y:S01]  /*2fb0*/  R2UR UR27, R89 ;  /* 0x00000000591b72ca */ /* 0x000fe200000e0000 */
[C---:B------:R-:W-:Y:S01]  /*2fc0*/  DFMA R206, R194.reuse, R40, R206 ;  /* 0x00000028c2ce722b */ /* 0x040fe200000000ce */
[----:B------:R-:W-:Y:S01]  /*2fd0*/  R2UR UR76, R76 ;  /* 0x000000004c4c72ca */ /* 0x000fe200000e0000 */
[C---:B------:R-:W-:Y:S01]  /*2fe0*/  DFMA R208, R194.reuse, R58, R208 ;  /* 0x0000003ac2d0722b */ /* 0x040fe200000000d0 */
[----:B------:R-:W-:Y:S01]  /*2ff0*/  R2UR UR77, R77 ;  /* 0x000000004d4d72ca */ /* 0x000fe200000e0000 */
[C---:B------:R-:W-:Y:S01]  /*3000*/  DFMA R216, R194.reuse, R44, R216 ;  /* 0x0000002cc2d8722b */ /* 0x040fe200000000d8 */
[----:B------:R-:W-:Y:S01]  /*3010*/  MOV R154, UR54 ;  /* 0x00000036009a7c02 */ /* 0x000fe20008000f00 */
[C---:B------:R-:W-:Y:S01]  /*3020*/  DFMA R212, R194.reuse, R60, R212 ;  /* 0x0000003cc2d4722b */ /* 0x040fe200000000d4 */
[----:B------:R-:W-:Y:S01]  /*3030*/  IMAD.U32 R155, RZ, RZ, UR55 ;  /* 0x00000037ff9b7e24 */ /* 0x000fe2000f8e00ff */
        /* <DEDUP_REMOVED lines=8> */
[C---:B------:R-:W-:Y:S01]  /*30c0*/  DFMA R224, R152.reuse, R118, R224 ;  /* 0x0000007698e0722b */ /* 0x040fe200000000e0 */
[----:B------:R-:W-:Y:S01]  /*30d0*/  IMAD.U32 R163, RZ, RZ, UR41 ;  /* 0x00000029ffa37e24 */ /* 0x000fe2000f8e00ff */
[C---:B------:R-:W-:Y:S01]  /*30e0*/  DFMA R234, R152.reuse, R116, R234 ;  /* 0x0000007498ea722b */ /* 0x040fe200000000ea */
        /* <DEDUP_REMOVED lines=8> */
[----:B0-----:R-:W-:Y:S01]  /*3170*/  MOV R200, UR58 ;  /* 0x0000003a00c87c02 */ /* 0x001fe20008000f00 */
[----:B------:R-:W-:Y:S01]  /*3180*/  DFMA R180, R152, R150, R180 ;  /* 0x0000009698b4722b */ /* 0x000fe200000000b4 */
[----:B------:R-:W-:Y:S01]  /*3190*/  IMAD.U32 R201, RZ, RZ, UR59 ;  /* 0x0000003bffc97e24 */ /* 0x000fe2000f8e00ff */
[----:B------:R-:W-:Y:S01]  /*31a0*/  MOV R152, UR26 ;  /* 0x0000001a00987c02 */ /* 0x000fe20008000f00 */
[----:B------:R-:W-:Y:S01]  /*31b0*/  IMAD.U32 R153, RZ, RZ, UR27 ;  /* 0x0000001bff997e24 */ /* 0x000fe2000f8e00ff */
[----:B------:R-:W-:Y:S01]  /*31c0*/  R2UR UR54, R80 ;  /* 0x00000000503672ca */ /* 0x000fe200000e0000 */
[----:B------:R-:W0:Y:S01]  /*31d0*/  LDCU.64 UR58, c[0x3][0x110] ;  /* 0x00c02200ff3a77ac */ /* 0x000e220008000a00 */
[----:B------:R-:W-:Y:S01]  /*31e0*/  R2UR UR55, R81 ;  /* 0x00000000513772ca */ /* 0x000fe200000e0000 */
        /* <DEDUP_REMOVED lines=14> */
[----:B------:R-:W-:Y:S01]  /*32d0*/  IMAD.U32 R167, RZ, RZ, UR77 ;  /* 0x0000004dffa77e24 */ /* 0x000fe2000f8e00ff */
[----:B------:R-:W-:Y:S01]  /*32e0*/  MOV R166, UR76 ;  /* 0x0000004c00a67c02 */ /* 0x000fe20008000f00 */
[----:B------:R-:W-:Y:S01]  /*32f0*/  IMAD.U32 R179, RZ, RZ, UR53 ;  /* 0x00000035ffb37e24 */ /* 0x000fe2000f8e00ff */
[----:B------:R-:W-:Y:S01]  /*3300*/  R2UR UR26, R94 ;  /* 0x000000005e1a72ca */ /* 0x000fe200000e0000 */
[----:B------:R-:W-:Y:S01]  /*3310*/  IMAD.U32 R175, RZ, RZ, UR71 ;  /* 0x00000047ffaf7e24 */ /* 0x000fe2000f8e00ff */
[----:B------:R-:W-:Y:S01]  /*3320*/  R2UR UR27, R95 ;  /* 0x000000005f1b72ca */ /* 0x000fe200000e0000 */
[C---:B------:R-:W-:Y:S01]  /*3330*/  DFMA R234, R220.reuse, R172, R234 ;  /* 0x000000acdcea722b */ /* 0x040fe200000000ea */
[----:B------:R-:W-:Y:S01]  /*3340*/  MOV R174, UR70 ;  /* 0x0000004600ae7c02 */ /* 0x000fe20008000f00 */
[C---:B------:R-:W-:Y:S01]  /*3350*/  DFMA R224, R220.reuse, R166, R224 ;  /* 0x000000a6dce0722b */ /* 0x040fe200000000e0 */
[----:B------:R-:W2:Y:S01]  /*3360*/  LDCU.64 UR76, c[0x3][0x70] ;  /* 0x00c00e00ff4c77ac */ /* 0x000ea20008000a00 */
[C---:B------:R-:W-:Y:S01]  /*3370*/  DFMA R236, R220.reuse, R168, R236 ;  /* 0x000000a8dcec722b */ /* 0x040fe200000000ec */
[----:B0-----:R-:W-:Y:S01]  /*3380*/  MOV R204, UR58 ;  /* 0x0000003a00cc7c02 */ /* 0x001fe20008000f00 */
[C---:B------:R-:W-:Y:S01]  /*3390*/  DFMA R228, R220.reuse, R176, R228 ;  /* 0x000000b0dce4722b */ /* 0x040fe200000000e4 */
[----:B------:R-:W-:Y:S01]  /*33a0*/  IMAD.U32 R205, RZ, RZ, UR59 ;  /* 0x0000003bffcd7e24 */ /* 0x000fe2000f8e00ff */
[C---:B------:R-:W-:Y:S01]  /*33b0*/  DFMA R232, R220.reuse, R170, R232 ;  /* 0x000000aadce8722b */ /* 0x040fe200000000e8 */
[----:B------:R-:W0:Y:S01]  /*33c0*/  LDCU.64 UR58, c[0x3][0x720] ;  /* 0x00c0e400ff3a77ac */ /* 0x000e220008000a00 */
[C---:B------:R-:W-:Y:S01]  /*33d0*/  DFMA R230, R220.reuse, R178, R230 ;  /* 0x000000b2dce6722b */ /* 0x040fe200000000e6 */
[----:B------:R-:W-:Y:S01]  /*33e0*/  MOV R184, UR26 ;  /* 0x0000001a00b87c02 */ /* 0x000fe20008000f00 */
[----:B------:R-:W-:Y:S01]  /*33f0*/  DFMA R220, R220, R174, R180 ;  /* 0x000000aedcdc722b */ /* 0x000fe200000000b4 */
[----:B------:R-:W-:Y:S01]  /*3400*/  IMAD.U32 R185, RZ, RZ, UR27 ;  /* 0x0000001bffb97e24 */ /* 0x000fe2000f8e00ff */
[----:B------:R-:W-:Y:S01]  /*3410*/  MOV R180, UR54 ;  /* 0x0000003600b47c02 */ /* 0x000fe20008000f00 */
[----:B------:R-:W-:Y:S01]  /*3420*/  IMAD.U32 R181, RZ, RZ, UR55 ;  /* 0x00000037ffb57e24 */ /* 0x000fe2000f8e00ff */
[----:B------:R-:W-:Y:S01]  /*3430*/  R2UR UR54, R92 ;  /* 0x000000005c3672ca */ /* 0x000fe200000e0000 */
[----:B------:R-:W4:Y:S01]  /*3440*/  LDCU.64 UR26, c[0x3][0x20] ;  /* 0x00c00400ff1a77ac */ /* 0x000f220008000a00 */
[----:B------:R-:W-:Y:S01]  /*3450*/  R2UR UR55, R93 ;  /* 0x000000005d3772ca */ /* 0x000fe200000e0000 */
[C-C-:B-1----:R-:W-:Y:S01]  /*3460*/  DADD R222, R112.reuse, R114.reuse ;  /* 0x0000000070de7229 */ /* 0x142fe20000000072 */
        /* <DEDUP_REMOVED lines=11> */
[----:B------:R-:W-:Y:S01]  /*3520*/  R2UR.FILL UR54, R196 ;  /* 0x00000000c43672ca */ /* 0x000fe200004e0000 */
[----:B------:R-:W-:Y:S01]  /*3530*/  IMAD.U32 R115, RZ, RZ, UR55 ;  /* 0x00000037ff737e24 */ /* 0x000fe2000f8e00ff */
[----:B------:R-:W-:Y:S01]  /*3540*/  R2UR.FILL UR55, R197 ;  /* 0x00000000c53772ca */ /* 0x000fe200004e0000 */
[----:B--2---:R-:W-:Y:S01]  /*3550*/  IMAD.U32 R197, RZ, RZ, UR77 ;  /* 0x0000004dffc57e24 */ /* 0x004fe2000f8e00ff */
[----:B------:R-:W-:Y:S01]  /*3560*/  MOV R196, UR76 ;  /* 0x0000004c00c47c02 */ /* 0x000fe20008000f00 */
[----:B------:R-:W1:Y:S01]  /*3570*/  LDCU.64 UR76, c[0x3][0x7c0] ;  /* 0x00c0f800ff4c77ac */ /* 0x000e620008000a00 */
[----:B------:R-:W-:Y:S01]  /*3580*/  MOV R192, UR74 ;  /* 0x0000004a00c07c02 */ /* 0x000fe20008000f00 */
        /* <DEDUP_REMOVED lines=14> */
[----:B----4-:R-:W-:Y:S01]  /*3670*/  MOV R194, UR26 ;  /* 0x0000001a00c27c02 */ /* 0x010fe20008000f00 */
[----:B------:R-:W-:Y:S01]  /*3680*/  IMAD.U32 R195, RZ, RZ, UR27 ;  /* 0x0000001bffc37e24 */ /* 0x000fe2000f8e00ff */
[----:B------:R-:W-:Y:S01]  /*3690*/  R2UR UR26, R96 ;  /* 0x00000000601a72ca */ /* 0x000fe200000e0000 */
[----:B-1----:R-:W-:Y:S01]  /*36a0*/  IMAD.U32 R239, RZ, RZ, UR77 ;  /* 0x0000004dffef7e24 */ /* 0x002fe2000f8e00ff */
[----:B------:R-:W-:Y:S01]  /*36b0*/  R2UR UR27, R97 ;  /* 0x00000000611b72ca */ /* 0x000fe200000e0000 */
[C---:B------:R-:W-:Y:S01]  /*36c0*/  DFMA R234, R222.reuse, R114, R234 ;  /* 0x00000072deea722b */ /* 0x040fe200000000ea */
[----:B------:R-:W-:Y:S01]  /*36d0*/  MOV R238, UR76 ;  /* 0x0000004c00ee7c02 */ /* 0x000fe20008000f00 */
[----:B------:R-:W1:Y:S01]  /*36e0*/  LDCU.64 UR76, c[0x3][0x810] ;  /* 0x00c10200ff4c77ac */ /* 0x000e620008000a00 */
[C---:B------:R-:W-:Y:S01]  /*36f0*/  DFMA R224, R222.reuse, R194, R224 ;  /* 0x000000c2dee0722b */ /* 0x040fe200000000e0 */
[C---:B------:R-:W-:Y:S01]  /*3700*/  ISETP.GE.U32.AND P1, PT, R3.reuse, 0x60, PT ;  /* 0x000000600300780c */ /* 0x040fe20003f26070 */
[C---:B------:R-:W-:Y:S01]  /*3710*/  DFMA R236, R222.reuse, R196, R236 ;  /* 0x000000c4deec722b */ /* 0x040fe200000000ec */
[----:B------:R-:W-:Y:S01]  /*3720*/  IADD3 R3, PT, PT, R3, 0x64, RZ ;  /* 0x0000006403037810 */ /* 0x000fe20007ffe0ff */
[----:B------:R-:W-:-:S02]  /*3730*/  DFMA R228, R222, R198, R228 ;  /* 0x000000c6dee4722b */ /* 0x000fc400000000e4 */
[C---:B------:R-:W-:Y:S02]  /*3740*/  DFMA R232, R222.reuse, R200, R232 ;  /* 0x000000c8dee8722b */ /* 0x040fe400000000e8 */
[C---:B------:R-:W-:Y:S02]  /*3750*/  DFMA R230, R222.reuse, R202, R230 ;  /* 0x000000cadee6722b */ /* 0x040fe400000000e6 */
[----:B------:R-:W-:Y:S01]  /*3760*/  DFMA R222, R222, R204, R220 ;  /* 0x000000ccdede722b */ /* 0x000fe200000000dc */
[----:B------:R-:W-:Y:S01]  /*3770*/  MOV R220, UR26 ;  /* 0x0000001a00dc7c02 */ /* 0x000fe20008000f00 */
[----:B------:R-:W-:Y:S01]  /*3780*/  IMAD.U32 R221, RZ, RZ, UR27 ;  /* 0x0000001bffdd7e24 */ /* 0x000fe2000f8e00ff */
[----:B------:R-:W-:Y:S01]  /*3790*/  R2UR.FILL UR27, R8 ;  /* 0x00000000081b72ca */ /* 0x000fe200004e0000 */
[C---:B------:R-:W-:Y:S01]  /*37a0*/  DFMA R210, R226.reuse, R238, R210 ;  /* 0x000000eee2d2722b */ /* 0x040fe200000000d2 */
[----:B------:R-:W-:Y:S01]  /*37b0*/  R2UR.FILL UR26, R9 ;  /* 0x00000000091a72ca */ /* 0x000fe200004e0000 */
[----:B0-----:R-:W-:Y:S01]  /*37c0*/  IMAD.U32 R9, RZ, RZ, UR59 ;  /* 0x0000003bff097e24 */ /* 0x001fe2000f8e00ff */
[----:B------:R-:W-:Y:S01]  /*37d0*/  MOV R8, UR58 ;  /* 0x0000003a00087c02 */ /* 0x000fe20008000f00 */
[C---:B------:R-:W-:Y:S01]  /*37e0*/  DFMA R242, R226.reuse, R220, R208 ;  /* 0x000000dce2f2722b */ /* 0x040fe200000000d0 */
[----:B------:R-:W-:Y:S01]  /*37f0*/  R2UR.FILL UR59, R4 ;  /* 0x00000000043b72ca */ /* 0x000fe200004e0000 */
[----:B-1----:R-:W-:Y:S01]  /*3800*/  IMAD.U32 R209, RZ, RZ, UR77 ;  /* 0x0000004dffd17e24 */ /* 0x002fe2000f8e00ff */
[----:B------:R-:W-:Y:S01]  /*3810*/  R2UR.FILL UR58, R5 ;  /* 0x00000000053a72ca */ /* 0x000fe200004e0000 */
[C---:B------:R-:W-:Y:S01]  /*3820*/  DFMA R4, R226.reuse, R112, R206 ;  /* 0x00000070e204722b */ /* 0x040fe200000000ce */
[----:B------:R-:W-:Y:S01]  /*3830*/  MOV R208, UR76 ;  /* 0x0000004c00d07c02 */ /* 0x000fe20008000f00 */
[----:B------:R-:W-:Y:S01]  /*3840*/  DFMA R216, R226, R8, R216 ;  /* 0x00000008e2d8722b */ /* 0x000fe200000000d8 */
[----:B------:R-:W-:Y:S01]  /*3850*/  R2UR.FILL UR77, R6 ;  /* 0x00000000064d72ca */ /* 0x000fe200004e0000 */
[----:B------:R-:W-:Y:S01]  /*3860*/  IMAD.U32 R241, RZ, RZ, UR27 ;  /* 0x0000001bfff17e24 */ /* 0x000fe2000f8e00ff */
[----:B------:R-:W-:-:S02]  /*3870*/  R2UR.FILL UR76, R7 ;  /* 0x00000000074c72ca */ /* 0x000fc400004e0000 */
[----:B------:R-:W-:Y:S01]  /*3880*/  MOV R240, UR26 ;  /* 0x0000001a00f07c02 */ /* 0x000fe20008000f00 */
[C-C-:B------:R-:W-:Y:S02]  /*3890*/  DADD R6, R224.reuse, -R4.reuse ;  /* 0x00000000e0067229 */ /* 0x140fe40000000804 */
[----:B------:R-:W-:Y:S01]  /*38a0*/  IMAD.U32 R207, RZ, RZ, UR59 ;  /* 0x0000003bffcf7e24 */ /* 0x000fe2000f8e00ff */
[----:B------:R-:W-:Y:S01]  /*38b0*/  DADD R224, R224, R4 ;  /* 0x00000000e0e07229 */ /* 0x000fe20000000004 */
[----:B------:R-:W-:Y:S01]  /*38c0*/  MOV R206, UR58 ;  /* 0x0000003a00ce7c02 */ /* 0x000fe20008000f00 */
[----:B------:R-:W-:Y:S02]  /*38d0*/  DFMA R212, R226, R240, R212 ;  /* 0x000000f0e2d4722b */ /* 0x000fe400000000d4 */
[C-C-:B------:R-:W-:Y:S02]  /*38e0*/  DADD R4, R234.reuse, R242.reuse ;  /* 0x00000000ea047229 */ /* 0x140fe400000000f2 */
[----:B------:R-:W-:-:S02]  /*38f0*/  DADD R234, R234, -R242 ;  /* 0x00000000eaea7229 */ /* 0x000fc400000008f2 */
[----:B------:R-:W-:Y:S02]  /*3900*/  DFMA R214, R226, R206, R214 ;  /* 0x000000cee2d6722b */ /* 0x000fe400000000d6 */
[----:B------:R-:W-:Y:S02]  /*3910*/  DMUL R140, R6, R140 ;  /* 0x0000008c068c7228 */ /* 0x000fe40000000000 */
[C-C-:B------:R-:W-:Y:S02]  /*3920*/  DADD R6, R228.reuse, R212.reuse ;  /* 0x00000000e4067229 */ /* 0x140fe400000000d4 */
[----:B------:R-:W-:Y:S02]  /*3930*/  DADD R228, R228, -R212 ;  /* 0x00000000e4e47229 */ /* 0x000fe400000008d4 */
[----:B------:R-:W-:Y:S02]  /*3940*/  DFMA R218, R226, R208, R218 ;  /* 0x000000d0e2da722b */ /* 0x000fe400000000da */
[----:B------:R-:W-:-:S02]  /*3950*/  DADD R212, R232, R210 ;  /* 0x00000000e8d47229 */ /* 0x000fc400000000d2 */
[----:B------:R-:W-:Y:S02]  /*3960*/  DADD R226, R236, R216 ;  /* 0x00000000ece27229 */ /* 0x000fe400000000d8 */
[----:B------:R-:W-:Y:S02]  /*3970*/  DADD R210, R232, -R210 ;  /* 0x00000000e8d27229 */ /* 0x000fe400000008d2 */
[----:B------:R-:W-:Y:S02]  /*3980*/  DMUL R234, R234, R110 ;  /* 0x0000006eeaea7228 */ /* 0x000fe40000000000 */
[----:B------:R-:W-:Y:S02]  /*3990*/  DADD R216, R236, -R216 ;  /* 0x00000000ecd87229 */ /* 0x000fe400000008d8 */
[C-C-:B------:R-:W-:Y:S02]  /*39a0*/  DADD R110, R230.reuse, R214.reuse ;  /* 0x00000000e66e7229 */ /* 0x140fe400000000d6 */
[----:B------:R-:W-:-:S02]  /*39b0*/  DADD R232, R230, -R214 ;  /* 0x00000000e6e87229 */ /* 0x000fc400000008d6 */
[CCC-:B------:R-:W-:Y:S02]  /*39c0*/  DFMA R214, R224.reuse, R138.reuse, R140.reuse ;  /* 0x0000008ae0d6722b */ /* 0x1c0fe4000000008c */
[----:B------:R-:W-:Y:S02]  /*39d0*/  DFMA R138, R224, R138, -R140 ;  /* 0x0000008ae08a722b */ /* 0x000fe4000000088c */
[----:B------:R-:W-:Y:S02]  /*39e0*/  DADD R230, R222, R218 ;  /* 0x00000000dee67229 */ /* 0x000fe400000000da */
[-C--:B------:R-:W-:Y:S02]  /*39f0*/  DFMA R140, R4, R132.reuse, R234 ;  /* 0x00000084048c722b */ /* 0x080fe400000000ea */
[----:B------:R-:W-:Y:S02]  /*3a00*/  DADD R218, R222, -R218 ;  /* 0x00000000deda7229 */ /* 0x000fe400000008da */
[----:B------:R-:W-:-:S02]  /*3a10*/  DFMA R4, R4, R132, -R234 ;  /* 0x000000840404722b */ /* 0x000fc400000008ea */
[----:B------:R-:W-:Y:S02]  /*3a20*/  DMUL R224, R216, R126 ;  /* 0x0000007ed8e07228 */ /* 0x000fe40000000000 */
[C---:B------:R-:W-:Y:S02]  /*3a30*/  DFMA R222, R214.reuse, R10, RZ ;  /* 0x0000000ad6de722b */ /* 0x040fe400000000ff */
[C---:B------:R-:W-:Y:S02]  /*3a40*/  DFMA R132, R214.reuse, R12, RZ ;  /* 0x0000000cd684722b */ /* 0x040fe400000000ff */
[C---:B------:R-:W-:Y:S02]  /*3a50*/  DFMA R126, R214.reuse, R118, RZ ;  /* 0x00000076d67e722b */ /* 0x040fe400000000ff */
[C---:B------:R-:W-:Y:S02]  /*3a60*/  DFMA R216, R214.reuse, R166, RZ ;  /* 0x000000a6d6d8722b */ /* 0x040fe400000000ff */
[----:B------:R-:W-:-:S02]  /*3a70*/  DFMA R214, R214, R194, RZ ;  /* 0x000000c2d6d6722b */ /* 0x000fc400000000ff */
[C---:B------:R-:W-:Y:S02]  /*3a80*/  DFMA R244, R138.reuse, R38, RZ ;  /* 0x000000268af4722b */ /* 0x040fe400000000ff */
[C---:B------:R-:W-:Y:S02]  /*3a90*/  DFMA R242, R138.reuse, R40, RZ ;  /* 0x000000288af2722b */ /* 0x040fe400000000ff */
[C---:B------:R-:W-:Y:S02]  /*3aa0*/  DFMA R236, R138.reuse, R154, RZ ;  /* 0x0000009a8aec722b */ /* 0x040fe400000000ff */
[C---:B------:R-:W-:Y:S02]  /*3ab0*/  DFMA R234, R138.reuse, R180, RZ ;  /* 0x000000b48aea722b */ /* 0x040fe400000000ff */
[----:B------:R-:W-:Y:S02]  /*3ac0*/  DFMA R138, R138, R112, RZ ;  /* 0x000000708a8a722b */ /* 0x000fe400000000ff */
[----:B------:R-:W-:-:S02]  /*3ad0*/  DFMA R222, R140, R18, R222 ;  /* 0x000000128cde722b */ /* 0x000fc400000000de */
[C---:B------:R-:W-:Y:S02]  /*3ae0*/  DFMA R132, R140.reuse, R30, R132 ;  /* 0x0000001e8c84722b */ /* 0x040fe40000000084 */
[C---:B------:R-:W-:Y:S02]  /*3af0*/  DFMA R126, R140.reuse, R116, R126 ;  /* 0x000000748c7e722b */ /* 0x040fe4000000007e */
[C---:B------:R-:W-:Y:S02]  /*3b00*/  DFMA R216, R140.reuse, R172, R216 ;  /* 0x000000ac8cd8722b */ /* 0x040fe400000000d8 */
[----:B------:R-:W-:Y:S02]  /*3b10*/  DFMA R214, R140, R114, R214 ;  /* 0x000000728cd6722b */ /* 0x000fe400000000d6 */
[----:B------:R-:W-:Y:S02]  /*3b20*/  DFMA R140, R226, R108, R224 ;  /* 0x0000006ce28c722b */ /* 0x000fe400000000e0 */
[----:B------:R-:W-:-:S02]  /*3b30*/  DMUL R124, R228, R124 ;  /* 0x0000007ce47c7228 */ /* 0x000fc40000000000 */
[C---:B------:R-:W-:Y:S02]  /*3b40*/  DFMA R244, R4.reuse, R46, R244 ;  /* 0x0000002e04f4722b */ /* 0x040fe400000000f4 */
[C---:B------:R-:W-:Y:S02]  /*3b50*/  DFMA R242, R4.reuse, R58, R242 ;  /* 0x0000003a04f2722b */ /* 0x040fe400000000f2 */
[C---:B------:R-:W-:Y:S02]  /*3b60*/  DFMA R236, R4.reuse, R152, R236 ;  /* 0x0000009804ec722b */ /* 0x040fe400000000ec */
[----:B------:R-:W-:Y:S02]  /*3b70*/  DFMA R234, R4, R184, R234 ;  /* 0x000000b804ea722b */ /* 0x000fe400000000ea */
[----:B------:R-:W-:Y:S02]  /*3b80*/  DFMA R108, R226, R108, -R224 ;  /* 0x0000006ce26c722b */ /* 0x000fe400000008e0 */
[----:B------:R-:W-:-:S02]  /*3b90*/  DFMA R138, R4, R220, R138 ;  /* 0x000000dc048a722b */ /* 0x000fc4000000008a */
[C---:B------:R-:W-:Y:S02]  /*3ba0*/  DFMA R222, R140.reuse, R14, R222 ;  /* 0x0000000e8cde722b */ /* 0x040fe400000000de */
[C---:B------:R-:W-:Y:S02]  /*3bb0*/  DFMA R132, R140.reuse, R16, R132 ;  /* 0x000000108c84722b */ /* 0x040fe40000000084 */
[C---:B------:R-:W-:Y:S02]  /*3bc0*/  DFMA R126, R140.reuse, R146, R126 ;  /* 0x000000928c7e722b */ /* 0x040fe4000000007e */
[C---:B------:R-:W-:Y:S02]  /*3bd0*/  DFMA R216, R140.reuse, R168, R216 ;  /* 0x000000a88cd8722b */ /* 0x040fe400000000d8 */
[----:B------:R-:W-:Y:S02]  /*3be0*/  DFMA R214, R140, R196, R214 ;  /* 0x000000c48cd6722b */ /* 0x000fe400000000d6 */
[----:B-----5:R-:W-:-:S02]  /*3bf0*/  DFMA R4, R6, R130, R124 ;  /* 0x000000820604722b */ /* 0x020fc4000000007c */
[----:B------:R-:W-:Y:S02]  /*3c00*/  DMUL R128, R210, R128 ;  /* 0x00000080d2807228 */ /* 0x000fe40000000000 */
[C---:B------:R-:W-:Y:S02]  /*3c10*/  DFMA R244, R108.reuse, R42, R244 ;  /* 0x0000002a6cf4722b */ /* 0x040fe400000000f4 */
[C---:B------:R-:W-:Y:S02]  /*3c20*/  DFMA R242, R108.reuse, R44, R242 ;  /* 0x0000002c6cf2722b */ /* 0x040fe400000000f2 */
[C---:B------:R-:W-:Y:S02]  /*3c30*/  DFMA R236, R108.reuse, R160, R236 ;  /* 0x000000a06cec722b */ /* 0x040fe400000000ec */
[----:B------:R-:W-:Y:S02]  /*3c40*/  DFMA R234, R108, R182, R234 ;  /* 0x000000b66cea722b */ /* 0x000fe400000000ea */
[----:B------:R-:W-:-:S02]  /*3c50*/  DFMA R6, R6, R130, -R124 ;  /* 0x000000820606722b */ /* 0x000fc4000000087c */
[----:B------:R-:W-:Y:S02]  /*3c60*/  DFMA R138, R108, R8, R138 ;  /* 0x000000086c8a722b */ /* 0x000fe4000000008a */
[C---:B------:R-:W-:Y:S02]  /*3c70*/  DFMA R222, R4.reuse, R24, R222 ;  /* 0x0000001804de722b */ /* 0x040fe400000000de */
[C---:B------:R-:W-:Y:S02]  /*3c80*/  DFMA R132, R4.reuse, R32, R132 ;  /* 0x000000200484722b */ /* 0x040fe40000000084 */
[C---:B------:R-:W-:Y:S02]  /*3c90*/  DFMA R126, R4.reuse, R142, R126 ;  /* 0x0000008e047e722b */ /* 0x040fe4000000007e */
[C---:B------:R-:W-:Y:S02]  /*3ca0*/  DFMA R216, R4.reuse, R176, R216 ;  /* 0x000000b004d8722b */ /* 0x040fe400000000d8 */
[----:B------:R-:W-:-:S02]  /*3cb0*/  DFMA R214, R4, R198, R214 ;  /* 0x000000c604d6722b */ /* 0x000fc400000000d6 */
[----:B------:R-:W-:Y:S02]  /*3cc0*/  DFMA R4, R212, R136, R128 ;  /* 0x00000088d404722b */ /* 0x000fe40000000080 */
[----:B---3--:R-:W-:Y:S02]  /*3cd0*/  DMUL R122, R232, R122 ;  /* 0x0000007ae87a7228 */ /* 0x008fe40000000000 */
[C---:B------:R-:W-:Y:S02]  /*3ce0*/  DFMA R244, R6.reuse, R52, R244 ;  /* 0x0000003406f4722b */ /* 0x040fe400000000f4 */
[C---:B------:R-:W-:Y:S02]  /*3cf0*/  DFMA R242, R6.reuse, R60, R242 ;  /* 0x0000003c06f2722b */ /* 0x040fe400000000f2 */
[C---:B------:R-:W-:Y:S02]  /*3d00*/  DFMA R236, R6.reuse, R156, R236 ;  /* 0x0000009c06ec722b */ /* 0x040fe400000000ec */
[----:B------:R-:W-:-:S02]  /*3d10*/  DFMA R234, R6, R188, R234 ;  /* 0x000000bc06ea722b */ /* 0x000fc400000000ea */
[----:B------:R-:W-:Y:S02]  /*3d20*/  DFMA R128, R212, R136, -R128 ;  /* 0x00000088d480722b */ /* 0x000fe40000000880 */
[----:B------:R-:W-:Y:S02]  /*3d30*/  DFMA R138, R6, R240, R138 ;  /* 0x000000f0068a722b */ /* 0x000fe4000000008a */
        /* <DEDUP_REMOVED lines=10> */
[----:B------:R-:W-:Y:S02]  /*3de0*/  DFMA R234, R128, R186, R234 ;  /* 0x000000ba80ea722b */ /* 0x000fe400000000ea */
[----:B------:R-:W-:Y:S02]  /*3df0*/  DFMA R110, R110, R134, -R122 ;  /* 0x000000866e6e722b */ /* 0x000fe4000000087a */
[----:B------:R-:W-:Y:S02]  /*3e00*/  DFMA R138, R128, R238, R138 ;  /* 0x000000ee808a722b */ /* 0x000fe4000000008a */
[C---:B------:R-:W-:Y:S02]  /*3e10*/  DFMA R222, R4.reuse, R26, R222 ;  /* 0x0000001a04de722b */ /* 0x040fe400000000de */
[C---:B------:R-:W-:Y:S02]  /*3e20*/  DFMA R132, R4.reuse, R34, R132 ;  /* 0x000000220484722b */ /* 0x040fe40000000084 */
[----:B------:R-:W-:-:S02]  /*3e30*/  DFMA R126, R4, R144, R126 ;  /* 0x00000090047e722b */ /* 0x000fc4000000007e */
[C---:B------:R-:W-:Y:S02]  /*3e40*/  DFMA R216, R4.reuse, R178, R216 ;  /* 0x000000b204d8722b */ /* 0x040fe400000000d8 */
[----:B------:R-:W-:Y:S02]  /*3e50*/  DFMA R214, R4, R202, R214 ;  /* 0x000000ca04d6722b */ /* 0x000fe400000000d6 */
[CCC-:B------:R-:W-:Y:S02]  /*3e60*/  DFMA R4, R230.reuse, R106.reuse, R120.reuse ;  /* 0x0000006ae604722b */ /* 0x1c0fe40000000078 */
[----:B------:R-:W-:Y:S02]  /*3e70*/  DFMA R106, R230, R106, -R120 ;  /* 0x0000006ae66a722b */ /* 0x000fe40000000878 */
[C---:B------:R-:W-:Y:S02]  /*3e80*/  DFMA R244, R110.reuse, R54, R244 ;  /* 0x000000366ef4722b */ /* 0x040fe400000000f4 */
[----:B------:R-:W-:-:S02]  /*3e90*/  DFMA R242, R110, R62, R242 ;  /* 0x0000003e6ef2722b */ /* 0x000fc400000000f2 */
[C---:B------:R-:W-:Y:S02]  /*3ea0*/  DFMA R236, R110.reuse, R158, R236 ;  /* 0x0000009e6eec722b */ /* 0x040fe400000000ec */
        /* <DEDUP_REMOVED lines=10> */
[----:B------:R-:W-:-:S02]  /*3f50*/  DFMA R214, R4, R204, R214 ;  /* 0x000000cc04d6722b */ /* 0x000fc400000000d6 */
[----:B------:R-:W-:Y:S02]  /*3f60*/  DFMA R138, R106, R208, R138 ;  /* 0x000000d06a8a722b */ /* 0x000fe4000000008a */
[----:B------:R-:W-:Y:S02]  /*3f70*/  DADD R106, R222, R244 ;  /* 0x00000000de6a7229 */ /* 0x000fe400000000f4 */
[----:B------:R-:W-:Y:S02]  /*3f80*/  DADD R108, R132, R242 ;  /* 0x00000000846c7229 */ /* 0x000fe400000000f2 */
[----:B------:R-:W-:Y:S02]  /*3f90*/  DADD R110, R126, R236 ;  /* 0x000000007e6e7229 */ /* 0x000fe400000000ec */
[----:B------:R-:W-:Y:S01]  /*3fa0*/  DADD R120, R216, R234 ;  /* 0x00000000d8787229 */ /* 0x000fe200000000ea */
[----:B------:R1:W-:Y:S01]  /*3fb0*/  STS.64 [R2], R106 ;  /* 0x0000006a02007388 */ /* 0x0003e20000000a00 */
[----:B------:R-:W-:-:S02]  /*3fc0*/  DADD R222, R222, -R244 ;  /* 0x00000000dede7229 */ /* 0x000fc400000008f4 */
[C-C-:B------:R-:W-:Y:S01]  /*3fd0*/  DADD R4, R214.reuse, R138.reuse ;  /* 0x00000000d6047229 */ /* 0x140fe2000000008a */
[----:B------:R1:W-:Y:S01]  /*3fe0*/  STS.64 [R2+0x8], R108 ;  /* 0x0000086c02007388 */ /* 0x0003e20000000a00 */
[----:B------:R-:W-:Y:S02]  /*3ff0*/  DADD R6, R214, -R138 ;  /* 0x00000000d6067229 */ /* 0x000fe4000000088a */
[----:B------:R-:W-:Y:S01]  /*4000*/  DADD R132, R132, -R242 ;  /* 0x0000000084847229 */ /* 0x000fe200000008f2 */
[----:B------:R1:W-:Y:S01]  /*4010*/  STS.64 [R2+0x48], R222 ;  /* 0x000048de02007388 */ /* 0x0003e20000000a00 */
[----:B------:R-:W-:Y:S02]  /*4020*/  DADD R126, R126, -R236 ;  /* 0x000000007e7e7229 */ /* 0x000fe400000008ec */
[----:B------:R-:W-:Y:S01]  /*4030*/  DADD R216, R216, -R234 ;  /* 0x00000000d8d87229 */ /* 0x000fe200000008ea */
[----:B------:R1:W-:Y:S04]  /*4040*/  STS.128 [R2+0x20], R4 ;  /* 0x0000200402007388 */ /* 0x0003e80000000c00 */
[----:B------:R1:W-:Y:S04]  /*4050*/  STS.64 [R2+0x40], R132 ;  /* 0x0000408402007388 */ /* 0x0003e80000000a00 */
[----:B------:R1:W-:Y:S04]  /*4060*/  STS.64 [R2+0x10], R110 ;  /* 0x0000106e02007388 */ /* 0x0003e80000000a00 */
[----:B------:R1:W-:Y:S04]  /*4070*/  STS.64 [R2+0x38], R126 ;  /* 0x0000387e02007388 */ /* 0x0003e80000000a00 */
[----:B------:R1:W-:Y:S04]  /*4080*/  STS.64 [R2+0x18], R120 ;  /* 0x0000187802007388 */ /* 0x0003e80000000a00 */
[----:B------:R1:W-:Y:S01]  /*4090*/  STS.64 [R2+0x30], R216 ;  /* 0x000030d802007388 */ /* 0x0003e20000000a00 */
[----:B------:R-:W-:Y:S05]  /*40a0*/  @!P1 BRA `(.L_x_59) ;  /* 0xffffffe0003c9947 */ /* 0x000fea000383ffff */
.L_x_58:
[----:B0--34-:R-:W-:Y:S05]  /*40b0*/  BSYNC.RECONVERGENT B0 ;  /* 0x0000000000007941 */ /* 0x019fea0003800200 */
.L_x_57:
[----:B--2---:R-:W0:Y:S01]  /*40c0*/  S2R R3, SR_TID.X ;  /* 0x0000000000037919 */ /* 0x004e220000002100 */
[----:B------:R-:W-:Y:S01]  /*40d0*/  BSSY.RECONVERGENT B0, `(.L_x_60) ;  /* 0x000008f000007945 */ /* 0x000fe20003800200 */
[----:B------:R-:W-:Y:S01]  /*40e0*/  BAR.SYNC.DEFER_BLOCKING 0x0 ;  /* 0x0000000000007b1d */ /* 0x000fe20000010000 */
[----:B0-----:R-:W-:-:S13]  /*40f0*/  ISETP.GT.U32.AND P1, PT, R3, 0x8b, PT ;  /* 0x0000008b0300780c */ /* 0x001fda0003f24070 */
[----:B------:R-:W-:Y:S05]  /*4100*/  @P1 BRA `(.L_x_61) ;  /* 0x00000008002c1947 */ /* 0x000fea0003800000 */
[----:B-1----:R-:W0:Y:S01]  /*4110*/  S2R R5, SR_CgaCtaId ;  /* 0x0000000000057919 */ /* 0x002e220000008800 */
[----:B------:R-:W-:Y:S01]  /*4120*/  MOV R4, 0x400 ;  /* 0x0000040000047802 */ /* 0x000fe20000000f00 */
[----:B------:R-:W1:Y:S03]  /*4130*/  S2R R2, SR_TID.Y ;  /* 0x0000000000027919 */ /* 0x000e660000002200 */
[----:B0-----:R-:W-:-:S05]  /*4140*/  LEA R5, R5, R4, 0x18 ;  /* 0x0000000405057211 */ /* 0x001fca00078ec0ff */
[----:B-1----:R-:W-:-:S07]  /*4150*/  IMAD R2, R2, 0x55c0, R5 ;  /* 0x000055c002027824 */ /* 0x002fce00078e0205 */
.L_x_62:
        /* <DEDUP_REMOVED lines=30> */
[----:B------:R-:W-:Y:S02]  /*4340*/  DFMA R82, R68, R10, RZ ;  /* 0x0000000a4452722b */ /* 0x000fe400000000ff */
[----:B------:R-:W-:Y:S01]  /*4350*/  DADD R72, R70, -R72 ;  /* 0x0000000046487229 */ /* 0x000fe20000000848 */
[----:B------:R-:W-:Y:S01]  /*4360*/  LDS.64 R68, [R4+0x1c0] ;  /* 0x0001c00004447984 */ /* 0x000fe20000000a00 */
[----:B------:R-:W-:-:S02]  /*4370*/  DFMA R90, R66, R30, R84 ;  /* 0x0000001e425a722b */ /* 0x000fc40000000054 */
[C---:B------:R-:W-:Y:S01]  /*4380*/  DFMA R94, R66.reuse, R116, R88 ;  /* 0x00000074425e722b */ /* 0x040fe20000000058 */
[----:B------:R-:W0:Y:S01]  /*4390*/  LDS.64 R70, [R4+0x3f0] ;  /* 0x0003f00004467984 */ /* 0x000e220000000a00 */
[C---:B------:R-:W-:Y:S02]  /*43a0*/  DFMA R98, R66.reuse, R172, R92 ;  /* 0x000000ac4262722b */ /* 0x040fe4000000005c */
[C---:B------:R-:W-:Y:S02]  /*43b0*/  DFMA R102, R66.reuse, R114, R96 ;  /* 0x000000724266722b */ /* 0x040fe40000000060 */
[----:B------:R-:W-:Y:S02]  /*43c0*/  DFMA R86, R66, R18, R82 ;  /* 0x000000124256722b */ /* 0x000fe40000000052 */
[C---:B------:R-:W-:Y:S01]  /*43d0*/  DFMA R84, R6.reuse, R38, RZ ;  /* 0x000000260654722b */ /* 0x040fe200000000ff */
[----:B------:R-:W-:Y:S01]  /*43e0*/  LDS.64 R66, [R4+0x230] ;  /* 0x0002300004427984 */ /* 0x000fe20000000a00 */
[----:B------:R-:W-:-:S02]  /*43f0*/  DFMA R88, R6, R40, RZ ;  /* 0x000000280658722b */ /* 0x000fc400000000ff */
[C---:B------:R-:W-:Y:S02]  /*4400*/  DFMA R92, R6.reuse, R154, RZ ;  /* 0x0000009a065c722b */ /* 0x040fe400000000ff */
[C---:B------:R-:W-:Y:S02]  /*4410*/  DFMA R96, R6.reuse, R180, RZ ;  /* 0x000000b40660722b */ /* 0x040fe400000000ff */
[----:B------:R-:W-:Y:S01]  /*4420*/  DFMA R100, R6, R112, RZ ;  /* 0x000000700664722b */ /* 0x000fe200000000ff */
[----:B------:R-:W1:Y:S01]  /*4430*/  LDS.64 R6, [R4+0x380] ;  /* 0x0003800004067984 */ /* 0x000e620000000a00 */
[----:B--2---:R-:W-:Y:S02]  /*4440*/  DADD R82, R74, R80 ;  /* 0x000000004a527229 */ /* 0x004fe40000000050 */
[C---:B------:R-:W-:Y:S02]  /*4450*/  DFMA R84, R72.reuse, R46, R84 ;  /* 0x0000002e4854722b */ /* 0x040fe40000000054 */
[----:B------:R-:W-:-:S02]  /*4460*/  DFMA R88, R72, R58, R88 ;  /* 0x0000003a4858722b */ /* 0x000fc40000000058 */
[C---:B------:R-:W-:Y:S02]  /*4470*/  DFMA R92, R72.reuse, R152, R92 ;  /* 0x00000098485c722b */ /* 0x040fe4000000005c */
[C---:B------:R-:W-:Y:S02]  /*4480*/  DFMA R96, R72.reuse, R184, R96 ;  /* 0x000000b84860722b */ /* 0x040fe40000000060 */
[----:B------:R-:W-:Y:S02]  /*4490*/  DFMA R100, R72, R220, R100 ;  /* 0x000000dc4864722b */ /* 0x000fe40000000064 */
[----:B------:R-:W-:Y:S01]  /*44a0*/  DADD R80, R74, -R80 ;  /* 0x000000004a507229 */ /* 0x000fe20000000850 */
[----:B------:R-:W-:Y:S01]  /*44b0*/  LDS.64 R72, [R4+0x2a0] ;  /* 0x0002a00004487984 */ /* 0x000fe20000000a00 */
[C---:B------:R-:W-:Y:S02]  /*44c0*/  DFMA R86, R82.reuse, R14, R86 ;  /* 0x0000000e5256722b */ /* 0x040fe40000000056 */
[C---:B------:R-:W-:Y:S01]  /*44d0*/  DFMA R90, R82.reuse, R16, R90 ;  /* 0x00000010525a722b */ /* 0x040fe2000000005a */
[----:B------:R-:W2:Y:S01]  /*44e0*/  LDS.64 R74, [R4+0x310] ;  /* 0x00031000044a7984 */ /* 0x000ea20000000a00 */
[----:B------:R-:W-:-:S02]  /*44f0*/  DFMA R94, R82, R146, R94 ;  /* 0x00000092525e722b */ /* 0x000fc4000000005e */
[C---:B------:R-:W-:Y:S02]  /*4500*/  DFMA R98, R82.reuse, R168, R98 ;  /* 0x000000a85262722b */ /* 0x040fe40000000062 */
[----:B------:R-:W-:Y:S02]  /*4510*/  DFMA R102, R82, R196, R102 ;  /* 0x000000c45266722b */ /* 0x000fe40000000066 */
[----:B---3--:R-:W-:Y:S02]  /*4520*/  DADD R82, R76, R78 ;  /* 0x000000004c527229 */ /* 0x008fe4000000004e */
[C---:B------:R-:W-:Y:S02]  /*4530*/  DFMA R84, R80.reuse, R42, R84 ;  /* 0x0000002a5054722b */ /* 0x040fe40000000054 */
[C---:B------:R-:W-:Y:S02]  /*4540*/  DFMA R88, R80.reuse, R44, R88 ;  /* 0x0000002c5058722b */ /* 0x040fe40000000058 */
[----:B------:R-:W-:-:S02]  /*4550*/  DFMA R92, R80, R160, R92 ;  /* 0x000000a0505c722b */ /* 0x000fc4000000005c */
[C---:B------:R-:W-:Y:S02]  /*4560*/  DFMA R96, R80.reuse, R182, R96 ;  /* 0x000000b65060722b */ /* 0x040fe40000000060 */
[----:B------:R-:W-:Y:S02]  /*4570*/  DFMA R100, R80, R8, R100 ;  /* 0x000000085064722b */ /* 0x000fe40000000064 */
[----:B------:R-:W-:Y:S02]  /*4580*/  DADD R76, R76, -R78 ;  /* 0x000000004c4c7229 */ /* 0x000fe4000000084e */
[----:B0-----:R-:W-:Y:S02]  /*4590*/  DADD R78, R68, R70 ;  /* 0x00000000444e7229 */ /* 0x001fe40000000046 */
        /* <DEDUP_REMOVED lines=23> */
[----:B--2---:R-:W-:Y:S02]  /*4710*/  DADD R66, R72, R74 ;  /* 0x0000000048427229 */ /* 0x004fe4000000004a */
[C---:B------:R-:W-:Y:S02]  /*4720*/  DFMA R86, R70.reuse, R26, R86 ;  /* 0x0000001a4656722b */ /* 0x040fe40000000056 */
[----:B------:R-:W-:-:S02]  /*4730*/  DFMA R90, R70, R34, R90 ;  /* 0x00000022465a722b */ /* 0x000fc4000000005a */
[C---:B------:R-:W-:Y:S02]  /*4740*/  DFMA R94, R70.reuse, R144, R94 ;  /* 0x00000090465e722b */ /* 0x040fe4000000005e */
[C---:B------:R-:W-:Y:S02]  /*4750*/  DFMA R98, R70.reuse, R178, R98 ;  /* 0x000000b24662722b */ /* 0x040fe40000000062 */
[----:B------:R-:W-:Y:S02]  /*4760*/  DFMA R102, R70, R202, R102 ;  /* 0x000000ca4666722b */ /* 0x000fe40000000066 */
[----:B------:R-:W-:Y:S02]  /*4770*/  DADD R72, R72, -R74 ;  /* 0x0000000048487229 */ /* 0x000fe4000000084a */
        /* <DEDUP_REMOVED lines=36> */
.L_x_61:
[----:B------:R-:W-:Y:S05]  /*49c0*/  BSYNC.RECONVERGENT B0 ;  /* 0x0000000000007941 */ /* 0x000fea0003800200 */
.L_x_60:
[----:B------:R-:W-:Y:S06]  /*49d0*/  BAR.SYNC.DEFER_BLOCKING 0x0 ;  /* 0x0000000000007b1d */ /* 0x000fec0000010000 */
[----:B------:R-:W2:Y:S01]  /*49e0*/  LDCU.64 UR64, c[0x3][0x8] ;  /* 0x00c00100ff4077ac */ /* 0x000ea20008000a00 */
[----:B------:R-:W3:Y:S01]  /*49f0*/  LDCU.64 UR58, c[0x3][0x10] ;  /* 0x00c00200ff3a77ac */ /* 0x000ee20008000a00 */
[----:B------:R-:W4:Y:S01]  /*4a00*/  LDCU.64 UR72, c[0x3][0x20] ;  /* 0x00c00400ff4877ac */ /* 0x000f220008000a00 */
[----:B------:R-:W5:Y:S01]  /*4a10*/  LDCU.64 UR74, c[0x3][0x18] ;  /* 0x00c00300ff4a77ac */ /* 0x000f620008000a00 */
[----:B------:R-:W5:Y:S01]  /*4a20*/  LDCU.64 UR60, c[0x3][0x718] ;  /* 0x00c0e300ff3c77ac */ /* 0x000f620008000a00 */
[----:B-1----:R-:W-:Y:S01]  /*4a30*/  LDS.64 R2, [R247] ;  /* 0x00000000f7027984 */ /* 0x002fe20000000a00 */
[----:B------:R-:W1:Y:S03]  /*4a40*/  LDCU.64 UR70, c[0x3][0x30] ;  /* 0x00c00600ff4677ac */ /* 0x000e660008000a00 */
[----:B0-----:R-:W0:Y:S01]  /*4a50*/  LDS.64 R4, [R247+0x4fa0] ;  /* 0x004fa000f7047984 */ /* 0x001e220000000a00 */
[----:B------:R-:W1:Y:S03]  /*4a60*/  LDCU.64 UR68, c[0x3][0x38] ;  /* 0x00c00700ff4477ac */ /* 0x000e660008000a00 */
[----:B------:R-:W-:Y:S01]  /*4a70*/  LDS.64 R8, [R247+0x620] ;  /* 0x00062000f7087984 */ /* 0x000fe20000000a00 */
[----:B------:R-:W1:Y:S03]  /*4a80*/  LDCU.64 UR66, c[0x3][0x40] ;  /* 0x00c00800ff4277ac */ /* 0x000e660008000a00 */
[----:B------:R-:W2:Y:S01]  /*4a90*/  LDS.64 R12, [R247+0x4980] ;  /* 0x00498000f70c7984 */ /* 0x000ea20000000a00 */
[----:B------:R-:W1:Y:S03]  /*4aa0*/  LDCU.64 UR62, c[0x3][0x708] ;  /* 0x00c0e100ff3e77ac */ /* 0x000e660008000a00 */
[----:B------:R-:W-:Y:S01]  /*4ab0*/  LDS.64 R16, [R247+0xc40] ;  /* 0x000c4000f7107984 */ /* 0x000fe20000000a00 */
[----:B------:R-:W1:Y:S03]  /*4ac0*/  LDCU.64 UR54, c[0x3][0x710] ;  /* 0x00c0e200ff3677ac */ /* 0x000e660008000a00 */
[----:B------:R-:W1:Y:S01]  /*4ad0*/  LDS.64 R22, [R247+0x4360] ;  /* 0x00436000f7167984 */ /* 0x000e620000000a00 */
[----:B------:R-:W1:Y:S03]  /*4ae0*/  LDCU.64 UR56, c[0x3][0x740] ;  /* 0x00c0e800ff3877ac */ /* 0x000e660008000a00 */
[----:B------:R-:W-:Y:S01]  /*4af0*/  LDS.64 R30, [R247+0x3720] ;  /* 0x00372000f71e7984 */ /* 0x000fe20000000a00 */
[----:B------:R-:W1:Y:S03]  /*4b00*/  LDCU.64 UR48, c[0x3][0x730] ;  /* 0x00c0e600ff3077ac */ /* 0x000e660008000a00 */
[----:B------:R-:W-:Y:S01]  /*4b10*/  LDS.64 R32, [R247+0x3100] ;  /* 0x00310000f7207984 */ /* 0x000fe20000000a00 */
[----:B------:R-:W1:Y:S01]  /*4b20*/  LDCU.64 UR26, c[0x3][0x738] ;  /* 0x00c0e700ff1a77ac */ /* 0x000e620008000a00 */
[----:B------:R-:W1:Y:S01]  /*4b30*/  LDCU.64 UR42, c[0x3][0x60] ;  /* 0x00c00c00ff2a77ac */ /* 0x000e620008000a00 */
[----:B------:R-:W1:Y:S01]  /*4b40*/  LDCU.64 UR50, c[0x3][0x768] ;  /* 0x00c0ed00ff3277ac */ /* 0x000e620008000a00 */
[----:B------:R-:W1:Y:S01]  /*4b50*/  LDCU.64 UR36, c[0x3][0x58] ;  /* 0x00c00b00ff2477ac */ /* 0x000e620008000a00 */
[----:B0-----:R-:W-:-:S02]  /*4b60*/  DADD R6, R2, R4 ;  /* 0x0000000002067229 */ /* 0x001fc40000000004 */
[----:B------:R-:W-:Y:S01]  /*4b70*/  DADD R2, R2, -R4 ;  /* 0x0000000002027229 */ /* 0x000fe20000000804 */
[----:B------:R-:W0:Y:S01]  /*4b80*/  LDCU.64 UR30, c[0x3][0x68] ;  /* 0x00c00d00ff1e77ac */ /* 0x000e220008000a00 */
[----:B------:R-:W0:Y:S04]  /*4b90*/  LDCU.64 UR52, c[0x3][0x758] ;  /* 0x00c0eb00ff3477ac */ /* 0x000e280008000a00 */
[----:B------:R-:W-:Y:S02]  /*4ba0*/  DFMA R10, R6, R10, RZ ;  /* 0x0000000a060a722b */ /* 0x000fe400000000ff */
[----:B--2---:R-:W-:Y:S01]  /*4bb0*/  DADD R4, R8, R12 ;  /* 0x0000000008047229 */ /* 0x004fe2000000000c */
[----:B------:R-:W2:Y:S01]  /*4bc0*/  LDCU.64 UR22, c[0x3][0x760] ;  /* 0x00c0ec00ff1677ac */ /* 0x000ea20008000a00 */
[----:B------:R-:W-:-:S02]  /*4bd0*/  DFMA R34, R6, UR64, RZ ;  /* 0x0000004006227c2b */ /* 0x000fc400080000ff */
[----:B------:R-:W-:Y:S01]  /*4be0*/  DADD R8, R8, -R12 ;  /* 0x0000000008087229 */ /* 0x000fe2000000080c */
[----:B------:R-:W1:Y:S01]  /*4bf0*/  LDCU.64 UR64, c[0x3][0x48] ;  /* 0x00c00900ff4077ac */ /* 0x000e620008000a00 */
[----:B------:R-:W-:Y:S01]  /*4c00*/  LDS.64 R12, [R247+0x3d40] ;  /* 0x003d4000f70c7984 */ /* 0x000fe20000000a00 */
[----:B------:R-:W-:Y:S02]  /*4c10*/  DFMA R38, R2, R38, RZ ;  /* 0x000000260226722b */ /* 0x000fe400000000ff */
[----:B------:R-:W-:Y:S01]  /*4c20*/  DFMA R40, R4, R18, R10 ;  /* 0x000000120428722b */ /* 0x000fe2000000000a */
[----:B------:R-:W2:Y:S01]  /*4c30*/  LDCU.64 UR6, c[0x3][0x780] ;  /* 0x00c0f000ff0677ac */ /* 0x000ea20008000a00 */
[----:B------:R-:W2:Y:S01]  /*4c40*/  LDS.64 R10, [R247+0x1260] ;  /* 0x00126000f70a7984 */ /* 0x000ea20000000a00 */
[C---:B---3--:R-:W-:Y:S01]  /*4c50*/  DFMA R36, R6.reuse, UR58, RZ ;  /* 0x0000003a06247c2b */ /* 0x048fe200080000ff */
[----:B------:R-:W3:Y:S02]  /*4c60*/  LDCU.64 UR58, c[0x3][0x720] ;  /* 0x00c0e400ff3a77ac */ /* 0x000ee40008000a00 */
[----:B------:R-:W2:Y:S01]  /*4c70*/  LDS.64 R18, [R247+0x1880] ;  /* 0x00188000f7127984 */ /* 0x000ea20000000a00 */
[----:B----4-:R-:W-:-:S02]  /*4c80*/  DFMA R58, R6, UR72, RZ ;  /* 0x00000048063a7c2b */ /* 0x010fc400080000ff */
[----:B------:R-:W-:Y:S01]  /*4c90*/  DFMA R38, R8, R46, R38 ;  /* 0x0000002e0826722b */ /* 0x000fe20000000026 */
[----:B------:R-:W4:Y:S01]  /*4ca0*/  LDCU.64 UR38, c[0x3][0x88] ;  /* 0x00c01100ff2677ac */ /* 0x000f220008000a00 */
[----:B-----5:R-:W-:Y:S01]  /*4cb0*/  DFMA R46, R6, UR74, RZ ;  /* 0x0000004a062e7c2b */ /* 0x020fe200080000ff */
[----:B------:R-:W5:Y:S01]  /*4cc0*/  LDS.64 R6, [R247+0x1ea0] ;  /* 0x001ea000f7067984 */ /* 0x000f620000000a00 */
[----:B------:R-:W0:Y:S02]  /*4cd0*/  LDCU.64 UR74, c[0x3][0x748] ;  /* 0x00c0e900ff4a77ac */ /* 0x000e240008000a00 */
[----:B-1----:R-:W-:Y:S02]  /*4ce0*/  DFMA R64, R4, UR64, R58 ;  /* 0x0000004004407c2b */ /* 0x002fe4000800003a */
[----:B------:R-:W-:Y:S01]  /*4cf0*/  DFMA R58, R2, UR60, RZ ;  /* 0x0000003c023a7c2b */ /* 0x000fe200080000ff */
[----:B------:R-:W1:Y:S01]  /*4d00*/  LDCU.64 UR46, c[0x3][0x788] ;  /* 0x00c0f100ff2e77ac */ /* 0x000e620008000a00 */
[----:B------:R-:W-:-:S02]  /*4d10*/  DFMA R44, R4, UR70, R34 ;  /* 0x00000046042c7c2b */ /* 0x000fc40008000022 */
[C---:B------:R-:W-:Y:S01]  /*4d20*/  DFMA R50, R4.reuse, UR68, R36 ;  /* 0x0000004404327c2b */ /* 0x040fe20008000024 */
[----:B------:R-:W-:Y:S01]  /*4d30*/  LDS.64 R34, [R247+0x24c0] ;  /* 0x0024c000f7227984 */ /* 0x000fe20000000a00 */
[----:B------:R-:W-:Y:S01]  /*4d40*/  DFMA R60, R4, UR66, R46 ;  /* 0x00000042043c7c2b */ /* 0x000fe2000800002e */
[----:B------:R-:W1:Y:S01]  /*4d50*/  LDCU.64 UR14, c[0x3][0x90] ;  /* 0x00c01200ff0e77ac */ /* 0x000e620008000a00 */
[C---:B------:R-:W-:Y:S01]  /*4d60*/  DFMA R4, R2.reuse, UR62, RZ ;  /* 0x0000003e02047c2b */ /* 0x040fe200080000ff */
[----:B------:R-:W5:Y:S01]  /*4d70*/  LDS.64 R36, [R247+0x2ae0] ;  /* 0x002ae000f7247984 */ /* 0x000f620000000a00 */
[C---:B------:R-:W-:Y:S01]  /*4d80*/  DFMA R46, R2.reuse, UR54, RZ ;  /* 0x00000036022e7c2b */ /* 0x040fe200080000ff */
[----:B------:R-:W4:Y:S01]  /*4d90*/  LDCU.64 UR62, c[0x3][0x70] ;  /* 0x00c00e00ff3e77ac */ /* 0x000f220008000a00 */
[----:B---3--:R-:W-:Y:S02]  /*4da0*/  DFMA R62, R2, UR58, RZ ;  /* 0x0000003a023e7c2b */ /* 0x008fe400080000ff */
[C-C-:B------:R-:W-:Y:S01]  /*4db0*/  DADD R2, R16.reuse, R22.reuse ;  /* 0x0000000010027229 */ /* 0x140fe20000000016 */
[----:B------:R-:W3:Y:S01]  /*4dc0*/  LDCU.64 UR58, c[0x3][0x770] ;  /* 0x00c0ee00ff3a77ac */ /* 0x000ee20008000a00 */
[----:B------:R-:W-:-:S02]  /*4dd0*/  DADD R16, R16, -R22 ;  /* 0x0000000010107229 */ /* 0x000fc40000000816 */
[C---:B------:R-:W-:Y:S01]  /*4de0*/  DFMA R58, R8.reuse, UR56, R58 ;  /* 0x00000038083a7c2b */ /* 0x040fe2000800003a */
[----:B------:R-:W1:Y:S01]  /*4df0*/  LDCU.64 UR4, c[0x3][0x80] ;  /* 0x00c01000ff0477ac */ /* 0x000e620008000a00 */
[C---:B------:R-:W-:Y:S02]  /*4e00*/  DFMA R4, R8.reuse, UR48, R4 ;  /* 0x0000003008047c2b */ /* 0x040fe40008000004 */
[----:B------:R-:W-:Y:S01]  /*4e10*/  DFMA R46, R8, UR26, R46 ;  /* 0x0000001a082e7c2b */ /* 0x000fe2000800002e */
[----:B------:R-:W1:Y:S01]  /*4e20*/  LDCU.64 UR48, c[0x3][0x790] ;  /* 0x00c0f200ff3077ac */ /* 0x000e620008000a00 */
[----:B------:R-:W-:Y:S02]  /*4e30*/  DFMA R50, R2, UR42, R50 ;  /* 0x0000002a02327c2b */ /* 0x000fe40008000032 */
[----:B------:R-:W-:Y:S01]  /*4e40*/  DFMA R58, R16, UR50, R58 ;  /* 0x00000032103a7c2b */ /* 0x000fe2000800003a */
[----:B------:R-:W5:Y:S01]  /*4e50*/  LDCU.64 UR42, c[0x3][0x98] ;  /* 0x00c01300ff2a77ac */ /* 0x000f620008000a00 */
[----:B0-----:R-:W-:-:S02]  /*4e60*/  DFMA R62, R8, UR74, R62 ;  /* 0x0000004a083e7c2b */ /* 0x001fc4000800003e */
[C---:B------:R-:W-:Y:S01]  /*4e70*/  DFMA R40, R2.reuse, R14, R40 ;  /* 0x0000000e0228722b */ /* 0x040fe20000000028 */
[----:B------:R-:W0:Y:S01]  /*4e80*/  LDCU.64 UR50, c[0x3][0x798] ;  /* 0x00c0f300ff3277ac */ /* 0x000e220008000a00 */
[C---:B------:R-:W-:Y:S02]  /*4e90*/  DFMA R44, R2.reuse, UR36, R44 ;  /* 0x00000024022c7c2b */ /* 0x040fe4000800002c */
[C---:B------:R-:W-:Y:S01]  /*4ea0*/  DFMA R60, R2.reuse, UR30, R60 ;  /* 0x0000001e023c7c2b */ /* 0x040fe2000800003c */
[----:B------:R-:W0:Y:S01]  /*4eb0*/  LDCU.64 UR20, c[0x3][0xb0] ;  /* 0x00c01600ff1477ac */ /* 0x000e220008000a00 */
[----:B----4-:R-:W-:Y:S02]  /*4ec0*/  DFMA R64, R2, UR62, R64 ;  /* 0x0000003e02407c2b */ /* 0x010fe40008000040 */
[----:B--2---:R-:W-:Y:S01]  /*4ed0*/  DADD R2, R10, R12 ;  /* 0x000000000a027229 */ /* 0x004fe2000000000c */
[----:B------:R-:W2:Y:S01]  /*4ee0*/  LDCU.64 UR12, c[0x3][0x7b0] ;  /* 0x00c0f600ff0c77ac */ /* 0x000ea20008000a00 */
[----:B------:R-:W-:-:S02]  /*4ef0*/  DFMA R14, R16, UR52, R4 ;  /* 0x00000034100e7c2b */ /* 0x000fc40008000004 */
[----:B------:R-:W-:Y:S01]  /*4f00*/  DFMA R46, R16, UR22, R46 ;  /* 0x00000016102e7c2b */ /* 0x000fe2000800002e */
[----:B------:R-:W4:Y:S01]  /*4f10*/  LDCU.64 UR44, c[0x3][0xa8] ;  /* 0x00c01500ff2c77ac */ /* 0x000f220008000a00 */
[----:B------:R-:W-:Y:S02]  /*4f20*/  DADD R10, R10, -R12 ;  /* 0x000000000a0a7229 */ /* 0x000fe4000000080c */
[----:B---3--:R-:W-:Y:S01]  /*4f30*/  DFMA R62, R16, UR58, R62 ;  /* 0x0000003a103e7c2b */ /* 0x008fe2000800003e */
[----:B------:R-:W3:Y:S01]  /*4f40*/  LDCU.64 UR40, c[0x3][0x7a8] ;  /* 0x00c0f500ff2877ac */ /* 0x000ee20008000a00 */
[C-C-:B------:R-:W-:Y:S02]  /*4f50*/  DADD R4, R18.reuse, R30.reuse ;  /* 0x0000000012047229 */ /* 0x140fe4000000001e */
[----:B------:R-:W-:Y:S01]  /*4f60*/  DADD R18, R18, -R30 ;  /* 0x0000000012127229 */ /* 0x000fe2000000081e */
[----:B------:R-:W3:Y:S01]  /*4f70*/  LDCU.64 UR54, c[0x3][0xb8] ;  /* 0x00c01700ff3677ac */ /* 0x000ee20008000a00 */
[----:B------:R-:W-:-:S02]  /*4f80*/  DFMA R50, R2, UR38, R50 ;  /* 0x0000002602327c2b */ /* 0x000fc40008000032 */
[----:B-1----:R-:W-:Y:S01]  /*4f90*/  DFMA R60, R2, UR14, R60 ;  /* 0x0000000e023c7c2b */ /* 0x002fe2000800003c */
[----:B------:R-:W1:Y:S01]  /*4fa0*/  LDCU.64 UR26, c[0x3][0x7b8] ;  /* 0x00c0f700ff1a77ac */ /* 0x000e620008000a00 */
[C---:B------:R-:W-:Y:S02]  /*4fb0*/  DFMA R14, R10.reuse, UR6, R14 ;  /* 0x000000060a0e7c2b */ /* 0x040fe4000800000e */
[----:B------:R-:W-:Y:S01]  /*4fc0*/  DFMA R46, R10, UR46, R46 ;  /* 0x0000002e0a2e7c2b */ /* 0x000fe2000800002e */
[----:B------:R-:W1:Y:S01]  /*4fd0*/  LDCU.64 UR52, c[0x3][0xc0] ;  /* 0x00c01800ff3477ac */ /* 0x000e620008000a00 */
[----:B------:R-:W-:Y:S02]  /*4fe0*/  DFMA R44, R2, UR4, R44 ;  /* 0x00000004022c7c2b */ /* 0x000fe4000800002c */
[----:B------:R-:W-:Y:S01]  /*4ff0*/  DFMA R58, R10, UR48, R58 ;  /* 0x000000300a3a7c2b */ /* 0x000fe2000800003a */
[----:B------:R-:W1:Y:S01]  /*5000*/  LDCU.64 UR56, c[0x3][0x7c0] ;  /* 0x00c0f800ff3877ac */ /* 0x000e620008000a00 */
[----:B-----5:R-:W-:-:S02]  /*5010*/  DFMA R64, R2, UR42, R64 ;  /* 0x0000002a02407c2b */ /* 0x020fc40008000040 */
[----:B0-----:R-:W-:Y:S01]  /*5020*/  DFMA R62, R10, UR50, R62 ;  /* 0x000000320a3e7c2b */ /* 0x001fe2000800003e */
[----:B------:R-:W0:Y:S01]  /*5030*/  LDCU.64 UR34, c[0x3][0xd0] ;  /* 0x00c01a00ff2277ac */ /* 0x000e220008000a00 */
[----:B------:R-:W-:Y:S02]  /*5040*/  DFMA R50, R4, UR20, R50 ;  /* 0x0000001404327c2b */ /* 0x000fe40008000032 */
[----:B--2---:R-:W-:Y:S01]  /*5050*/  DFMA R46, R18, UR12, R46 ;  /* 0x0000000c122e7c2b */ /* 0x004fe2000800002e */
[----:B------:R-:W2:Y:S01]  /*5060*/  LDCU.64 UR28, c[0x3][0x7d0] ;  /* 0x00c0fa00ff1c77ac */ /* 0x000ea20008000a00 */
[C-C-:B------:R-:W-:Y:S02]  /*5070*/  DADD R8, R6.reuse, R32.reuse ;  /* 0x0000000006087229 */ /* 0x140fe40000000020 */
[----:B------:R-:W-:Y:S01]  /*5080*/  DADD R6, R6, -R32 ;  /* 0x0000000006067229 */ /* 0x000fe20000000820 */
[----:B------:R-:W5:Y:S01]  /*5090*/  LDCU.64 UR32, c[0x3][0xd8] ;  /* 0x00c01b00ff2077ac */ /* 0x000f620008000a00 */
[----:B----4-:R-:W-:-:S02]  /*50a0*/  DFMA R44, R4, UR44, R44 ;  /* 0x0000002c042c7c2b */ /* 0x010fc4000800002c */
[----:B---3--:R-:W-:Y:S01]  /*50b0*/  DFMA R60, R4, UR54, R60 ;  /* 0x00000036043c7c2b */ /* 0x008fe2000800003c */
[----:B------:R-:W3:Y:S01]  /*50c0*/  LDCU.64 UR24, c[0x3][0x7d8] ;  /* 0x00c0fb00ff1877ac */ /* 0x000ee20008000a00 */
[----:B------:R-:W-:Y:S02]  /*50d0*/  DFMA R14, R18, UR40, R14 ;  /* 0x00000028120e7c2b */ /* 0x000fe4000800000e */
[----:B-1----:R-:W-:Y:S01]  /*50e0*/  DFMA R64, R4, UR52, R64 ;  /* 0x0000003404407c2b */ /* 0x002fe20008000040 */
[----:B------:R-:W1:Y:S01]  /*50f0*/  LDCU.64 UR36, c[0x3][0xe0] ;  /* 0x00c01c00ff2477ac */ /* 0x000e620008000a00 */
[C---:B------:R-:W-:Y:S02]  /*5100*/  DFMA R58, R18.reuse, UR26, R58 ;  /* 0x0000001a123a7c2b */ /* 0x040fe4000800003a */
[----:B------:R-:W-:Y:S01]  /*5110*/  DFMA R62, R18, UR56, R62 ;  /* 0x00000038123e7c2b */ /* 0x000fe2000800003e */
[----:B------:R-:W4:Y:S01]  /*5120*/  LDCU.64 UR30, c[0x3][0x7e0] ;  /* 0x00c0fc00ff1e77ac */ /* 0x000f220008000a00 */
[----:B------:R-:W-:-:S02]  /*5130*/  DADD R12, R34, R36 ;  /* 0x00000000220c7229 */ /* 0x000fc40000000024 */
[----:B------:R-:W-:Y:S01]  /*5140*/  DADD R34, R34, -R36 ;  /* 0x0000000022227229 */ /* 0x000fe20000000824 */
[----:B------:R-:W4:Y:S01]  /*5150*/  LDCU.64 UR6, c[0x3][0xe8] ;  /* 0x00c01d00ff0677ac */ /* 0x000f220008000a00 */
[C---:B0-----:R-:W-:Y:S02]  /*5160*/  DFMA R44, R8.reuse, UR34, R44 ;  /* 0x00000022082c7c2b */ /* 0x041fe4000800002c */
[----:B-----5:R-:W-:Y:S01]  /*5170*/  DFMA R50, R8, UR32, R50 ;  /* 0x0000002008327c2b */ /* 0x020fe20008000032 */
[----:B------:R-:W0:Y:S01]  /*5180*/  LDCU.64 UR14, c[0x3][0x7e8] ;  /* 0x00c0fd00ff0e77ac */ /* 0x000e220008000a00 */
[C---:B--2---:R-:W-:Y:S02]  /*5190*/  DFMA R14, R6.reuse, UR28, R14 ;  /* 0x0000001c060e7c2b */ /* 0x044fe4000800000e */
[----:B---3--:R-:W-:Y:S01]  /*51a0*/  DFMA R46, R6, UR24, R46 ;  /* 0x00000018062e7c2b */ /* 0x008fe2000800002e */
[----:B------:R-:W2:Y:S01]  /*51b0*/  LDCU.64 UR18, c[0x3][0xf8] ;  /* 0x00c01f00ff1277ac */ /* 0x000ea20008000a00 */
[----:B------:R-:W-:-:S02]  /*51c0*/  DFMA R38, R16, R42, R38 ;  /* 0x0000002a1026722b */ /* 0x000fc40000000026 */
[----:B-1----:R-:W-:Y:S01]  /*51d0*/  DFMA R60, R8, UR36, R60 ;  /* 0x00000024083c7c2b */ /* 0x002fe2000800003c */
[----:B------:R-:W1:Y:S01]  /*51e0*/  LDCU.64 UR10, c[0x3][0x7f8] ;  /* 0x00c0ff00ff0a77ac */ /* 0x000e620008000a00 */
[----:B----4-:R-:W-:Y:S01]  /*51f0*/  DFMA R58, R6, UR30, R58 ;  /* 0x0000001e063a7c2b */ /* 0x010fe2000800003a */
[----:B------:R-:W3:Y:S01]  /*5200*/  LDCU.64 UR16, c[0x3][0x100] ;  /* 0x00c02000ff1077ac */ /* 0x000ee20008000a00 */
[----:B------:R-:W-:Y:S01]  /*5210*/  DFMA R64, R8, UR6, R64 ;  /* 0x0000000608407c2b */ /* 0x000fe20008000040 */
[----:B------:R-:W4:Y:S01]  /*5220*/  LDCU.64 UR8, c[0x3][0x800] ;  /* 0x00c10000ff0877ac */ /* 0x000f220008000a00 */
[----:B0-----:R-:W-:Y:S01]  /*5230*/  DFMA R62, R6, UR14, R62 ;  /* 0x0000000e063e7c2b */ /* 0x001fe2000800003e */
[----:B------:R-:W0:Y:S01]  /*5240*/  LDCU.64 UR22, c[0x3][0x108] ;  /* 0x00c02100ff1677ac */ /* 0x000e220008000a00 */
[----:B--2---:R-:W-:Y:S01]  /*5250*/  DFMA R44, R12, UR18, R44 ;  /* 0x000000120c2c7c2b */ /* 0x004fe2000800002c */
[----:B------:R-:W2:Y:S01]  /*5260*/  LDCU.64 UR4, c[0x3][0x808] ;  /* 0x00c10100ff0477ac */ /* 0x000ea20008000a00 */
[----:B-1----:R-:W-:Y:S01]  /*5270*/  DFMA R14, R34, UR10, R14 ;  /* 0x0000000a220e7c2b */ /* 0x002fe2000800000e */
[----:B------:R-:W1:Y:S01]  /*5280*/  LDCU.64 UR20, c[0x3][0x110] ;  /* 0x00c02200ff1477ac */ /* 0x000e620008000a00 */
[----:B---3--:R-:W-:Y:S01]  /*5290*/  DFMA R50, R12, UR16, R50 ;  /* 0x000000100c327c2b */ /* 0x008fe20008000032 */
[----:B------:R-:W3:Y:S01]  /*52a0*/  LDCU.64 UR12, c[0x3][0x810] ;  /* 0x00c10200ff0c77ac */ /* 0x000ee20008000a00 */
[----:B----4-:R-:W-:-:S02]  /*52b0*/  DFMA R46, R34, UR8, R46 ;  /* 0x00000008222e7c2b */ /* 0x010fc4000800002e */
[----:B0-----:R-:W-:Y:S02]  /*52c0*/  DFMA R60, R12, UR22, R60 ;  /* 0x000000160c3c7c2b */ /* 0x001fe4000800003c */
[----:B--2---:R-:W-:Y:S02]  /*52d0*/  DFMA R58, R34, UR4, R58 ;  /* 0x00000004223a7c2b */ /* 0x004fe4000800003a */
[----:B-1----:R-:W-:Y:S02]  /*52e0*/  DFMA R64, R12, UR20, R64 ;  /* 0x000000140c407c2b */ /* 0x002fe40008000040 */
[----:B---3--:R-:W-:Y:S01]  /*52f0*/  DFMA R62, R34, UR12, R62 ;  /* 0x0000000c223e7c2b */ /* 0x008fe2000800003e */
        /* <DEDUP_REMOVED lines=8> */
[----:B------:R-:W-:-:S06]  /*5380*/  DFMA R38, R18, R48, R38 ;  /* 0x000000301226722b */ /* 0x000fcc0000000026 */
[----:B------:R-:W-:Y:S02]  /*5390*/  DFMA R40, R8, R26, R40 ;  /* 0x0000001a0828722b */ /* 0x000fe40000000028 */
[----:B------:R-:W-:Y:S02]  /*53a0*/  DFMA R38, R6, R54, R38 ;  /* 0x000000360626722b */ /* 0x000fe40000000026 */
[----:B------:R-:W-:Y:S02]  /*53b0*/  DADD R8, R50, R46 ;  /* 0x0000000032087229 */ /* 0x000fe4000000002e */
[----:B------:R-:W-:Y:S02]  /*53c0*/  DADD R6, R44, R14 ;  /* 0x000000002c067229 */ /* 0x000fe4000000000e */
[----:B------:R-:W-:Y:S02]  /*53d0*/  DFMA R40, R12, R28, R40 ;  /* 0x0000001c0c28722b */ /* 0x000fe40000000028 */
[----:B------:R-:W-:-:S02]  /*53e0*/  DFMA R38, R34, R56, R38 ;  /* 0x000000382226722b */ /* 0x000fc40000000026 */
[C-C-:B------:R-:W-:Y:S02]  /*53f0*/  DADD R12, R64.reuse, R62.reuse ;  /* 0x00000000400c7229 */ /* 0x140fe4000000003e */
[----:B------:R-:W-:Y:S01]  /*5400*/  DADD R62, R64, -R62 ;  /* 0x00000000403e7229 */ /* 0x000fe2000000083e */
[----:B0-----:R-:W-:Y:S01]  /*5410*/  IMAD R17, R0, 0x3e8, R17 ;  /* 0x000003e800117824 */ /* 0x001fe200078e0211 */
[----:B------:R-:W-:Y:S02]  /*5420*/  DADD R46, R50, -R46 ;  /* 0x00000000322e7229 */ /* 0x000fe4000000082e */
[----:B------:R-:W-:Y:S01]  /*5430*/  DADD R4, R40, R38 ;  /* 0x0000000028047229 */ /* 0x000fe20000000026 */
[----:B-1----:R-:W-:Y:S01]  /*5440*/  IMAD.WIDE R2, R17, 0x8, R2 ;  /* 0x0000000811027825 */ /* 0x002fe200078e0202 */
[----:B------:R-:W-:Y:S02]  /*5450*/  DADD R14, R44, -R14 ;  /* 0x000000002c0e7229 */ /* 0x000fe4000000080e */
[----:B------:R-:W-:-:S02]  /*5460*/  DADD R38, R40, -R38 ;  /* 0x0000000028267229 */ /* 0x000fc40000000826 */
        /* <DEDUP_REMOVED lines=11> */
.L_x_63:
        /* <DEDUP_REMOVED lines=14> */
.L_x_331:


//--------------------- .text._Z32massMatrixMultiplyRegisterKernelILi10ELi14ELi1EEviPKiPKdS3_S3_S3_Pd --------------------------
	.section	.text._Z32massMatrixMultiplyRegisterKernelILi10ELi14ELi1EEviPKiPKdS3_S3_S3_Pd,"ax",@progbits
	.align	128
        .global         _Z32massMatrixMultiplyRegisterKernelILi10ELi14ELi1EEviPKiPKdS3_S3_S3_Pd
        .type           _Z32massMatrixMultiplyRegisterKernelILi10ELi14ELi1EEviPKiPKdS3_S3_S3_Pd,@function
        .size           _Z32massMatrixMultiplyRegisterKernelILi10ELi14ELi1EEviPKiPKdS3_S3_S3_Pd,(.L_x_332 - _Z32massMatrixMultiplyRegisterKernelILi10ELi14ELi1EEviPKiPKdS3_S3_S3_Pd)
        .other          _Z32massMatrixMultiplyRegisterKernelILi10ELi14ELi1EEviPKiPKdS3_S3_S3_Pd,@"STO_CUDA_ENTRY STV_DEFAULT"
_Z32massMatrixMultiplyRegisterKernelILi10ELi14ELi1EEviPKiPKdS3_S3_S3_Pd:
.text._Z32massMatrixMultiplyRegisterKernelILi10ELi14ELi1EEviPKiPKdS3_S3_S3_Pd:
        /* <DEDUP_REMOVED lines=17> */
[----:B------:R0:W3:Y:S01]  /*0110*/  @!P1 LDG.E.64.CONSTANT R16, desc[UR6][R6.64] ;  /* 0x0000000606109981 */ /* 0x0000e2000c1e9b00 */
[----:B-1----:R-:W-:-:S05]  /*0120*/  @!P1 IMAD.WIDE.U32 R8, R83, 0x8, R8 ;  /* 0x0000000853089825 */ /* 0x002fca00078e0008 */
[----:B------:R1:W5:Y:S01]  /*0130*/  @!P1 LDG.E.64.CONSTANT R20, desc[UR6][R8.64] ;  /* 0x0000000608149981 */ /* 0x000362000c1e9b00 */
        /* <DEDUP_REMOVED lines=12> */
[----:B------:R-:W1:Y:S01]  /*0200*/  S2R R10, SR_CgaCtaId ;  /* 0x00000000000a7919 */ /* 0x000e620000008800 */
[----:B------:R-:W-:-:S05]  /*0210*/  MOV R3, 0x400 ;  /* 0x0000040000037802 */ /* 0x000fca0000000f00 */
[C---:B0-----:R-:W-:Y:S02]  /*0220*/  @!P1 VIADD R6, R3.reuse, 0x55c0 ;  /* 0x000055c003069836 */ /* 0x041fe40000000000 */
[----:B------:R-:W-:-:S03]  /*0230*/  @!P1 VIADD R7, R3, 0x56d8 ;  /* 0x000056d803079836 */ /* 0x000fc60000000000 */
[C---:B-1----:R-:W-:Y:S02]  /*0240*/  @!P1 LEA R6, R10.reuse, R6, 0x18 ;  /* 0x000000060a069211 */ /* 0x042fe400078ec0ff */
[----:B------:R-:W-:-:S03]  /*0250*/  @!P1 LEA R8, R10, R7, 0x18 ;  /* 0x000000070a089211 */ /* 0x000fc600078ec0ff */
[C---:B------:R-:W-:Y:S02]  /*0260*/  @!P1 IMAD R19, R83.reuse, 0x8, R6 ;  /* 0x0000000853139824 */ /* 0x040fe400078e0206 */
[----:B------:R-:W-:-:S03]  /*0270*/  @!P1 IMAD R23, R83, 0x8, R8 ;  /* 0x0000000853179824 */ /* 0x000fc600078e0208 */
[----:B---3--:R-:W-:Y:S04]  /*0280*/  @!P1 STS.64 [R19], R16 ;  /* 0x0000001013009388 */ /* 0x008fe80000000a00 */
[----:B-----5:R-:W-:Y:S01]  /*0290*/  @!P1 STS.64 [R23], R20 ;  /* 0x0000001417009388 */ /* 0x020fe20000000a00 */
[----:B------:R-:W-:Y:S01]  /*02a0*/  LEA R3, R10, R3, 0x18 ;  /* 0x000000030a037211 */ /* 0x000fe200078ec0ff */
[----:B------:R-:W-:Y:S06]  /*02b0*/  BAR.SYNC.DEFER_BLOCKING 0x0 ;  /* 0x0000000000007b1d */ /* 0x000fec0000010000 */
[----:B------:R-:W0:Y:S04]  /*02c0*/  LDS.128 R44, [R3+0x55d0] ;  /* 0x0055d000032c7984 */ /* 0x000e280000000c00 */
[----:B------:R-:W1:Y:S04]  /*02d0*/  LDS.128 R48, [R3+0x5600] ;  /* 0x0056000003307984 */ /* 0x000e680000000c00 */
[----:B------:R-:W3:Y:S04]  /*02e0*/  LDS.128 R8, [R3+0x5660] ;  /* 0x0056600003087984 */ /* 0x000ee80000000c00 */
[----:B------:R-:W5:Y:S04]  /*02f0*/  LDS.128 R56, [R3+0x5690] ;  /* 0x0056900003387984 */ /* 0x000f680000000c00 */
[----:B------:R-:W5:Y:S04]  /*0300*/  LDS.128 R16, [R3+0x56b0] ;  /* 0x0056b00003107984 */ /* 0x000f680000000c00 */
[----:B------:R-:W5:Y:S04]  /*0310*/  LDS.128 R52, [R3+0x5670] ;  /* 0x0056700003347984 */ /* 0x000f680000000c00 */
[----:B------:R-:W5:Y:S04]  /*0320*/  LDS.128 R60, [R3+0x5650] ;  /* 0x00565000033c7984 */ /* 0x000f680000000c00 */
[----:B------:R-:W-:Y:S04]  /*0330*/  LDS.128 R4, [R3+0x55e0] ;  /* 0x0055e00003047984 */ /* 0x000fe80000000c00 */
[----:B------:R-:W-:Y:S04]  /*0340*/  LDS.128 R12, [R3+0x5630] ;  /* 0x00563000030c7984 */ /* 0x000fe80000000c00 */
[----:B------:R-:W-:Y:S04]  /*0350*/  LDS.128 R20, [R3+0x5680] ;  /* 0x0056800003147984 */ /* 0x000fe80000000c00 */
[----:B------:R-:W-:Y:S01]  /*0360*/  LDS.128 R28, [R3+0x55c0] ;  /* 0x0055c000031c7984 */ /* 0x000fe20000000c00 */
[----:B0-----:R-:W-:-:S03]  /*0370*/  R2UR UR76, R46 ;  /* 0x000000002e4c72ca */ /* 0x001fc600000e0000 */
[----:B------:R-:W-:Y:S01]  /*0380*/  LDS.128 R32, [R3+0x5610] ;  /* 0x0056100003207984 */ /* 0x000fe20000000c00 */
[----:B------:R-:W-:Y:S02]  /*0390*/  R2UR UR77, R47 ;  /* 0x000000002f4d72ca */ /* 0x000fe400000e0000 */
[----:B------:R-:W-:Y:S01]  /*03a0*/  R2UR UR74, R44 ;  /* 0x000000002c4a72ca */ /* 0x000fe200000e0000 */
[----:B------:R-:W0:Y:S01]  /*03b0*/  LDS.128 R24, [R3+0x55f0] ;  /* 0x0055f00003187984 */ /* 0x000e220000000c00 */
[----:B------:R-:W-:-:S03]  /*03c0*/  R2UR UR75, R45 ;  /* 0x000000002d4b72ca */ /* 0x000fc600000e0000 */
[----:B------:R-:W0:Y:S04]  /*03d0*/  LDS.128 R92, [R3+0x5620] ;  /* 0x00562000035c7984 */ /* 0x000e280000000c00 */
[----:B------:R-:W0:Y:S04]  /*03e0*/  LDS.128 R36, [R3+0x5640] ;  /* 0x0056400003247984 */ /* 0x000e280000000c00 */
[----:B------:R-:W0:Y:S01]  /*03f0*/  LDS.128 R44, [R3+0x56c0] ;  /* 0x0056c000032c7984 */ /* 0x000e220000000c00 */
[----:B-1----:R-:W-:Y:S02]  /*0400*/  R2UR UR72, R50 ;  /* 0x00000000324872ca */ /* 0x002fe400000e0000 */
[----:B------:R-:W-:-:S02]  /*0410*/  R2UR UR73, R51 ;  /* 0x00000000334972ca */ /* 0x000fc400000e0000 */
[----:B------:R-:W-:Y:S02]  /*0420*/  R2UR UR10, R48 ;  /* 0x00000000300a72ca */ /* 0x000fe400000e0000 */
[----:B------:R-:W-:Y:S02]  /*0430*/  R2UR UR11, R49 ;  /* 0x00000000310b72ca */ /* 0x000fe400000e0000 */
[----:B------:R-:W1:Y:S01]  /*0440*/  LDS.128 R48, [R3+0x56a0] ;  /* 0x0056a00003307984 */ /* 0x000e620000000c00 */
[----:B---3--:R-:W-:Y:S02]  /*0450*/  R2UR UR66, R10 ;  /* 0x000000000a4272ca */ /* 0x008fe400000e0000 */
[----:B------:R-:W-:Y:S02]  /*0460*/  R2UR UR67, R11 ;  /* 0x000000000b4372ca */ /* 0x000fe400000e0000 */
        /* <DEDUP_REMOVED lines=10> */
[----:B0-----:R-:W-:Y:S02]  /*0510*/  R2UR UR60, R26 ;  /* 0x000000001a3c72ca */ /* 0x001fe400000e0000 */
        /* <DEDUP_REMOVED lines=11> */
[----:B-1----:R-:W-:Y:S02]  /*05d0*/  R2UR UR46, R48 ;  /* 0x00000000302e72ca */ /* 0x002fe400000e0000 */
[----:B------:R-:W-:Y:S02]  /*05e0*/  R2UR UR47, R49 ;  /* 0x00000000312f72ca */ /* 0x000fe400000e0000 */
[----:B------:R-:W-:Y:S02]  /*05f0*/  R2UR UR70, R94 ;  /* 0x000000005e4672ca */ /* 0x000fe400000e0000 */
[----:B------:R-:W-:-:S02]  /*0600*/  R2UR UR71, R95 ;  /* 0x000000005f4772ca */ /* 0x000fc400000e0000 */
[----:B------:R-:W-:Y:S01]  /*0610*/  R2UR UR44, R46 ;  /* 0x000000002e2c72ca */ /* 0x000fe200000e0000 */
[----:B------:R-:W-:Y:S01]  /*0620*/  LDS.128 R92, [R3+0x56f0] ;  /* 0x0056f000035c7984 */ /* 0x000fe20000000c00 */
[----:B------:R-:W-:Y:S02]  /*0630*/  R2UR UR45, R47 ;  /* 0x000000002f2d72ca */ /* 0x000fe400000e0000 */
[----:B------:R-:W-:Y:S01]  /*0640*/  R2UR UR6, R4 ;  /* 0x00000000040672ca */ /* 0x000fe200000e0000 */
[----:B------:R-:W-:Y:S01]  /*0650*/  LDS.128 R44, [R3+0x56e0] ;  /* 0x0056e000032c7984 */ /* 0x000fe20000000c00 */
[----:B------:R-:W-:Y:S02]  /*0660*/  R2UR UR7, R5 ;  /* 0x00000000050772ca */ /* 0x000fe400000e0000 */
[----:B------:R-:W-:Y:S02]  /*0670*/  R2UR UR42, R20 ;  /* 0x00000000142a72ca */ /* 0x000fe400000e0000 */
[----:B------:R-:W-:-:S02]  /*0680*/  R2UR UR43, R21 ;  /* 0x00000000152b72ca */ /* 0x000fc400000e0000 */
[----:B------:R-:W-:Y:S02]  /*0690*/  R2UR UR48, R50 ;  /* 0x00000000323072ca */ /* 0x000fe400000e0000 */
[----:B------:R-:W-:Y:S02]  /*06a0*/  R2UR UR49, R51 ;  /* 0x00000000333172ca */ /* 0x000fe400000e0000 */
[----:B------:R-:W-:Y:S01]  /*06b0*/  R2UR UR4, R12 ;  /* 0x000000000c0472ca */ /* 0x000fe200000e0000 */
[----:B------:R-:W-:Y:S01]  /*06c0*/  LDS.128 R48, [R3+0x5780] ;  /* 0x0057800003307984 */ /* 0x000fe20000000c00 */
[----:B------:R-:W-:Y:S01]  /*06d0*/  R2UR UR5, R13 ;  /* 0x000000000d0572ca */ /* 0x000fe200000e0000 */
[C-C-:B--2---:R-:W-:Y:S02]  /*06e0*/  DADD R68, R80.reuse, R40.reuse ;  /* 0x0000000050447229 */ /* 0x144fe40000000028 */
[----:B------:R-:W-:Y:S02]  /*06f0*/  DADD R80, R80, -R40 ;  /* 0x0000000050507229 */ /* 0x000fe40000000828 */
[----:B----4-:R-:W-:-:S02]  /*0700*/  DADD R64, R84, R42 ;  /* 0x0000000054407229 */ /* 0x010fc4000000002a */
[----:B------:R-:W-:Y:S01]  /*0710*/  DADD R84, R84, -R42 ;  /* 0x0000000054547229 */ /* 0x000fe2000000082a */
[----:B------:R-:W0:Y:S01]  /*0720*/  LDS.128 R40, [R3+0x56d0] ;  /* 0x0056d00003287984 */ /* 0x000e220000000c00 */
[C-C-:B------:R-:W-:Y:S02]  /*0730*/  DADD R72, R90.reuse, R66.reuse ;  /* 0x000000005a487229 */ /* 0x140fe40000000042 */
[----:B------:R-:W-:Y:S02]  /*0740*/  DADD R90, R90, -R66 ;  /* 0x000000005a5a7229 */ /* 0x000fe40000000842 */
[----:B------:R-:W-:Y:S02]  /*0750*/  DADD R66, R88, R76 ;  /* 0x0000000058427229 */ /* 0x000fe4000000004c */
[----:B------:R-:W-:-:S06]  /*0760*/  DADD R70, R86, R74 ;  /* 0x0000000056467229 */ /* 0x000fcc000000004a */
[----:B------:R-:W-:Y:S02]  /*0770*/  DFMA R56, R8, R66, RZ ;  /* 0x000000420838722b */ /* 0x000fe400000000ff */
[----:B------:R-:W-:Y:S02]  /*0780*/  DADD R86, R86, -R74 ;  /* 0x0000000056567229 */ /* 0x000fe4000000084a */
[C---:B------:R-:W-:Y:S02]  /*0790*/  DFMA R60, R66.reuse, R6, RZ ;  /* 0x00000006423c722b */ /* 0x040fe400000000ff */
[C---:B------:R-:W-:Y:S02]  /*07a0*/  DFMA R62, R66.reuse, R14, RZ ;  /* 0x0000000e423e722b */ /* 0x040fe400000000ff */
[----:B------:R-:W-:Y:S02]  /*07b0*/  DFMA R18, R66, R22, RZ ;  /* 0x000000164212722b */ /* 0x000fe400000000ff */
[----:B------:R-:W-:-:S02]  /*07c0*/  DFMA R74, R16, R66, RZ ;  /* 0x00000042104a722b */ /* 0x000fc400000000ff */
[-C--:B------:R-:W-:Y:S02]  /*07d0*/  DFMA R10, R28, R66.reuse, RZ ;  /* 0x000000421c0a722b */ /* 0x080fe400000000ff */
[----:B------:R-:W-:Y:S02]  /*07e0*/  DFMA R66, R32, R66, RZ ;  /* 0x000000422042722b */ /* 0x000fe400000000ff */
[----:B------:R-:W-:Y:S02]  /*07f0*/  DFMA R56, R70, UR66, R56 ;  /* 0x0000004246387c2b */ /* 0x000fe40008000038 */
[-C--:B------:R-:W-:Y:S02]  /*0800*/  DFMA R60, R24, R70.reuse, R60 ;  /* 0x00000046183c722b */ /* 0x080fe4000000003c */
[----:B------:R-:W-:Y:S02]  /*0810*/  DFMA R62, R36, R70, R62 ;  /* 0x00000046243e722b */ /* 0x000fe4000000003e */
[----:B------:R-:W-:-:S02]  /*0820*/  DFMA R52, R70, UR64, R18 ;  /* 0x0000004046347c2b */ /* 0x000fc40008000012 */
[C---:B------:R-:W-:Y:S02]  /*0830*/  DFMA R66, R70.reuse, R34, R66 ;  /* 0x000000224642722b */ /* 0x040fe40000000042 */
[C---:B------:R-:W-:Y:S02]  /*0840*/  DFMA R74, R70.reuse, UR62, R74 ;  /* 0x0000003e464a7c2b */ /* 0x040fe4000800004a */
[----:B------:R-:W-:Y:S02]  /*0850*/  DFMA R10, R70, R30, R10 ;  /* 0x0000001e460a722b */ /* 0x000fe4000000000a */
[C---:B------:R-:W-:Y:S02]  /*0860*/  DFMA R56, R72.reuse, UR56, R56 ;  /* 0x0000003848387c2b */ /* 0x040fe40008000038 */
[C---:B------:R-:W-:Y:S02]  /*0870*/  DFMA R18, R72.reuse, UR60, R60 ;  /* 0x0000003c48127c2b */ /* 0x040fe4000800003c */
[----:B------:R-:W-:-:S02]  /*0880*/  DFMA R26, R72, UR58, R62 ;  /* 0x0000003a481a7c2b */ /* 0x000fc4000800003e */
[C---:B------:R-:W-:Y:S01]  /*0890*/  DFMA R4, R72.reuse, UR54, R52 ;  /* 0x0000003648047c2b */ /* 0x040fe20008000034 */
[----:B0-----:R-:W-:Y:S01]  /*08a0*/  R2UR UR40, R40 ;  /* 0x00000000282872ca */ /* 0x001fe200000e0000 */
[C---:B------:R-:W-:Y:S01]  /*08b0*/  DFMA R66, R72.reuse, UR12, R66 ;  /* 0x0000000c48427c2b */ /* 0x040fe20008000042 */
[----:B------:R-:W-:Y:S01]  /*08c0*/  R2UR UR41, R41 ;  /* 0x00000000292972ca */ /* 0x000fe200000e0000 */
[C---:B------:R-:W-:Y:S01]  /*08d0*/  DFMA R74, R72.reuse, UR52, R74 ;  /* 0x00000034484a7c2b */ /* 0x040fe2000800004a */
[----:B------:R-:W-:Y:S01]  /*08e0*/  LDS.128 R52, [R3+0x5740] ;  /* 0x0057400003347984 */ /* 0x000fe20000000c00 */
[----:B------:R-:W-:Y:S02]  /*08f0*/  DFMA R10, R72, UR74, R10 ;  /* 0x0000004a480a7c2b */ /* 0x000fe4000800000a */
[C---:B------:R-:W-:Y:S01]  /*0900*/  DFMA R20, R64.reuse, UR50, R56 ;  /* 0x0000003240147c2b */ /* 0x040fe20008000038 */
[----:B------:R-:W-:Y:S01]  /*0910*/  LDS.128 R60, [R3+0x5710] ;  /* 0x00571000033c7984 */ /* 0x000fe20000000c00 */
[----:B------:R-:W-:-:S03]  /*0920*/  DFMA R12, R64, UR10, R18 ;  /* 0x0000000a400c7c2b */ /* 0x000fc60008000012 */
[----:B------:R-:W0:Y:S01]  /*0930*/  LDS.128 R56, [R3+0x5760] ;  /* 0x0057600003387984 */ /* 0x000e220000000c00 */
[C---:B------:R-:W-:Y:S02]  /*0940*/  DFMA R18, R64.reuse, UR8, R26 ;  /* 0x0000000840127c2b */ /* 0x040fe4000800001a */
[C---:B------:R-:W-:Y:S02]  /*0950*/  DFMA R40, R64.reuse, UR46, R4 ;  /* 0x0000002e40287c2b */ /* 0x040fe40008000004 */
[C---:B------:R-:W-:Y:S02]  /*0960*/  DFMA R74, R64.reuse, UR44, R74 ;  /* 0x0000002c404a7c2b */ /* 0x040fe4000800004a */
[C---:B------:R-:W-:Y:S02]  /*0970*/  DFMA R4, R64.reuse, UR76, R10 ;  /* 0x0000004c40047c2b */ /* 0x040fe4000800000a */
[----:B------:R-:W-:Y:S01]  /*0980*/  DFMA R26, R64, UR70, R66 ;  /* 0x00000046401a7c2b */ /* 0x000fe20008000042 */
[----:B------:R-:W1:Y:S01]  /*0990*/  LDS.128 R64, [R3+0x5790] ;  /* 0x0057900003407984 */ /* 0x000e620000000c00 */
[----:B------:R-:W-:Y:S01]  /*09a0*/  IMAD.U32 R98, RZ, RZ, UR10 ;  /* 0x0000000aff627e24 */ /* 0x000fe2000f8e00ff */
[----:B------:R-:W-:Y:S01]  /*09b0*/  R2UR UR38, R94 ;  /* 0x000000005e2672ca */ /* 0x000fe200000e0000 */
[----:B------:R-:W-:-:S02]  /*09c0*/  IMAD.U32 R99, RZ, RZ, UR11 ;  /* 0x0000000bff637e24 */ /* 0x000fc4000f8e00ff */
[C---:B------:R-:W-:Y:S01]  /*09d0*/  DFMA R114, R68.reuse, UR6, R4 ;  /* 0x0000000644727c2b */ /* 0x040fe20008000004 */
[----:B------:R-:W-:Y:S01]  /*09e0*/  R2UR UR39, R95 ;  /* 0x000000005f2772ca */ /* 0x000fe200000e0000 */
[----:B------:R-:W-:Y:S01]  /*09f0*/  DFMA R4, R68, UR40, R74 ;  /* 0x0000002844047c2b */ /* 0x000fe2000800004a */
[----:B------:R-:W-:Y:S01]  /*0a00*/  R2UR UR10, R92 ;  /* 0x000000005c0a72ca */ /* 0x000fe200000e0000 */
[----:B------:R-:W2:Y:S01]  /*0a10*/  LDS.128 R72, [R3+0x57b0] ;  /* 0x0057b00003487984 */ /* 0x000ea20000000c00 */
[----:B------:R-:W-:Y:S01]  /*0a20*/  R2UR UR11, R93 ;  /* 0x000000005d0b72ca */ /* 0x000fe200000e0000 */
[----:B------:R-:W-:Y:S02]  /*0a30*/  IMAD.U32 R102, RZ, RZ, UR6 ;  /* 0x00000006ff667e24 */ /* 0x000fe4000f8e00ff */
[----:B------:R-:W-:Y:S01]  /*0a40*/  IMAD.U32 R103, RZ, RZ, UR7 ;  /* 0x00000007ff677e24 */ /* 0x000fe2000f8e00ff */
[----:B------:R-:W3:Y:S01]  /*0a50*/  LDS.128 R92, [R3+0x5720] ;  /* 0x00572000035c7984 */ /* 0x000ee20000000c00 */
[----:B------:R-:W-:Y:S01]  /*0a60*/  R2UR UR28, R50 ;  /* 0x00000000321c72ca */ /* 0x000fe200000e0000 */
[----:B------:R-:W-:Y:S01]  /*0a70*/  DADD R88, R88, -R76 ;  /* 0x0000000058587229 */ /* 0x000fe2000000084c */
[----:B------:R-:W-:-:S02]  /*0a80*/  R2UR UR29, R51 ;  /* 0x00000000331d72ca */ /* 0x000fc400000e0000 */
[----:B------:R-:W-:Y:S02]  /*0a90*/  R2UR UR26, R48 ;  /* 0x00000000301a72ca */ /* 0x000fe400000e0000 */
[----:B------:R-:W-:Y:S01]  /*0aa0*/  R2UR UR27, R49 ;  /* 0x00000000311b72ca */ /* 0x000fe200000e0000 */
[----:B------:R-:W-:Y:S01]  /*0ab0*/  IMAD.U32 R104, RZ, RZ, UR4 ;  /* 0x00000004ff687e24 */ /* 0x000fe2000f8e00ff */
[----:B------:R-:W-:Y:S01]  /*0ac0*/  LDS.128 R48, [R3+0x5730] ;  /* 0x0057300003307984 */ /* 0x000fe20000000c00 */
[----:B------:R-:W-:Y:S01]  /*0ad0*/  IMAD.U32 R105, RZ, RZ, UR5 ;  /* 0x00000005ff697e24 */ /* 0x000fe2000f8e00ff */
[----:B------:R-:W-:Y:S01]  /*0ae0*/  DFMA R26, R68, UR4, R26 ;  /* 0x00000004441a7c2b */ /* 0x000fe2000800001a */
[----:B0-----:R-:W-:Y:S01]  /*0af0*/  R2UR UR30, R58 ;  /* 0x000000003a1e72ca */ /* 0x001fe200000e0000 */
[----:B------:R-:W-:Y:S01]  /*0b00*/  LDS.128 R76, [R3+0x57d0] ;  /* 0x0057d000034c7984 */ /* 0x000fe20000000c00 */
[----:B------:R-:W-:Y:S02]  /*0b10*/  R2UR UR31, R59 ;  /* 0x000000003b1f72ca */ /* 0x000fe400000e0000 */
[----:B------:R-:W-:-:S02]  /*0b20*/  R2UR UR6, R56 ;  /* 0x00000000380672ca */ /* 0x000fc400000e0000 */
[----:B------:R-:W-:Y:S02]  /*0b30*/  R2UR UR7, R57 ;  /* 0x00000000390772ca */ /* 0x000fe400000e0000 */
[----:B------:R-:W0:Y:S01]  /*0b40*/  LDS.128 R56, [R3+0x57a0] ;  /* 0x0057a00003387984 */ /* 0x000e220000000c00 */
[----:B------:R-:W-:Y:S01]  /*0b50*/  IMAD.U32 R100, RZ, RZ, UR8 ;  /* 0x00000008ff647e24 */ /* 0x000fe2000f8e00ff */
[----:B------:R-:W-:Y:S01]  /*0b60*/  R2UR UR34, R54 ;  /* 0x00000000362272ca */ /* 0x000fe200000e0000 */
[----:B------:R-:W-:Y:S01]  /*0b70*/  IMAD.U32 R101, RZ, RZ, UR9 ;  /* 0x00000009ff657e24 */ /* 0x000fe2000f8e00ff */
[----:B------:R-:W-:Y:S02]  /*0b80*/  R2UR UR35, R55 ;  /* 0x00000000372372ca */ /* 0x000fe400000e0000 */
[----:B------:R-:W-:Y:S02]  /*0b90*/  R2UR UR4, R52 ;  /* 0x00000000340472ca */ /* 0x000fe400000e0000 */
[----:B------:R-:W-:-:S02]  /*0ba0*/  R2UR UR5, R53 ;  /* 0x00000000350572ca */ /* 0x000fc400000e0000 */
[----:B-1----:R-:W-:Y:S01]  /*0bb0*/  R2UR UR24, R66 ;  /* 0x00000000421872ca */ /* 0x002fe200000e0000 */
[----:B------:R-:W-:Y:S01]  /*0bc0*/  LDS.128 R52, [R3+0x5770] ;  /* 0x0057700003347984 */ /* 0x000fe20000000c00 */
[----:B------:R-:W-:Y:S02]  /*0bd0*/  R2UR UR25, R67 ;  /* 0x00000000431972ca */ /* 0x000fe400000e0000 */
[----:B------:R-:W-:Y:S02]  /*0be0*/  R2UR UR22, R64 ;  /* 0x00000000401672ca */ /* 0x000fe400000e0000 */
[----:B------:R-:W-:Y:S02]  /*0bf0*/  R2UR UR23, R65 ;  /* 0x00000000411772ca */ /* 0x000fe400000e0000 */
[----:B------:R-:W-:Y:S01]  /*0c00*/  R2UR UR36, R62 ;  /* 0x000000003e2472ca */ /* 0x000fe200000e0000 */
[----:B------:R-:W1:Y:S01]  /*0c10*/  LDS.128 R64, [R3+0x5750] ;  /* 0x0057500003407984 */ /* 0x000e620000000c00 */
[----:B------:R-:W-:-:S02]  /*0c20*/  R2UR UR37, R63 ;  /* 0x000000003f2572ca */ /* 0x000fc400000e0000 */
[----:B------:R-:W-:Y:S02]  /*0c30*/  R2UR UR8, R60 ;  /* 0x000000003c0872ca */ /* 0x000fe400000e0000 */
[----:B------:R-:W-:Y:S01]  /*0c40*/  R2UR UR9, R61 ;  /* 0x000000003d0972ca */ /* 0x000fe200000e0000 */
[C---:B------:R-:W-:Y:S01]  /*0c50*/  DFMA R10, R68.reuse, UR68, R18 ;  /* 0x00000044440a7c2b */ /* 0x040fe20008000012 */
[----:B------:R-:W4:Y:S01]  /*0c60*/  LDS.128 R60, [R3+0x5700] ;  /* 0x00570000033c7984 */ /* 0x000f220000000c00 */
[----:B------:R-:W-:Y:S02]  /*0c70*/  DFMA R18, R68, UR48, R40 ;  /* 0x0000003044127c2b */ /* 0x000fe40008000028 */
[----:B------:R-:W-:Y:S02]  /*0c80*/  DFMA R40, R42, R88, RZ ;  /* 0x000000582a28722b */ /* 0x000fe400000000ff */
[C---:B------:R-:W-:Y:S02]  /*0c90*/  DFMA R12, R68.reuse, UR72, R12 ;  /* 0x00000048440c7c2b */ /* 0x040fe4000800000c */
[----:B------:R-:W-:Y:S01]  /*0ca0*/  DFMA R20, R68, UR42, R20 ;  /* 0x0000002a44147c2b */ /* 0x000fe20008000014 */
[----:B------:R-:W-:Y:S01]  /*0cb0*/  R2UR UR32, R46 ;  /* 0x000000002e2072ca */ /* 0x000fe200000e0000 */
[----:B------:R-:W5:Y:S01]  /*0cc0*/  LDS.128 R68, [R3+0x57c0] ;  /* 0x0057c00003447984 */ /* 0x000f620000000c00 */
[----:B------:R-:W-:Y:S01]  /*0cd0*/  R2UR UR33, R47 ;  /* 0x000000002f2172ca */ /* 0x000fe200000e0000 */
[----:B------:R-:W-:Y:S01]  /*0ce0*/  DFMA R40, R44, R86, R40 ;  /* 0x000000562c28722b */ /* 0x000fe20000000028 */
[----:B--2---:R-:W-:-:S11]  /*0cf0*/  R2UR UR20, R72 ;  /* 0x00000000481472ca */ /* 0x004fd600000e0000 */
[----:B------:R-:W-:Y:S01]  /*0d00*/  DFMA R40, R90, UR32, R40 ;  /* 0x000000205a287c2b */ /* 0x000fe20008000028 */
[----:B------:R-:W-:Y:S01]  /*0d10*/  R2UR UR21, R73 ;  /* 0x00000000491572ca */ /* 0x000fe200000e0000 */
[----:B---3--:R-:W-:Y:S01]  /*0d20*/  DFMA R72, R88, R94, RZ ;  /* 0x0000005e5848722b */ /* 0x008fe200000000ff */
[----:B------:R-:W-:-:S05]  /*0d30*/  IMAD.U32 R96, RZ, RZ, UR12 ;  /* 0x0000000cff607e24 */ /* 0x000fca000f8e00ff */
[----:B------:R-:W-:Y:S01]  /*0d40*/  DFMA R40, R84, UR10, R40 ;  /* 0x0000000a54287c2b */ /* 0x000fe20008000028 */
[----:B------:R-:W-:Y:S01]  /*0d50*/  IMAD.U32 R97, RZ, RZ, UR13 ;  /* 0x0000000dff617e24 */ /* 0x000fe2000f8e00ff */
[----:B0-----:R-:W-:Y:S02]  /*0d60*/  R2UR UR12, R58 ;  /* 0x000000003a0c72ca */ /* 0x001fe400000e0000 */
[----:B------:R-:W-:Y:S02]  /*0d70*/  R2UR UR13, R59 ;  /* 0x000000003b0d72ca */ /* 0x000fe400000e0000 */
[----:B------:R-:W-:Y:S02]  /*0d80*/  R2UR UR14, R50 ;  /* 0x00000000320e72ca */ /* 0x000fe400000e0000 */
[----:B------:R-:W-:Y:S01]  /*0d90*/  DFMA R46, R80, UR38, R40 ;  /* 0x00000026502e7c2b */ /* 0x000fe20008000028 */
[----:B------:R-:W-:Y:S02]  /*0da0*/  R2UR UR15, R51 ;  /* 0x00000000330f72ca */ /* 0x000fe400000e0000 */
[----:B------:R-:W-:-:S02]  /*0db0*/  R2UR UR18, R78 ;  /* 0x000000004e1272ca */ /* 0x000fc400000e0000 */
[----:B------:R-:W-:Y:S01]  /*0dc0*/  R2UR UR19, R79 ;  /* 0x000000004f1372ca */ /* 0x000fe200000e0000 */
[-C--:B------:R-:W-:Y:S01]  /*0dd0*/  DFMA R78, R56, R88.reuse, RZ ;  /* 0x00000058384e722b */ /* 0x080fe200000000ff */
[----:B------:R-:W-:Y:S01]  /*0de0*/  R2UR UR16, R76 ;  /* 0x000000004c1072ca */ /* 0x000fe200000e0000 */
[----:B-1----:R-:W-:Y:S01]  /*0df0*/  DFMA R58, R64, R88, RZ ;  /* 0x00000058403a722b */ /* 0x002fe200000000ff */
[----:B------:R-:W-:Y:S01]  /*0e00*/  R2UR UR17, R77 ;  /* 0x000000004d1172ca */ /* 0x000fe200000e0000 */
[----:B------:R-:W-:Y:S02]  /*0e10*/  DFMA R76, R88, R54, RZ ;  /* 0x00000036584c722b */ /* 0x000fe400000000ff */
[----:B------:R-:W-:Y:S02]  /*0e20*/  DFMA R72, R48, R86, R72 ;  /* 0x000000563048722b */ /* 0x000fe40000000048 */
[----:B----4-:R-:W-:Y:S02]  /*0e30*/  DFMA R50, R60, R88, RZ ;  /* 0x000000583c32722b */ /* 0x010fe400000000ff */
[----:B------:R-:W-:-:S02]  /*0e40*/  DADD R40, R114, R46 ;  /* 0x0000000072287229 */ /* 0x000fc4000000002e */
[----:B------:R-:W-:Y:S02]  /*0e50*/  DADD R46, R114, -R46 ;  /* 0x00000000722e7229 */ /* 0x000fe4000000082e */
[----:B-----5:R-:W-:Y:S01]  /*0e60*/  DFMA R114, R88, R70, RZ ;  /* 0x000000465872722b */ /* 0x020fe200000000ff */
[----:B------:R-:W-:Y:S01]  /*0e70*/  IMAD.U32 R106, RZ, RZ, UR10 ;  /* 0x0000000aff6a7e24 */ /* 0x000fe2000f8e00ff */
[C---:B------:R-:W-:Y:S01]  /*0e80*/  DFMA R88, R86.reuse, UR12, R78 ;  /* 0x0000000c56587c2b */ /* 0x040fe2000800004e */
[----:B------:R-:W-:Y:S01]  /*0e90*/  IMAD.U32 R107, RZ, RZ, UR11 ;  /* 0x0000000bff6b7e24 */ /* 0x000fe2000f8e00ff */
[C---:B------:R-:W-:Y:S01]  /*0ea0*/  DFMA R76, R86.reuse, UR26, R76 ;  /* 0x0000001a564c7c2b */ /* 0x040fe2000800004c */
[----:B------:R-:W-:Y:S01]  /*0eb0*/  R2UR UR10, R74 ;  /* 0x000000004a0a72ca */ /* 0x000fe200000e0000 */
[C---:B------:R-:W-:Y:S01]  /*0ec0*/  DFMA R78, R86.reuse, R66, R58 ;  /* 0x00000042564e722b */ /* 0x040fe2000000003a */
[----:B------:R-:W-:Y:S01]  /*0ed0*/  R2UR UR11, R75 ;  /* 0x000000004b0b72ca */ /* 0x000fe200000e0000 */
[----:B------:R-:W-:-:S02]  /*0ee0*/  DFMA R50, R86, R62, R50 ;  /* 0x0000003e5632722b */ /* 0x000fc40000000032 */
[----:B------:R-:W-:Y:S01]  /*0ef0*/  DFMA R58, R90, UR14, R72 ;  /* 0x0000000e5a3a7c2b */ /* 0x000fe20008000048 */
[----:B------:R-:W0:Y:S01]  /*0f00*/  LDS.128 R72, [R3+0x57e0] ;  /* 0x0057e00003487984 */ /* 0x000e220000000c00 */
[----:B------:R-:W-:Y:S02]  /*0f10*/  DFMA R114, R86, UR16, R114 ;  /* 0x0000001056727c2b */ /* 0x000fe40008000072 */
[C---:B------:R-:W-:Y:S01]  /*0f20*/  DFMA R88, R90.reuse, UR20, R88 ;  /* 0x000000145a587c2b */ /* 0x040fe20008000058 */
[----:B------:R-:W-:Y:S01]  /*0f30*/  IMAD.U32 R108, RZ, RZ, UR8 ;  /* 0x00000008ff6c7e24 */ /* 0x000fe2000f8e00ff */
[C---:B------:R-:W-:Y:S01]  /*0f40*/  DFMA R86, R90.reuse, UR28, R76 ;  /* 0x0000001c5a567c2b */ /* 0x040fe2000800004c */
[----:B------:R-:W-:Y:S01]  /*0f50*/  IMAD.U32 R109, RZ, RZ, UR9 ;  /* 0x00000009ff6d7e24 */ /* 0x000fe2000f8e00ff */
[----:B------:R-:W-:Y:S01]  /*0f60*/  DFMA R76, R90, UR8, R50 ;  /* 0x000000085a4c7c2b */ /* 0x000fe20008000032 */
[----:B------:R-:W-:Y:S02]  /*0f70*/  R2UR UR8, R68 ;  /* 0x00000000440872ca */ /* 0x000fe400000e0000 */
[----:B------:R-:W-:Y:S01]  /*0f80*/  R2UR UR9, R69 ;  /* 0x00000000450972ca */ /* 0x000fe200000e0000 */
[----:B------:R-:W-:-:S12]  /*0f90*/  DFMA R88, R84, UR10, R88 ;  /* 0x0000000a54587c2b */ /* 0x000fd80008000058 */
[----:B------:R-:W-:-:S08]  /*0fa0*/  DFMA R88, R80, UR8, R88 ;  /* 0x0000000850587c2b */ /* 0x000fd00008000058 */
[C-C-:B------:R-:W-:Y:S02]  /*0fb0*/  DADD R68, R18.reuse, R88.reuse ;  /* 0x0000000012447229 */ /* 0x140fe40000000058 */
[----:B------:R-:W-:Y:S01]  /*0fc0*/  DADD R88, R18, -R88 ;  /* 0x0000000012587229 */ /* 0x000fe20000000858 */
[----:B------:R-:W-:Y:S01]  /*0fd0*/  LOP3.LUT R18, R83, 0xffff, RZ, 0xc0, !PT ;  /* 0x0000ffff53127812 */ /* 0x000fe200078ec0ff */
[----:B------:R-:W-:Y:S01]  /*0fe0*/  IMAD.U32 R112, RZ, RZ, UR6 ;  /* 0x00000006ff707e24 */ /* 0x000fe2000f8e00ff */
[----:B------:R-:W-:-:S03]  /*0ff0*/  MOV.SPILL R38, UR67 ;  /* 0x0000004300267c02 */ /* 0x000fc60009000f00 */
[----:B------:R-:W-:Y:S01]  /*1000*/  IMAD R18, R18, 0x199a, RZ ;  /* 0x0000199a12127824 */ /* 0x000fe200078e02ff */
[----:B------:R-:W-:Y:S01]  /*1010*/  MOV.SPILL R39, UR66 ;  /* 0x0000004200277c02 */ /* 0x000fe20009000f00 */
[----:B------:R-:W-:Y:S01]  /*1020*/  DFMA R78, R90, UR6, R78 ;  /* 0x000000065a4e7c2b */ /* 0x000fe2000800004e */
[----:B0-----:R-:W-:Y:S02]  /*1030*/  R2UR UR6, R72 ;  /* 0x00000000480672ca */ /* 0x001fe400000e0000 */
[----:B------:R-:W-:Y:S02]  /*1040*/  R2UR UR66, R92 ;  /* 0x000000005c4272ca */ /* 0x000fe400000e0000 */
[----:B------:R-:W-:Y:S02]  /*1050*/  R2UR UR67, R93 ;  /* 0x000000005d4372ca */ /* 0x000fe400000e0000 */
[----:B------:R-:W-:Y:S01]  /*1060*/  SHF.R.U32.HI R72, RZ, 0x10, R18 ;  /* 0x00000010ff487819 */ /* 0x000fe20000011612 */
[----:B------:R-:W-:Y:S01]  /*1070*/  IMAD.U32 R113, RZ, RZ, UR7 ;  /* 0x00000007ff717e24 */ /* 0x000fe2000f8e00ff */
[----:B------:R-:W-:Y:S01]  /*1080*/  R2UR UR7, R73 ;  /* 0x00000000490772ca */ /* 0x000fe200000e0000 */
[----:B------:R-:W-:Y:S01]  /*1090*/  DFMA R76, R84, UR36, R76 ;  /* 0x00000024544c7c2b */ /* 0x000fe2000800004c */
[----:B------:R-:W-:Y:S01]  /*10a0*/  PRMT R18, R72, 0x9910, RZ ;  /* 0x0000991048127816 */ /* 0x000fe200000000ff */
[----:B------:R-:W-:Y:S01]  /*10b0*/  DFMA R114, R90, UR18, R114 ;  /* 0x000000125a727c2b */ /* 0x000fe20008000072 */
[----:B------:R-:W-:Y:S01]  /*10c0*/  IMAD.U32 R110, RZ, RZ, UR4 ;  /* 0x00000004ff6e7e24 */ /* 0x000fe2000f8e00ff */
[----:B------:R-:W-:Y:S01]  /*10d0*/  DFMA R58, R84, UR4, R58 ;  /* 0x00000004543a7c2b */ /* 0x000fe2000800003a */
[----:B------:R-:W-:-:S02]  /*10e0*/  IMAD.U32 R111, RZ, RZ, UR5 ;  /* 0x00000005ff6f7e24 */ /* 0x000fc4000f8e00ff */
[----:B------:R-:W-:Y:S01]  /*10f0*/  IMAD R18, R18, 0xa, RZ ;  /* 0x0000000a12127824 */ /* 0x000fe200078e02ff */
[----:B------:R-:W-:Y:S01]  /*1100*/  R2UR UR4, R74 ;  /* 0x000000004a0472ca */ /* 0x000fe200000e0000 */
[----:B------:R-:W-:Y:S01]  /*1110*/  IMAD.U32 R92, RZ, RZ, UR66 ;  /* 0x00000042ff5c7e24 */ /* 0x000fe2000f8e00ff */
[----:B------:R-:W-:Y:S01]  /*1120*/  R2UR UR5, R75 ;  /* 0x000000004b0572ca */ /* 0x000fe200000e0000 */
[----:B------:R-:W-:Y:S01]  /*1130*/  IMAD.U32 R93, RZ, RZ, UR67 ;  /* 0x00000043ff5d7e24 */ /* 0x000fe2000f8e00ff */
[----:B------:R-:W-:Y:S01]  /*1140*/  DFMA R76, R80, UR66, R76 ;  /* 0x00000042504c7c2b */ /* 0x000fe2000800004c */
[----:B------:R-:W-:Y:S01]  /*1150*/  IMAD.MOV R18, RZ, RZ, -R18 ;  /* 0x000000ffff127224 */ /* 0x000fe200078e0a12 */
[----:B------:R-:W-:Y:S02]  /*1160*/  R2UR UR66, R52 ;  /* 0x00000000344272ca */ /* 0x000fe400000e0000 */
[----:B------:R-:W-:Y:S01]  /*1170*/  R2UR UR67, R53 ;  /* 0x00000000354372ca */ /* 0x000fe200000e0000 */
[C---:B------:R-:W-:Y:S01]  /*1180*/  DFMA R114, R84.reuse, UR6, R114 ;  /* 0x0000000654727c2b */ /* 0x040fe20008000072 */
[----:B------:R-:W-:Y:S01]  /*1190*/  PRMT R18, R18, 0x7710, RZ ;  /* 0x0000771012127816 */ /* 0x000fe200000000ff */
[----:B------:R-:W-:-:S02]  /*11a0*/  DFMA R86, R84, UR22, R86 ;  /* 0x0000001654567c2b */ /* 0x000fc40008000056 */
[----:B------:R-:W-:Y:S02]  /*11b0*/  DFMA R78, R84, UR30, R78 ;  /* 0x0000001e544e7c2b */ /* 0x000fe4000800004e */
[----:B------:R-:W-:Y:S01]  /*11c0*/  IMAD.IADD R73, R18, 0x1, R83 ;  /* 0x0000000112497824 */ /* 0x000fe200078e0253 */
[C---:B------:R-:W-:Y:S01]  /*11d0*/  DFMA R58, R80.reuse, UR34, R58 ;  /* 0x00000022503a7c2b */ /* 0x040fe2000800003a */
[----:B------:R-:W-:Y:S01]  /*11e0*/  IMAD R3, R2, 0x55c0, R3 ;  /* 0x000055c002037824 */ /* 0x000fe200078e0203 */
[C---:B------:R-:W-:Y:S02]  /*11f0*/  DFMA R18, R80.reuse, UR4, R114 ;  /* 0x0000000450127c2b */ /* 0x040fe40008000072 */
[C---:B------:R-:W-:Y:S01]  /*1200*/  DFMA R86, R80.reuse, UR24, R86 ;  /* 0x0000001850567c2b */ /* 0x040fe20008000056 */
[----:B------:R-:W-:Y:S01]  /*1210*/  IMAD.U32 R114, RZ, RZ, UR66 ;  /* 0x00000042ff727e24 */ /* 0x000fe2000f8e00ff */
[----:B------:R-:W-:Y:S01]  /*1220*/  DFMA R78, R80, UR66, R78 ;  /* 0x00000042504e7c2b */ /* 0x000fe2000800004e */
[----:B------:R-:W-:Y:S01]  /*1230*/  IMAD.U32 R115, RZ, RZ, UR67 ;  /* 0x00000043ff737e24 */ /* 0x000fe2000f8e00ff */
[----:B------:R-:W-:-:S02]  /*1240*/  R2UR.FILL UR66, R39 ;  /* 0x00000000274272ca */ /* 0x000fc400004e0000 */
[----:B------:R-:W-:Y:S01]  /*1250*/  R2UR.FILL UR67, R38 ;  /* 0x00000000264372ca */ /* 0x000fe200004e0000 */
[----:B------:R-:W-:Y:S01]  /*1260*/  IMAD R38, R72, 0x70, R3 ;  /* 0x0000007048267824 */ /* 0x000fe200078e0203 */
[----:B------:R-:W-:Y:S01]  /*1270*/  LOP3.LUT R39, R73, 0xffff, RZ, 0xc0, !PT ;  /* 0x0000ffff49277812 */ /* 0x000fe200078ec0ff */
[----:B------:R-:W-:Y:S01]  /*1280*/  DADD R50, R26, R58 ;  /* 0x000000001a327229 */ /* 0x000fe2000000003a */
[----:B------:R-:W-:Y:S01]  /*1290*/  ISETP.GT.U32.AND P2, PT, R83, 0x8b, PT ;  /* 0x0000008b5300780c */ /* 0x000fe20003f44070 */
[C-C-:B------:R-:W-:Y:S02]  /*12a0*/  DADD R52, R4.reuse, R18.reuse ;  /* 0x0000000004347229 */ /* 0x140fe40000000012 */
[----:B------:R-:W-:Y:S02]  /*12b0*/  DADD R72, R4, -R18 ;  /* 0x0000000004487229 */ /* 0x000fe40000000812 */
[----:B------:R-:W-:Y:S01]  /*12c0*/  DADD R58, R26, -R58 ;  /* 0x000000001a3a7229 */ /* 0x000fe2000000083a */
[----:B------:R-:W-:Y:S01]  /*12d0*/  IMAD R4, R39, 0x8, R38 ;  /* 0x0000000827047824 */ /* 0x000fe200078e0226 */
[----:B------:R-:W-:-:S02]  /*12e0*/  DADD R26, R20, R86 ;  /* 0x00000000141a7229 */ /* 0x000fc40000000056 */
[----:B------:R-:W-:Y:S02]  /*12f0*/  DADD R18, R12, R76 ;  /* 0x000000000c127229 */ /* 0x000fe4000000004c */
[----:B------:R-:W-:Y:S02]  /*1300*/  DADD R38, R10, R78 ;  /* 0x000000000a267229 */ /* 0x000fe4000000004e */
        /* <DEDUP_REMOVED lines=21> */
[----:B------:R-:W-:-:S07]  /*1460*/  IMAD.MOV.U32 R5, RZ, RZ, R83 ;  /* 0x000000ffff057224 */ /* 0x000fce00078e0053 */
.L_x_66:
        /* <DEDUP_REMOVED lines=12> */
[----:B------:R-:W-:Y:S01]  /*1530*/  MOV.SPILL R86, UR35 ;  /* 0x0000002300567c02 */ /* 0x000fe20009000f00 */
[----:B------:R-:W-:Y:S01]  /*1540*/  IMAD R12, R12, 0xa, RZ ;  /* 0x0000000a0c0c7824 */ /* 0x000fe200078e02ff */
[----:B------:R-:W-:-:S02]  /*1550*/  MOV.SPILL R87, UR34 ;  /* 0x0000002200577c02 */ /* 0x000fc40009000f00 */
        /* <DEDUP_REMOVED lines=19> */
[C---:B------:R-:W-:Y:S01]  /*1690*/  ISETP.GE.U32.AND P2, PT, R5.reuse, 0x28, PT ;  /* 0x000000280500780c */ /* 0x040fe20003f46070 */
[----:B------:R-:W0:Y:S01]  /*16a0*/  LDS.64 R18, [R10+0x3f0] ;  /* 0x0003f0000a127984 */ /* 0x000e220000000a00 */
[----:B------:R-:W-:-:S03]  /*16b0*/  VIADD R5, R5, 0x64 ;  /* 0x0000006405057836 */ /* 0x000fc60000000000 */
        /* <DEDUP_REMOVED lines=15> */
[----:B------:R-:W-:Y:S02]  /*17b0*/  DFMA R90, R20, R14, RZ ;  /* 0x0000000e145a722b */ /* 0x000fe400000000ff */
[----:B------:R-:W-:Y:S02]  /*17c0*/  DFMA R116, R8, R20, RZ ;  /* 0x000000140874722b */ /* 0x000fe400000000ff */
[----:B------:R-:W-:Y:S02]  /*17d0*/  DFMA R118, R20, R22, RZ ;  /* 0x000000161476722b */ /* 0x000fe400000000ff */
[----:B------:R-:W-:Y:S02]  /*17e0*/  DFMA R20, R16, R20, RZ ;  /* 0x000000141014722b */ /* 0x000fe400000000ff */
[----:B------:R-:W-:Y:S02]  /*17f0*/  DFMA R50, R58, R30, R46 ;  /* 0x0000001e3a32722b */ /* 0x000fe4000000002e */
[----:B--2---:R-:W-:-:S02]  /*1800*/  DADD R46, R68, R72 ;  /* 0x00000000442e7229 */ /* 0x004fc40000000048 */
[----:B------:R-:W-:Y:S02]  /*1810*/  DFMA R76, R24, R58, R74 ;  /* 0x0000003a184c722b */ /* 0x000fe4000000004a */
[----:B------:R-:W-:Y:S02]  /*1820*/  DFMA R78, R58, R34, R78 ;  /* 0x000000223a4e722b */ /* 0x000fe4000000004e */
[----:B------:R-:W-:Y:S02]  /*1830*/  DFMA R90, R36, R58, R90 ;  /* 0x0000003a245a722b */ /* 0x000fe4000000005a */
[C---:B------:R-:W-:Y:S02]  /*1840*/  DFMA R116, R58.reuse, UR66, R116 ;  /* 0x000000423a747c2b */ /* 0x040fe40008000074 */
[C---:B------:R-:W-:Y:S02]  /*1850*/  DFMA R118, R58.reuse, UR64, R118 ;  /* 0x000000403a767c2b */ /* 0x040fe40008000076 */
[----:B------:R-:W-:-:S02]  /*1860*/  DFMA R58, R58, UR62, R20 ;  /* 0x0000003e3a3a7c2b */ /* 0x000fc40008000014 */
[----:B------:R-:W-:Y:S02]  /*1870*/  DADD R20, R68, -R72 ;  /* 0x0000000044147229 */ /* 0x000fe40000000848 */
[----:B---3--:R-:W-:Y:S02]  /*1880*/  DADD R74, R40, R52 ;  /* 0x00000000284a7229 */ /* 0x008fe40000000034 */
[C---:B------:R-:W-:Y:S02]  /*1890*/  DFMA R50, R46.reuse, UR74, R50 ;  /* 0x0000004a2e327c2b */ /* 0x040fe40008000032 */
[C---:B------:R-:W-:Y:S02]  /*18a0*/  DFMA R68, R46.reuse, UR60, R76 ;  /* 0x0000003c2e447c2b */ /* 0x040fe4000800004c */
[C---:B------:R-:W-:Y:S01]  /*18b0*/  DFMA R72, R46.reuse, UR24, R78 ;  /* 0x000000182e487c2b */ /* 0x040fe2000800004e */
[----:B------:R-:W-:Y:S01]  /*18c0*/  R2UR UR24, R108 ;  /* 0x000000006c1872ca */ /* 0x000fe200000e0000 */
[C---:B------:R-:W-:Y:S01]  /*18d0*/  DFMA R90, R46.reuse, UR58, R90 ;  /* 0x0000003a2e5a7c2b */ /* 0x040fe2000800005a */
[----:B------:R-:W-:Y:S01]  /*18e0*/  R2UR UR25, R109 ;  /* 0x000000006d1972ca */ /* 0x000fe200000e0000 */
[----:B------:R-:W-:-:S02]  /*18f0*/  DFMA R116, R46, UR56, R116 ;  /* 0x000000382e747c2b */ /* 0x000fc40008000074 */
[C---:B------:R-:W-:Y:S02]  /*1900*/  DFMA R118, R46.reuse, UR54, R118 ;  /* 0x000000362e767c2b */ /* 0x040fe40008000076 */
[----:B------:R-:W-:Y:S02]  /*1910*/  DFMA R76, R46, UR52, R58 ;  /* 0x000000342e4c7c2b */ /* 0x000fe4000800003a */
[----:B------:R-:W-:Y:S02]  /*1920*/  DADD R52, R40, -R52 ;  /* 0x0000000028347229 */ /* 0x000fe40000000834 */
[C---:B------:R-:W-:Y:S02]  /*1930*/  DFMA R58, R74.reuse, UR76, R50 ;  /* 0x0000004c4a3a7c2b */ /* 0x040fe40008000032 */
        /* <DEDUP_REMOVED lines=9> */
[----:B------:R-:W-:Y:S02]  /*19d0*/  DFMA R74, R74, UR44, R76 ;  /* 0x0000002c4a4a7c2b */ /* 0x000fe4000800004c */
[C-C-:B----4-:R-:W-:Y:S02]  /*19e0*/  DADD R76, R26.reuse, R38.reuse ;  /* 0x000000001a4c7229 */ /* 0x150fe40000000026 */
[----:B------:R-:W-:Y:S02]  /*19f0*/  DADD R26, R26, -R38 ;  /* 0x000000001a1a7229 */ /* 0x000fe40000000826 */
[-C--:B------:R-:W-:Y:S02]  /*1a00*/  DFMA R38, R42, R12.reuse, RZ ;  /* 0x0000000c2a26722b */ /* 0x080fe400000000ff */
[-C--:B------:R-:W-:Y:S02]  /*1a10*/  DFMA R78, R60, R12.reuse, RZ ;  /* 0x0000000c3c4e722b */ /* 0x080fe400000000ff */
[----:B------:R-:W-:-:S02]  /*1a20*/  DFMA R116, R64, R12, RZ ;  /* 0x0000000c4074722b */ /* 0x000fc400000000ff */
[----:B------:R-:W-:Y:S02]  /*1a30*/  DFMA R90, R12, R94, RZ ;  /* 0x0000005e0c5a722b */ /* 0x000fe400000000ff */
[----:B------:R-:W-:Y:S02]  /*1a40*/  DFMA R38, R44, R18, R38 ;  /* 0x000000122c26722b */ /* 0x000fe40000000026 */
[C---:B------:R-:W-:Y:S02]  /*1a50*/  DFMA R78, R18.reuse, R62, R78 ;  /* 0x0000003e124e722b */ /* 0x040fe4000000004e */
[----:B------:R-:W-:Y:S02]  /*1a60*/  DFMA R116, R18, R66, R116 ;  /* 0x000000421274722b */ /* 0x000fe40000000074 */
[----:B------:R-:W-:Y:S02]  /*1a70*/  DFMA R118, R12, R54, RZ ;  /* 0x000000360c76722b */ /* 0x000fe400000000ff */
[----:B------:R-:W-:-:S02]  /*1a80*/  DFMA R38, R20, UR32, R38 ;  /* 0x0000002014267c2b */ /* 0x000fc40008000026 */
[----:B------:R-:W-:Y:S02]  /*1a90*/  DFMA R120, R56, R12, RZ ;  /* 0x0000000c3878722b */ /* 0x000fe400000000ff */
[----:B------:R-:W-:Y:S02]  /*1aa0*/  DFMA R12, R12, R70, RZ ;  /* 0x000000460c0c722b */ /* 0x000fe400000000ff */
[----:B------:R-:W-:Y:S02]  /*1ab0*/  DFMA R90, R48, R18, R90 ;  /* 0x00000012305a722b */ /* 0x000fe4000000005a */
[C---:B------:R-:W-:Y:S01]  /*1ac0*/  DFMA R78, R20.reuse, UR24, R78 ;  /* 0x00000018144e7c2b */ /* 0x040fe2000800004e */
[----:B------:R-:W-:Y:S01]  /*1ad0*/  R2UR UR24, R104 ;  /* 0x00000000681872ca */ /* 0x000fe200000e0000 */
[----:B------:R-:W-:Y:S01]  /*1ae0*/  DFMA R116, R20, UR8, R116 ;  /* 0x0000000814747c2b */ /* 0x000fe20008000074 */
[----:B------:R-:W-:Y:S01]  /*1af0*/  R2UR UR25, R105 ;  /* 0x00000000691972ca */ /* 0x000fe200000e0000 */
[----:B------:R-:W-:Y:S01]  /*1b00*/  DFMA R38, R52, UR4, R38 ;  /* 0x0000000434267c2b */ /* 0x000fe20008000026 */
[----:B------:R-:W-:Y:S01]  /*1b10*/  R2UR UR8, R92 ;  /* 0x000000005c0872ca */ /* 0x000fe200000e0000 */
[C---:B------:R-:W-:Y:S01]  /*1b20*/  DFMA R118, R18.reuse, UR26, R118 ;  /* 0x0000001a12767c2b */ /* 0x040fe20008000076 */
[----:B------:R-:W-:Y:S01]  /*1b30*/  R2UR UR9, R93 ;  /* 0x000000005d0972ca */ /* 0x000fe200000e0000 */
[C---:B------:R-:W-:Y:S01]  /*1b40*/  DFMA R120, R18.reuse, UR12, R120 ;  /* 0x0000000c12787c2b */ /* 0x040fe20008000078 */
[----:B------:R-:W-:Y:S01]  /*1b50*/  R2UR UR4, R114 ;  /* 0x00000000720472ca */ /* 0x000fe200000e0000 */
[----:B------:R-:W-:Y:S01]  /*1b60*/  DFMA R12, R18, UR16, R12 ;  /* 0x00000010120c7c2b */ /* 0x000fe2000800000c */
[----:B------:R-:W-:Y:S01]  /*1b70*/  R2UR UR5, R115 ;  /* 0x00000000730572ca */ /* 0x000fe200000e0000 */
[----:B------:R-:W-:-:S02]  /*1b80*/  DFMA R90, R20, UR14, R90 ;  /* 0x0000000e145a7c2b */ /* 0x000fc4000800005a */
[C---:B------:R-:W-:Y:S02]  /*1b90*/  DFMA R78, R52.reuse, UR36, R78 ;  /* 0x00000024344e7c2b */ /* 0x040fe4000800004e */
[----:B------:R-:W-:Y:S02]  /*1ba0*/  DFMA R116, R52, UR30, R116 ;  /* 0x0000001e34747c2b */ /* 0x000fe40008000074 */
[C---:B------:R-:W-:Y:S02]  /*1bb0*/  DFMA R118, R20.reuse, UR28, R118 ;  /* 0x0000001c14767c2b */ /* 0x040fe40008000076 */
        /* <DEDUP_REMOVED lines=22> */
[----:B------:R-:W-:-:S02]  /*1d20*/  DFMA R50, R76, UR68, R50 ;  /* 0x000000444c327c2b */ /* 0x000fc40008000032 */
[C---:B------:R-:W-:Y:S02]  /*1d30*/  DFMA R46, R76.reuse, UR42, R46 ;  /* 0x0000002a4c2e7c2b */ /* 0x040fe4000800002e */
[C---:B------:R-:W-:Y:S02]  /*1d40*/  DFMA R52, R76.reuse, UR48, R40 ;  /* 0x000000304c347c2b */ /* 0x040fe40008000028 */
[----:B------:R-:W-:Y:S02]  /*1d50*/  DFMA R74, R76, UR40, R74 ;  /* 0x000000284c4a7c2b */ /* 0x000fe4000800004a */
[C---:B------:R-:W-:Y:S02]  /*1d60*/  DFMA R90, R26.reuse, UR34, R90 ;  /* 0x000000221a5a7c2b */ /* 0x040fe4000800005a */
[C---:B------:R-:W-:Y:S02]  /*1d70*/  DFMA R118, R26.reuse, UR24, R118 ;  /* 0x000000181a767c2b */ /* 0x040fe40008000076 */
[----:B------:R-:W-:-:S02]  /*1d80*/  DFMA R120, R26, UR8, R120 ;  /* 0x000000081a787c2b */ /* 0x000fc40008000078 */
[----:B------:R-:W-:Y:S02]  /*1d90*/  DFMA R76, R26, UR4, R12 ;  /* 0x000000041a4c7c2b */ /* 0x000fe4000800000c */
        /* <DEDUP_REMOVED lines=29> */
.L_x_65:
[----:B------:R-:W-:Y:S05]  /*1f70*/  BSYNC.RECONVERGENT B0 ;  /* 0x0000000000007941 */ /* 0x000fea0003800200 */
.L_x_64:
[----:B------:R-:W-:Y:S06]  /*1f80*/  BAR.SYNC.DEFER_BLOCKING 0x0 ;  /* 0x0000000000007b1d */ /* 0x000fec0000010000 */
[----:B------:R-:W-:Y:S04]  /*1f90*/  BSSY.RECONVERGENT B0, `(.L_x_67) ;  /* 0x0000173000007945 */ /* 0x000fe80003800200 */
[----:B------:R-:W-:Y:S05]  /*1fa0*/  @P1 BRA `(.L_x_68) ;  /* 0x0000001400c41947 */ /* 0x000fea0003800000 */
[----:B------:R-:W-:-:S07]  /*1fb0*/  IMAD.MOV.U32 R5, RZ, RZ, R83 ;  /* 0x000000ffff057224 */ /* 0x000fce00078e0053 */
.L_x_69:
[----:B012---:R-:W-:Y:S01]  /*1fc0*/  LOP3.LUT R10, R5, 0xfe, RZ, 0xc0, !PT ;  /* 0x000000fe050a7812 */ /* 0x007fe200078ec0ff */
[----:B------:R-:W0:Y:S01]  /*1fd0*/  S2R R2, SR_TID.Y ;  /* 0x0000000000027919 */ /* 0x000e220000002200 */
[----:B------:R-:W-:Y:S01]  /*1fe0*/  MOV.SPILL R118, UR9 ;  /* 0x0000000900767c02 */ /* 0x000fe20009000f00 */
[----:B------:R-:W0:Y:S01]  /*1ff0*/  S2UR UR9, SR_CTAID.X ;  /* 0x00000000000979c3 */ /* 0x000e220000002500 */
[----:B------:R-:W-:Y:S02]  /*2000*/  SHF.R.U32.HI R10, RZ, 0x1, R10 ;  /* 0x00000001ff0a7819 */ /* 0x000fe4000001160a */
[----:B------:R-:W-:Y:S02]  /*2010*/  CS2R R18, SRZ ;  /* 0x0000000000127805 */ /* 0x000fe4000001ff00 */
[----:B------:R-:W-:Y:S02]  /*2020*/  MOV.SPILL R120, UR8 ;  /* 0x0000000800787c02 */ /* 0x000fe40009000f00 */
[----:B------:R-:W-:-:S02]  /*2030*/  PRMT R10, R10, 0x9910, RZ ;  /* 0x000099100a0a7816 */ /* 0x000fc400000000ff */
[----:B------:R-:W-:Y:S01]  /*2040*/  MOV.SPILL R117, UR4 ;  /* 0x0000000400757c02 */ /* 0x000fe20009000f00 */
[----:B------:R-:W-:Y:S01]  /*2050*/  UMOV UR4, 0xec4 ;  /* 0x00000ec400047882 */ /* 0x000fe20000000000 */
[----:B------:R-:W-:Y:S01]  /*2060*/  MOV.SPILL R119, UR5 ;  /* 0x0000000500777c02 */ /* 0x000fe20009000f00 */
[----:B------:R-:W-:-:S05]  /*2070*/  IMAD R10, R10, 0x93, RZ ;  /* 0x000000930a0a7824 */ /* 0x000fca00078e02ff */
[----:B------:R-:W-:-:S04]  /*2080*/  LOP3.LUT R10, R10, 0xffff, RZ, 0xc0, !PT ;  /* 0x0000ffff0a0a7812 */ /* 0x000fc800078ec0ff */
[----:B------:R-:W-:-:S04]  /*2090*/  SHF.R.U32.HI R10, RZ, 0xa, R10 ;  /* 0x0000000aff0a7819 */ /* 0x000fc8000001160a */
[----:B------:R-:W-:-:S05]  /*20a0*/  PRMT R11, R10, 0x9910, RZ ;  /* 0x000099100a0b7816 */ /* 0x000fca00000000ff */
[----:B------:R-:W-:Y:S02]  /*20b0*/  IMAD R11, R11, 0xe, RZ ;  /* 0x0000000e0b0b7824 */ /* 0x000fe400078e02ff */
[----:B0-----:R-:W-:Y:S01]  /*20c0*/  VIADD R20, R2, UR9 ;  /* 0x0000000902147c36 */ /* 0x001fe20008000000 */
[----:B------:R-:W0:Y:S01]  /*20d0*/  LDCU.64 UR8, c[0x0][0x358] ;  /* 0x00006b00ff0877ac */ /* 0x000e220008000a00 */
[----:B------:R-:W-:-:S05]  /*20e0*/  IMAD.MOV R11, RZ, RZ, -R11 ;  /* 0x000000ffff0b7224 */ /* 0x000fca00078e0a0b */
[----:B------:R-:W-:-:S05]  /*20f0*/  PRMT R12, R11, 0x7710, RZ ;  /* 0x000077100b0c7816 */ /* 0x000fca00000000ff */
[----:B------:R-:W-:Y:S02]  /*2100*/  IMAD.IADD R11, R12, 0x1, R5 ;  /* 0x000000010c0b7824 */ /* 0x000fe400078e0205 */
[----:B------:R-:W1:Y:S03]  /*2110*/  @!P0 LDC.64 R12, c[0x0][0x390] ;  /* 0x0000e400ff0c8b82 */ /* 0x000e660000000a00 */
[----:B------:R-:W-:-:S04]  /*2120*/  LOP3.LUT R21, R11, 0xff, RZ, 0xc0, !PT ;  /* 0x000000ff0b157812 */ /* 0x000fc800078ec0ff */
[----:B------:R-:W-:-:S05]  /*2130*/  PRMT R11, R10, 0x5410, R21 ;  /* 0x000054100a0b7816 */ /* 0x000fca0000000015 */
[----:B------:R-:W-:Y:S01]  /*2140*/  IDP.2A.LO.U16.U8 R11, R11, UR4, RZ ;  /* 0x000000040b0b7c26 */ /* 0x000fe200080010ff */
[----:B------:R-:W-:Y:S01]  /*2150*/  LOP3.LUT R10, R10, 0xffff, RZ, 0xc0, !PT ;  /* 0x0000ffff0a0a7812 */ /* 0x000fe200078ec0ff */
[----:B------:R-:W2:Y:S02]  /*2160*/  LDCU UR4, c[0x0][0x380] ;  /* 0x00007000ff0477ac */ /* 0x000ea40008000800 */
[----:B------:R-:W-:-:S04]  /*2170*/  @!P0 IMAD R27, R0, 0xab8, R11 ;  /* 0x00000ab8001b8824 */ /* 0x000fc800078e020b */
[----:B-1----:R-:W-:Y:S01]  /*2180*/  @!P0 IMAD.WIDE R12, R27, 0x8, R12 ;  /* 0x000000081b0c8825 */ /* 0x002fe200078e020c */
[----:B------:R-:W-:-:S04]  /*2190*/  CS2R R26, SRZ ;  /* 0x00000000001a7805 */ /* 0x000fc8000001ff00 */
[----:B0-----:R-:W3:Y:S04]  /*21a0*/  @!P0 LDG.E.64.CONSTANT R18, desc[UR8][R12.64+0x68] ;  /* 0x000068080c128981 */ /* 0x001ee8000c1e9b00 */
[----:B------:R0:W4:Y:S01]  /*21b0*/  @!P0 LDG.E.64.CONSTANT R26, desc[UR8][R12.64] ;  /* 0x000000080c1a8981 */ /* 0x000122000c1e9b00 */
[----:B------:R-:W-:Y:S01]  /*21c0*/  IMAD R10, R10, 0x620, R3 ;  /* 0x000006200a0a7824 */ /* 0x000fe200078e0203 */
[----:B--2---:R-:W-:Y:S02]  /*21d0*/  ISETP.GE.AND P0, PT, R20, UR4, PT ;  /* 0x0000000414007c0c */ /* 0x004fe4000bf06270 */
[----:B------:R-:W-:Y:S01]  /*21e0*/  R2UR UR8, R106 ;  /* 0x000000006a0872ca */ /* 0x000fe200000e0000 */
[----:B------:R-:W-:Y:S01]  /*21f0*/  IMAD R10, R21, 0x70, R10 ;  /* 0x00000070150a7824 */ /* 0x000fe200078e020a */
[----:B------:R-:W-:-:S02]  /*2200*/  R2UR UR9, R107 ;  /* 0x000000006b0972ca */ /* 0x000fc400000e0000 */
[----:B------:R-:W-:Y:S02]  /*2210*/  R2UR UR4, R102 ;  /* 0x00000000660472ca */ /* 0x000fe400000e0000 */
[----:B------:R-:W-:Y:S01]  /*2220*/  LDS.128 R76, [R10] ;  /* 0x000000000a4c7984 */ /* 0x000fe20000000c00 */
[----:B------:R-:W-:Y:S02]  /*2230*/  R2UR UR5, R103 ;  /* 0x00000000670572ca */ /* 0x000fe400000e0000 */
[----:B------:R-:W-:Y:S01]  /*2240*/  MOV.SPILL R126, UR77 ;  /* 0x0000004d007e7c02 */ /* 0x000fe20009000f00 */
[----:B------:R-:W1:Y:S01]  /*2250*/  LDS.128 R80, [R10+0x40] ;  /* 0x000040000a507984 */ /* 0x000e620000000c00 */
[----:B------:R-:W-:Y:S01]  /*2260*/  MOV.SPILL R116, UR76 ;  /* 0x0000004c00747c02 */ /* 0x000fe20009000f00 */
[----:B------:R-:W-:Y:S01]  /*2270*/  @!P0 IMAD R135, R0, 0xab8, R11 ;  /* 0x00000ab800878824 */ /* 0x000fe200078e020b */
[----:B------:R-:W-:Y:S01]  /*2280*/  MOV.SPILL R125, UR38 ;  /* 0x00000026007d7c02 */ /* 0x000fe20009000f00 */
[----:B------:R-:W2:Y:S01]  /*2290*/  LDS.128 R72, [R10+0x20] ;  /* 0x000020000a487984 */ /* 0x000ea20000000c00 */
[----:B------:R-:W-:-:S03]  /*22a0*/  MOV.SPILL R127, UR59 ;  /* 0x0000003b007f7c02 */ /* 0x000fc60009000f00 */
[----:B------:R-:W-:Y:S04]  /*22b0*/  LDS.128 R84, [R10+0x10] ;  /* 0x000010000a547984 */ /* 0x000fe80000000c00 */
[----:B------:R-:W5:Y:S01]  /*22c0*/  LDS.128 R88, [R10+0x30] ;  /* 0x000030000a587984 */ /* 0x000f620000000c00 */
[----:B-1----:R-:W-:Y:S02]  /*22d0*/  DADD R40, R76, R82 ;  /* 0x000000004c287229 */ /* 0x002fe40000000052 */
[----:B------:R-:W-:Y:S02]  /*22e0*/  DADD R20, R78, R80 ;  /* 0x000000004e147229 */ /* 0x000fe40000000050 */
[----:B------:R-:W-:Y:S02]  /*22f0*/  DADD R82, R76, -R82 ;  /* 0x000000004c527229 */ /* 0x000fe40000000852 */
[----:B------:R-:W-:-:S02]  /*2300*/  DADD R78, R78, -R80 ;  /* 0x000000004e4e7229 */ /* 0x000fc40000000850 */
[----:B0-----:R-:W-:Y:S02]  /*2310*/  DFMA R12, R28, R40, RZ ;  /* 0x000000281c0c722b */ /* 0x001fe400000000ff */
[----:B------:R-:W-:Y:S02]  /*2320*/  DFMA R58, R40, R6, RZ ;  /* 0x00000006283a722b */ /* 0x000fe400000000ff */
[----:B------:R-:W-:Y:S02]  /*2330*/  DFMA R68, R32, R40, RZ ;  /* 0x000000282044722b */ /* 0x000fe400000000ff */
[----:B------:R-:W-:Y:S02]  /*2340*/  DFMA R76, R40, R14, RZ ;  /* 0x0000000e284c722b */ /* 0x000fe400000000ff */
[----:B------:R-:W-:Y:S02]  /*2350*/  DFMA R80, R20, R30, R12 ;  /* 0x0000001e1450722b */ /* 0x000fe4000000000c */
[----:B--2---:R-:W-:-:S02]  /*2360*/  DADD R12, R72, R74 ;  /* 0x00000000480c7229 */ /* 0x004fc4000000004a */
[----:B------:R-:W-:Y:S02]  /*2370*/  DADD R72, R72, -R74 ;  /* 0x0000000048487229 */ /* 0x000fe4000000084a */
[----:B------:R-:W-:Y:S02]  /*2380*/  DFMA R74, R42, R82, RZ ;  /* 0x000000522a4a722b */ /* 0x000fe400000000ff */
[----:B------:R-:W-:Y:S02]  /*2390*/  DFMA R50, R8, R40, RZ ;  /* 0x000000280832722b */ /* 0x000fe400000000ff */
[----:B------:R-:W-:Y:S02]  /*23a0*/  DFMA R38, R40, R22, RZ ;  /* 0x000000162826722b */ /* 0x000fe400000000ff */
[----:B------:R-:W-:Y:S02]  /*23b0*/  DFMA R40, R16, R40, RZ ;  /* 0x000000281028722b */ /* 0x000fe400000000ff */
[----:B-----5:R-:W-:-:S02]  /*23c0*/  DADD R46, R84, R90 ;  /* 0x00000000542e7229 */ /* 0x020fc4000000005a */
[----:B------:R-:W-:Y:S02]  /*23d0*/  DADD R84, R84, -R90 ;  /* 0x0000000054547229 */ /* 0x000fe4000000085a */
[----:B------:R-:W-:Y:S02]  /*23e0*/  DFMA R74, R44, R78, R74 ;  /* 0x0000004e2c4a722b */ /* 0x000fe4000000004a */
[----:B------:R-:W-:Y:S02]  /*23f0*/  DFMA R58, R24, R20, R58 ;  /* 0x00000014183a722b */ /* 0x000fe4000000003a */
[----:B------:R-:W-:Y:S02]  /*2400*/  DFMA R68, R20, R34, R68 ;  /* 0x000000221444722b */ /* 0x000fe40000000044 */
[----:B------:R-:W-:Y:S02]  /*2410*/  DFMA R76, R36, R20, R76 ;  /* 0x00000014244c722b */ /* 0x000fe4000000004c */
[----:B------:R-:W-:-:S02]  /*2420*/  DFMA R50, R20, UR66, R50 ;  /* 0x0000004214327c2b */ /* 0x000fc40008000032 */
[C---:B------:R-:W-:Y:S02]  /*2430*/  DFMA R38, R20.reuse, UR64, R38 ;  /* 0x0000004014267c2b */ /* 0x040fe40008000026 */
[----:B------:R-:W-:Y:S02]  /*2440*/  DFMA R40, R20, UR62, R40 ;  /* 0x0000003e14287c2b */ /* 0x000fe40008000028 */
[C-C-:B------:R-:W-:Y:S02]  /*2450*/  DADD R20, R86.reuse, R88.reuse ;  /* 0x0000000056147229 */ /* 0x140fe40000000058 */
[----:B------:R-:W-:Y:S02]  /*2460*/  DADD R52, R86, -R88 ;  /* 0x0000000056347229 */ /* 0x000fe40000000858 */
[----:B------:R-:W-:Y:S01]  /*2470*/  DFMA R80, R46, UR74, R80 ;  /* 0x0000004a2e507c2b */ /* 0x000fe20008000050 */
[----:B------:R-:W-:Y:S01]  /*2480*/  MOV.SPILL R87, UR39 ;  /* 0x0000002700577c02 */ /* 0x000fe20009000f00 */
[----:B------:R-:W-:Y:S01]  /*2490*/  DFMA R74, R84, UR32, R74 ;  /* 0x00000020544a7c2b */ /* 0x000fe2000800004a */
[----:B------:R-:W-:Y:S01]  /*24a0*/  MOV.SPILL R86, UR57 ;  /* 0x0000003900567c02 */ /* 0x000fe20009000f00 */
[C---:B------:R-:W-:Y:S01]  /*24b0*/  DFMA R128, R46.reuse, UR54, R38 ;  /* 0x000000362e807c2b */ /* 0x040fe20008000026 */
[----:B------:R-:W-:Y:S01]  /*24c0*/  MOV.SPILL R89, UR58 ;  /* 0x0000003a00597c02 */ /* 0x000fe20009000f00 */
[----:B------:R-:W-:-:S02]  /*24d0*/  DFMA R58, R46, UR60, R58 ;  /* 0x0000003c2e3a7c2b */ /* 0x000fc4000800003a */
[----:B------:R-:W-:Y:S01]  /*24e0*/  DFMA R80, R20, UR76, R80 ;  /* 0x0000004c14507c2b */ /* 0x000fe20008000050 */
[----:B------:R-:W-:Y:S01]  /*24f0*/  R2UR UR76, R96 ;  /* 0x00000000604c72ca */ /* 0x000fe200000e0000 */
[----:B------:R-:W-:Y:S01]  /*2500*/  DFMA R74, R52, UR8, R74 ;  /* 0x00000008344a7c2b */ /* 0x000fe2000800004a */
[----:B------:R-:W-:Y:S01]  /*2510*/  R2UR UR77, R97 ;  /* 0x00000000614d72ca */ /* 0x000fe200000e0000 */
[C---:B------:R-:W-:Y:S01]  /*2520*/  DFMA R90, R46.reuse, UR56, R50 ;  /* 0x000000382e5a7c2b */ /* 0x040fe20008000032 */
[----:B------:R-:W-:Y:S01]  /*2530*/  R2UR.FILL UR8, R120 ;  /* 0x00000000780872ca */ /* 0x000fe200004e0000 */
[----:B------:R-:W-:Y:S01]  /*2540*/  DFMA R130, R46, UR52, R40 ;  /* 0x000000342e827c2b */ /* 0x000fe20008000028 */
[----:B------:R-:W-:Y:S01]  /*2550*/  R2UR UR57, R109 ;  /* 0x000000006d3972ca */ /* 0x000fe200000e0000 */
[----:B------:R-:W-:Y:S01]  /*2560*/  DFMA R120, R12, UR4, R80 ;  /* 0x000000040c787c2b */ /* 0x000fe20008000050 */
[----:B------:R-:W-:Y:S01]  /*2570*/  R2UR.FILL UR5, R119 ;  /* 0x00000000770572ca */ /* 0x000fe200004e0000 */
[----:B------:R-:W-:Y:S01]  /*2580*/  DFMA R122, R72, UR38, R74 ;  /* 0x00000026487a7c2b */ /* 0x000fe2000800004a */
[----:B------:R-:W-:Y:S01]  /*2590*/  R2UR UR38, R98 ;  /* 0x00000000622672ca */ /* 0x000fe200000e0000 */
[----:B------:R-:W-:Y:S01]  /*25a0*/  DFMA R80, R46, UR58, R76 ;  /* 0x0000003a2e507c2b */ /* 0x000fe2000800004c */
[----:B------:R-:W-:Y:S01]  /*25b0*/  R2UR UR39, R99 ;  /* 0x00000000632772ca */ /* 0x000fe200000e0000 */
[----:B------:R-:W-:Y:S01]  /*25c0*/  DFMA R40, R20, UR50, R90 ;  /* 0x0000003214287c2b */ /* 0x000fe2000800005a */
[----:B------:R-:W-:Y:S01]  /*25d0*/  MOV.SPILL R119, UR56 ;  /* 0x0000003800777c02 */ /* 0x000fe20009000f00 */
[----:B------:R-:W-:Y:S01]  /*25e0*/  DFMA R74, R46, UR76, R68 ;  /* 0x0000004c2e4a7c2b */ /* 0x000fe20008000044 */
[----:B------:R-:W-:Y:S01]  /*25f0*/  R2UR UR76, R100 ;  /* 0x00000000644c72ca */ /* 0x000fe200000e0000 */
[C-C-:B------:R-:W-:Y:S01]  /*2600*/  DADD R38, R120.reuse, -R122.reuse ;  /* 0x0000000078267229 */ /* 0x140fe2000000087a */
[----:B------:R-:W-:Y:S01]  /*2610*/  R2UR UR77, R101 ;  /* 0x00000000654d72ca */ /* 0x000fe200000e0000 */
[----:B------:R-:W-:Y:S01]  /*2620*/  DADD R46, R120, R122 ;  /* 0x00000000782e7229 */ /* 0x000fe2000000007a */
[----:B------:R-:W-:Y:S01]  /*2630*/  R2UR UR56, R108 ;  /* 0x000000006c3872ca */ /* 0x000fe200000e0000 */
[----:B------:R-:W0:Y:S01]  /*2640*/  LDCU.64 UR58, c[0x0][0x358] ;  /* 0x00006b00ff3a77ac */ /* 0x000e220008000a00 */
[----:B------:R-:W-:-:S02]  /*2650*/  R2UR.FILL UR4, R117 ;  /* 0x00000000750472ca */ /* 0x000fc400004e0000 */
[----:B------:R-:W-:Y:S01]  /*2660*/  MOV.SPILL R117, UR45 ;  /* 0x0000002d00757c02 */ /* 0x000fe20009000f00 */
[C---:B------:R-:W-:Y:S01]  /*2670*/  DFMA R76, R20.reuse, UR38, R58 ;  /* 0x00000026144c7c2b */ /* 0x040fe2000800003a */
[----:B------:R-:W-:Y:S01]  /*2680*/  MOV.SPILL R122, UR44 ;  /* 0x0000002c007a7c02 */ /* 0x000fe20009000f00 */
[----:B------:R-:W-:Y:S01]  /*2690*/  DFMA R58, R20, UR70, R74 ;  /* 0x00000046143a7c2b */ /* 0x000fe2000800004a */
[----:B------:R-:W-:Y:S01]  /*26a0*/  @!P0 IMAD R137, R0, 0xab8, R11 ;  /* 0x00000ab800898824 */ /* 0x000fe200078e020b */
[----:B------:R-:W-:Y:S01]  /*26b0*/  DFMA R74, R64, R82, RZ ;  /* 0x00000052404a722b */ /* 0x000fe200000000ff */
[----:B------:R-:W-:Y:S01]  /*26c0*/  MOV.SPILL R121, UR71 ;  /* 0x0000004700797c02 */ /* 0x000fe20009000f00 */
[----:B------:R-:W-:Y:S01]  /*26d0*/  DFMA R50, R20, UR76, R80 ;  /* 0x0000004c14327c2b */ /* 0x000fe20008000050 */
[----:B------:R-:W-:Y:S01]  /*26e0*/  R2UR UR76, R112 ;  /* 0x00000000704c72ca */ /* 0x000fe200000e0000 */
[----:B------:R-:W-:Y:S01]  /*26f0*/  DFMA R80, R82, R94, RZ ;  /* 0x0000005e5250722b */ /* 0x000fe200000000ff */
[----:B------:R-:W-:-:S02]  /*2700*/  R2UR UR77, R113 ;  /* 0x00000000714d72ca */ /* 0x000fc400000e0000 */
[----:B------:R-:W-:Y:S01]  /*2710*/  MOV.SPILL R90, UR47 ;  /* 0x0000002f005a7c02 */ /* 0x000fe20009000f00 */
[----:B------:R-:W-:Y:S01]  /*2720*/  DFMA R74, R78, R66, R74 ;  /* 0x000000424e4a722b */ /* 0x000fe2000000004a */
[----:B------:R-:W-:Y:S02]  /*2730*/  MOV.SPILL R123, UR70 ;  /* 0x00000046007b7c02 */ /* 0x000fe40009000f00 */
[----:B------:R-:W-:Y:S01]  /*2740*/  R2UR.FILL UR9, R118 ;  /* 0x00000000760972ca */ /* 0x000fe200004e0000 */
[----:B------:R-:W-:Y:S01]  /*2750*/  DFMA R80, R48, R78, R80 ;  /* 0x0000004e3050722b */ /* 0x000fe20000000050 */
[----:B------:R-:W-:Y:S02]  /*2760*/  R2UR UR70, R104 ;  /* 0x00000000684672ca */ /* 0x000fe400000e0000 */
[----:B------:R-:W-:Y:S02]  /*2770*/  MOV.SPILL R124, UR39 ;  /* 0x00000027007c7c02 */ /* 0x000fe40009000f00 */
[----:B------:R-:W-:Y:S01]  /*2780*/  MOV.SPILL R88, UR38 ;  /* 0x0000002600587c02 */ /* 0x000fe20009000f00 */
[C---:B------:R-:W-:Y:S01]  /*2790*/  DFMA R74, R84.reuse, UR76, R74 ;  /* 0x0000004c544a7c2b */ /* 0x040fe2000800004a */
[----:B------:R-:W-:Y:S01]  /*27a0*/  R2UR UR71, R105 ;  /* 0x00000000694772ca */ /* 0x000fe200000e0000 */
[----:B------:R-:W-:Y:S01]  /*27b0*/  DFMA R80, R84, UR14, R80 ;  /* 0x0000000e54507c2b */ /* 0x000fe20008000050 */
[----:B------:R-:W-:-:S02]  /*27c0*/  MOV.SPILL R120, UR46 ;  /* 0x0000002e00787c02 */ /* 0x000fc40009000f00 */
[----:B------:R-:W-:Y:S01]  /*27d0*/  MOV.SPILL R91, UR51 ;  /* 0x00000033005b7c02 */ /* 0x000fe20009000f00 */
[----:B---3--:R-:W-:Y:S01]  /*27e0*/  DMUL R68, R38, R18 ;  /* 0x0000001226447228 */ /* 0x008fe20000000000 */
[----:B------:R-:W-:Y:S01]  /*27f0*/  MOV.SPILL R118, UR50 ;  /* 0x0000003200767c02 */ /* 0x000fe20009000f00 */
[----:B------:R-:W-:Y:S01]  /*2800*/  DFMA R38, R20, UR46, R128 ;  /* 0x0000002e14267c2b */ /* 0x000fe20008000080 */
[----:B------:R-:W-:Y:S01]  /*2810*/  R2UR UR46, R114 ;  /* 0x00000000722e72ca */ /* 0x000fe200000e0000 */
[----:B------:R-:W-:Y:S01]  /*2820*/  DFMA R128, R60, R82, RZ ;  /* 0x000000523c80722b */ /* 0x000fe200000000ff */
[----:B------:R-:W-:Y:S01]  /*2830*/  R2UR UR47, R115 ;  /* 0x00000000732f72ca */ /* 0x000fe200000e0000 */
[----:B------:R-:W-:Y:S01]  /*2840*/  DFMA R20, R20, UR44, R130 ;  /* 0x0000002c14147c2b */ /* 0x000fe20008000082 */
[----:B------:R-:W-:Y:S01]  /*2850*/  R2UR UR44, R110 ;  /* 0x000000006e2c72ca */ /* 0x000fe200000e0000 */
[CCC-:B----4-:R-:W-:Y:S01]  /*2860*/  DFMA R18, R46.reuse, R26.reuse, R68.reuse ;  /* 0x0000001a2e12722b */ /* 0x1d0fe20000000044 */
[----:B------:R-:W-:Y:S01]  /*2870*/  R2UR UR45, R111 ;  /* 0x000000006f2d72ca */ /* 0x000fe200000e0000 */
[----:B------:R-:W-:-:S02]  /*2880*/  DFMA R26, R46, R26, -R68 ;  /* 0x0000001a2e1a722b */ /* 0x000fc40000000844 */
[----:B------:R-:W-:Y:S02]  /*2890*/  DFMA R68, R82, R54, RZ ;  /* 0x000000365244722b */ /* 0x000fe400000000ff */
[----:B------:R-:W-:Y:S02]  /*28a0*/  DFMA R46, R56, R82, RZ ;  /* 0x00000052382e722b */ /* 0x000fe400000000ff */
[----:B------:R-:W-:Y:S02]  /*28b0*/  DFMA R82, R82, R70, RZ ;  /* 0x000000465252722b */ /* 0x000fe400000000ff */
[C---:B------:R-:W-:Y:S02]  /*28c0*/  DFMA R128, R78.reuse, R62, R128 ;  /* 0x0000003e4e80722b */ /* 0x040fe40000000080 */
[C---:B------:R-:W-:Y:S02]  /*28d0*/  DFMA R68, R78.reuse, UR26, R68 ;  /* 0x0000001a4e447c2b */ /* 0x040fe40008000044 */
[----:B------:R-:W-:-:S02]  /*28e0*/  DFMA R46, R78, UR12, R46 ;  /* 0x0000000c4e2e7c2b */ /* 0x000fc4000800002e */
[----:B------:R-:W-:Y:S02]  /*28f0*/  DFMA R130, R78, UR16, R82 ;  /* 0x000000104e827c2b */ /* 0x000fe40008000052 */
[----:B------:R-:W1:Y:S01]  /*2900*/  @!P0 LDC.64 R82, c[0x0][0x390] ;  /* 0x0000e400ff528b82 */ /* 0x000e620000000a00 */
[C---:B------:R-:W-:Y:S02]  /*2910*/  DFMA R78, R84.reuse, UR56, R128 ;  /* 0x00000038544e7c2b */ /* 0x040fe40008000080 */
[C---:B------:R-:W-:Y:S01]  /*2920*/  DFMA R68, R84.reuse, UR28, R68 ;  /* 0x0000001c54447c2b */ /* 0x040fe20008000044 */
[----:B------:R-:W-:Y:S01]  /*2930*/  MOV.SPILL R128, UR37 ;  /* 0x0000002500807c02 */ /* 0x000fe20009000f00 */
[C---:B------:R-:W-:Y:S01]  /*2940*/  DFMA R46, R84.reuse, UR20, R46 ;  /* 0x00000014542e7c2b */ /* 0x040fe2000800002e */
[----:B------:R-:W-:Y:S01]  /*2950*/  MOV.SPILL R129, UR36 ;  /* 0x0000002400817c02 */ /* 0x000fe20009000f00 */
[----:B------:R-:W-:Y:S02]  /*2960*/  DFMA R84, R84, UR18, R130 ;  /* 0x0000001254547c2b */ /* 0x000fe40008000082 */
[C---:B------:R-:W-:Y:S01]  /*2970*/  DFMA R78, R52.reuse, UR36, R78 ;  /* 0x00000024344e7c2b */ /* 0x040fe2000800004e */
[----:B------:R-:W-:Y:S01]  /*2980*/  R2UR UR36, R92 ;  /* 0x000000005c2472ca */ /* 0x000fe200000e0000 */
[C---:B------:R-:W-:Y:S01]  /*2990*/  DFMA R80, R52.reuse, UR44, R80 ;  /* 0x0000002c34507c2b */ /* 0x040fe20008000050 */
[----:B------:R-:W-:Y:S01]  /*29a0*/  R2UR UR37, R93 ;  /* 0x000000005d2572ca */ /* 0x000fe200000e0000 */
[----:B------:R-:W-:-:S02]  /*29b0*/  DFMA R74, R52, UR30, R74 ;  /* 0x0000001e344a7c2b */ /* 0x000fc4000800004a */
[C---:B------:R-:W-:Y:S02]  /*29c0*/  DFMA R76, R12.reuse, UR72, R76 ;  /* 0x000000480c4c7c2b */ /* 0x040fe4000800004c */
[----:B------:R-:W-:Y:S01]  /*29d0*/  DFMA R50, R12, UR68, R50 ;  /* 0x000000440c327c2b */ /* 0x000fe20008000032 */
[----:B------:R-:W-:Y:S01]  /*29e0*/  R2UR UR38, R102 ;  /* 0x00000000662672ca */ /* 0x000fe200000e0000 */
[C---:B------:R-:W-:Y:S01]  /*29f0*/  DFMA R68, R52.reuse, UR22, R68 ;  /* 0x0000001634447c2b */ /* 0x040fe20008000044 */
[----:B------:R-:W-:Y:S01]  /*2a00*/  R2UR UR39, R103 ;  /* 0x00000000672772ca */ /* 0x000fe200000e0000 */
[C---:B------:R-:W-:Y:S01]  /*2a10*/  DFMA R46, R52.reuse, UR10, R46 ;  /* 0x0000000a342e7c2b */ /* 0x040fe2000800002e */
[----:B------:R-:W-:Y:S01]  /*2a20*/  MOV.SPILL R130, UR45 ;  /* 0x0000002d00827c02 */ /* 0x000fe20009000f00 */
[----:B------:R-:W-:Y:S01]  /*2a30*/  DFMA R52, R52, UR6, R84 ;  /* 0x0000000634347c2b */ /* 0x000fe20008000054 */
[----:B-1----:R-:W-:Y:S01]  /*2a40*/  @!P0 IMAD.WIDE R134, R135, 0x8, R82 ;  /* 0x0000000887868825 */ /* 0x002fe200078e0252 */
[----:B------:R-:W-:-:S02]  /*2a50*/  CS2R R84, SRZ ;  /* 0x0000000000547805 */ /* 0x000fc4000001ff00 */
[----:B------:R-:W-:Y:S01]  /*2a60*/  CS2R R82, SRZ ;  /* 0x0000000000527805 */ /* 0x000fe2000001ff00 */
[----:B------:R-:W-:Y:S01]  /*2a70*/  DFMA R58, R12, UR70, R58 ;  /* 0x000000460c3a7c2b */ /* 0x000fe2000800003a */
[----:B------:R-:W-:Y:S02]  /*2a80*/  MOV.SPILL R131, UR44 ;  /* 0x0000002c00837c02 */ /* 0x000fe40009000f00 */
[----:B0-----:R-:W2:Y:S04]  /*2a90*/  @!P0 LDG.E.64.CONSTANT R84, desc[UR58][R134.64+0x60] ;  /* 0x0000603a86548981 */ /* 0x001ea8000c1e9b00 */
[----:B------:R-:W3:Y:S01]  /*2aa0*/  @!P0 LDG.E.64.CONSTANT R82, desc[UR58][R134.64+0x8] ;  /* 0x0000083a86528981 */ /* 0x000ee2000c1e9b00 */
[----:B------:R-:W-:-:S08]  /*2ab0*/  DFMA R132, R72, UR36, R78 ;  /* 0x0000002448847c2b */ /* 0x000fd0000800004e */
[C-C-:B------:R-:W-:Y:S02]  /*2ac0*/  DADD R78, R76.reuse, R132.reuse ;  /* 0x000000004c4e7229 */ /* 0x140fe40000000084 */
[----:B------:R-:W-:Y:S01]  /*2ad0*/  DADD R76, R76, -R132 ;  /* 0x000000004c4c7229 */ /* 0x000fe20000000884 */
[----:B------:R-:W0:Y:S02]  /*2ae0*/  @!P0 LDC.64 R132, c[0x0][0x390] ;  /* 0x0000e400ff848b82 */ /* 0x000e240000000a00 */
[----:B0-----:R-:W-:-:S05]  /*2af0*/  @!P0 IMAD.WIDE R136, R137, 0x8, R132 ;  /* 0x0000000889888825 */ /* 0x001fca00078e0284 */
[----:B--2---:R-:W-:-:S08]  /*2b00*/  DMUL R84, R76, R84 ;  /* 0x000000544c547228 */ /* 0x004fd00000000000 */
[CCC-:B---3--:R-:W-:Y:S02]  /*2b10*/  DFMA R76, R78.reuse, R82.reuse, R84.reuse ;  /* 0x000000524e4c722b */ /* 0x1c8fe40000000054 */
[----:B------:R-:W-:Y:S01]  /*2b20*/  DFMA R78, R78, R82, -R84 ;  /* 0x000000524e4e722b */ /* 0x000fe20000000854 */
[----:B------:R-:W-:Y:S02]  /*2b30*/  CS2R R84, SRZ ;  /* 0x0000000000547805 */ /* 0x000fe4000001ff00 */
[----:B------:R-:W-:-:S04]  /*2b40*/  CS2R R82, SRZ ;  /* 0x0000000000527805 */ /* 0x000fc8000001ff00 */
[----:B------:R-:W2:Y:S04]  /*2b50*/  @!P0 LDG.E.64.CONSTANT R84, desc[UR58][R136.64+0x58] ;  /* 0x0000583a88548981 */ /* 0x000ea8000c1e9b00 */
[----:B------:R-:W3:Y:S01]  /*2b60*/  @!P0 LDG.E.64.CONSTANT R82, desc[UR58][R136.64+0x10] ;  /* 0x0000103a88528981 */ /* 0x000ee2000c1e9b00 */
[----:B------:R-:W-:Y:S01]  /*2b70*/  DFMA R132, R72, UR34, R80 ;  /* 0x0000002248847c2b */ /* 0x000fe20008000050 */
[----:B------:R-:W-:-:S07]  /*2b80*/  @!P0 IMAD R135, R0, 0xab8, R11 ;  /* 0x00000ab800878824 */ /* 0x000fce00078e020b */
        /* <DEDUP_REMOVED lines=23> */
[----:B------:R0:W3:Y:S01]  /*2d00*/  @!P0 LDG.E.64.CONSTANT R84, desc[UR58][R136.64+0x20] ;  /* 0x0000203a88548981 */ /* 0x0000e2000c1e9b00 */
[----:B------:R-:W-:Y:S01]  /*2d10*/  DFMA R132, R12, UR42, R40 ;  /* 0x0000002a0c847c2b */ /* 0x000fe20008000028 */
[----:B------:R-:W-:Y:S01]  /*2d20*/  @!P0 IMAD R135, R0, 0xab8, R11 ;  /* 0x00000ab800878824 */ /* 0x000fe200078e020b */
[----:B------:R-:W-:Y:S02]  /*2d30*/  DFMA R68, R72, UR24, R68 ;  /* 0x0000001848447c2b */ /* 0x000fe40008000044 */
[C---:B------:R-:W-:Y:S02]  /*2d40*/  DFMA R38, R12.reuse, UR48, R38 ;  /* 0x000000300c267c2b */ /* 0x040fe40008000026 */
[----:B------:R-:W-:-:S02]  /*2d50*/  DFMA R20, R12, UR40, R20 ;  /* 0x000000280c147c2b */ /* 0x000fc40008000014 */
[----:B------:R-:W-:Y:S02]  /*2d60*/  DFMA R52, R72, UR4, R52 ;  /* 0x0000000448347c2b */ /* 0x000fe40008000034 */
[C-C-:B------:R-:W-:Y:S02]  /*2d70*/  DADD R40, R132.reuse, -R68.reuse ;  /* 0x0000000084287229 */ /* 0x140fe40000000844 */
[----:B------:R-:W-:Y:S01]  /*2d80*/  DADD R68, R132, R68 ;  /* 0x0000000084447229 */ /* 0x000fe20000000044 */
[----:B0-----:R-:W-:-:S05]  /*2d90*/  @!P0 IMAD R137, R0, 0xab8, R11 ;  /* 0x00000ab800898824 */ /* 0x001fca00078e020b */
[----:B--2---:R-:W-:-:S08]  /*2da0*/  DMUL R40, R40, R82 ;  /* 0x0000005228287228 */ /* 0x004fd00000000000 */
[CCC-:B---3--:R-:W-:Y:S02]  /*2db0*/  DFMA R82, R68.reuse, R84.reuse, R40.reuse ;  /* 0x000000544452722b */ /* 0x1c8fe40000000028 */
[----:B------:R-:W-:Y:S02]  /*2dc0*/  DFMA R68, R68, R84, -R40 ;  /* 0x000000544444722b */ /* 0x000fe40000000828 */
[----:B------:R-:W-:Y:S01]  /*2dd0*/  DFMA R84, R72, UR8, R46 ;  /* 0x0000000848547c2b */ /* 0x000fe2000800002e */
[----:B------:R-:W0:Y:S07]  /*2de0*/  @!P0 LDC.64 R40, c[0x0][0x390] ;  /* 0x0000e400ff288b82 */ /* 0x000e2e0000000a00 */
[C-C-:B------:R-:W-:Y:S01]  /*2df0*/  DADD R12, R38.reuse, R84.reuse ;  /* 0x00000000260c7229 */ /* 0x140fe20000000054 */
[----:B------:R-:W1:Y:S01]  /*2e00*/  @!P0 LDC.64 R46, c[0x0][0x390] ;  /* 0x0000e400ff2e8b82 */ /* 0x000e620000000a00 */
[----:B------:R-:W-:Y:S01]  /*2e10*/  DADD R72, R38, -R84 ;  /* 0x0000000026487229 */ /* 0x000fe20000000854 */
[----:B------:R-:W-:-:S02]  /*2e20*/  CS2R R84, SRZ ;  /* 0x0000000000547805 */ /* 0x000fc4000001ff00 */
[----:B------:R-:W-:Y:S01]  /*2e30*/  CS2R R38, SRZ ;  /* 0x0000000000267805 */ /* 0x000fe2000001ff00 */
[----:B0-----:R-:W-:-:S04]  /*2e40*/  @!P0 IMAD.WIDE R134, R135, 0x8, R40 ;  /* 0x0000000887868825 */ /* 0x001fc800078e0228 */
[----:B-1----:R-:W-:Y:S01]  /*2e50*/  @!P0 IMAD.WIDE R136, R137, 0x8, R46 ;  /* 0x0000000889888825 */ /* 0x002fe200078e022e */
[----:B------:R-:W-:Y:S01]  /*2e60*/  CS2R R46, SRZ ;  /* 0x00000000002e7805 */ /* 0x000fe2000001ff00 */
[----:B------:R-:W2:Y:S01]  /*2e70*/  @!P0 LDG.E.64.CONSTANT R84, desc[UR58][R134.64+0x40] ;  /* 0x0000403a86548981 */ /* 0x000ea2000c1e9b00 */
[----:B------:R-:W-:-:S03]  /*2e80*/  CS2R R40, SRZ ;  /* 0x0000000000287805 */ /* 0x000fc6000001ff00 */
[----:B------:R-:W3:Y:S04]  /*2e90*/  @!P0 LDG.E.64.CONSTANT R38, desc[UR58][R134.64+0x28] ;  /* 0x0000283a86268981 */ /* 0x000ee8000c1e9b00 */
[----:B------:R-:W4:Y:S04]  /*2ea0*/  @!P0 LDG.E.64.CONSTANT R46, desc[UR58][R136.64+0x38] ;  /* 0x0000383a882e8981 */ /* 0x000f28000c1e9b00 */
[----:B------:R-:W5:Y:S01]  /*2eb0*/  @!P0 LDG.E.64.CONSTANT R40, desc[UR58][R136.64+0x30] ;  /* 0x0000303a88288981 */ /* 0x000f62000c1e9b00 */
[C-C-:B------:R-:W-:Y:S02]  /*2ec0*/  DADD R132, R20.reuse, -R52.reuse ;  /* 0x0000000014847229 */ /* 0x140fe40000000834 */
[----:B------:R-:W-:Y:S01]  /*2ed0*/  DADD R52, R20, R52 ;  /* 0x0000000014347229 */ /* 0x000fe20000000034 */
[----:B------:R-:W-:-:S02]  /*2ee0*/  R2UR UR58, R96 ;  /* 0x00000000603a72ca */ /* 0x000fc400000e0000 */
[----:B------:R-:W-:Y:S02]  /*2ef0*/  R2UR UR59, R97 ;  /* 0x00000000613b72ca */ /* 0x000fe400000e0000 */
[----:B------:R-:W-:Y:S02]  /*2f00*/  R2UR UR44, R106 ;  /* 0x000000006a2c72ca */ /* 0x000fe400000e0000 */
[----:B------:R-:W-:Y:S02]  /*2f10*/  R2UR UR45, R107 ;  /* 0x000000006b2d72ca */ /* 0x000fe400000e0000 */
[----:B------:R-:W-:Y:S02]  /*2f20*/  R2UR UR50, R100 ;  /* 0x00000000643272ca */ /* 0x000fe400000e0000 */
[----:B------:R-:W-:Y:S02]  /*2f30*/  R2UR UR51, R101 ;  /* 0x00000000653372ca */ /* 0x000fe400000e0000 */
[C---:B------:R-:W-:Y:S01]  /*2f40*/  ISETP.GE.U32.AND P1, PT, R5.reuse, 0x60, PT ;  /* 0x000000600500780c */ /* 0x040fe20003f26070 */
[----:B------:R-:W-:Y:S01]  /*2f50*/  VIADD R5, R5, 0x64 ;  /* 0x0000006405057836 */ /* 0x000fe20000000000 */
[----:B--2---:R-:W-:-:S02]  /*2f60*/  DMUL R72, R72, R84 ;  /* 0x0000005448487228 */ /* 0x004fc40000000000 */
[----:B----4-:R-:W-:-:S06]  /*2f70*/  DMUL R46, R132, R46 ;  /* 0x0000002e842e7228 */ /* 0x010fcc0000000000 */
[CCC-:B---3--:R-:W-:Y:S02]  /*2f80*/  DFMA R20, R12.reuse, R38.reuse, R72.reuse ;  /* 0x000000260c14722b */ /* 0x1c8fe40000000048 */
[----:B------:R-:W-:Y:S02]  /*2f90*/  DFMA R38, R12, R38, -R72 ;  /* 0x000000260c26722b */ /* 0x000fe40000000848 */
[CCC-:B-----5:R-:W-:Y:S02]  /*2fa0*/  DFMA R12, R52.reuse, R40.reuse, R46.reuse ;  /* 0x00000028340c722b */ /* 0x1e0fe4000000002e */
[----:B------:R-:W-:Y:S02]  /*2fb0*/  DFMA R40, R52, R40, -R46 ;  /* 0x000000283428722b */ /* 0x000fe4000000082e */
[----:B------:R-:W-:Y:S02]  /*2fc0*/  DFMA R46, R28, R18, RZ ;  /* 0x000000121c2e722b */ /* 0x000fe400000000ff */
[----:B------:R-:W-:-:S02]  /*2fd0*/  DFMA R52, R42, R26, RZ ;  /* 0x0000001a2a34722b */ /* 0x000fc400000000ff */
[----:B------:R-:W-:Y:S02]  /*2fe0*/  DFMA R72, R18, R30, RZ ;  /* 0x0000001e1248722b */ /* 0x000fe400000000ff */
[----:B------:R-:W-:Y:S02]  /*2ff0*/  DFMA R84, R44, R26, RZ ;  /* 0x0000001a2c54722b */ /* 0x000fe400000000ff */
        /* <DEDUP_REMOVED lines=21> */
[----:B------:R-:W-:-:S02]  /*3150*/  DFMA R84, R40, R70, R72 ;  /* 0x000000462854722b */ /* 0x000fc40000000048 */
[----:B------:R-:W-:Y:S02]  /*3160*/  DFMA R46, R12, UR62, R132 ;  /* 0x0000003e0c2e7c2b */ /* 0x000fe40008000084 */
[----:B------:R-:W-:Y:S02]  /*3170*/  DFMA R134, R40, UR16, R134 ;  /* 0x0000001028867c2b */ /* 0x000fe40008000086 */
[----:B------:R-:W-:Y:S02]  /*3180*/  DFMA R132, R18, UR74, RZ ;  /* 0x0000004a12847c2b */ /* 0x000fe400080000ff */
[C-C-:B------:R-:W-:Y:S02]  /*3190*/  DADD R72, R52.reuse, R84.reuse ;  /* 0x0000000034487229 */ /* 0x140fe40000000054 */
[----:B------:R-:W-:Y:S02]  /*31a0*/  DADD R84, R52, -R84 ;  /* 0x0000000034547229 */ /* 0x000fe40000000854 */
[----:B------:R-:W-:-:S02]  /*31b0*/  DADD R52, R46, R134 ;  /* 0x000000002e347229 */ /* 0x000fc40000000086 */
[----:B------:R-:W-:Y:S02]  /*31c0*/  DADD R46, R46, -R134 ;  /* 0x000000002e2e7229 */ /* 0x000fe40000000886 */
[----:B------:R-:W-:Y:S02]  /*31d0*/  DFMA R134, R26, UR32, RZ ;  /* 0x000000201a867c2b */ /* 0x000fe400080000ff */
[----:B------:R-:W-:-:S06]  /*31e0*/  DFMA R132, R76, UR60, R132 ;  /* 0x0000003c4c847c2b */ /* 0x000fcc0008000084 */
[----:B------:R-:W-:Y:S02]  /*31f0*/  DFMA R134, R78, UR56, R134 ;  /* 0x000000384e867c2b */ /* 0x000fe40008000086 */
[----:B------:R-:W-:Y:S01]  /*3200*/  DFMA R132, R58, UR58, R132 ;  /* 0x0000003a3a847c2b */ /* 0x000fe20008000084 */
[----:B------:R-:W-:Y:S02]  /*3210*/  R2UR.FILL UR59, R127 ;  /* 0x000000007f3b72ca */ /* 0x000fe400004e0000 */
[----:B------:R-:W-:-:S03]  /*3220*/  R2UR.FILL UR58, R89 ;  /* 0x00000000593a72ca */ /* 0x000fc600004e0000 */
[----:B------:R-:W-:Y:S01]  /*3230*/  DFMA R134, R80, UR14, R134 ;  /* 0x0000000e50867c2b */ /* 0x000fe20008000086 */
[----:B------:R-:W-:Y:S02]  /*3240*/  R2UR.FILL UR57, R86 ;  /* 0x00000000563972ca */ /* 0x000fe400004e0000 */
[----:B------:R-:W-:-:S05]  /*3250*/  R2UR.FILL UR56, R119 ;  /* 0x00000000773872ca */ /* 0x000fca00004e0000 */
[----:B------:R-:W-:Y:S02]  /*3260*/  DFMA R134, R74, UR76, R134 ;  /* 0x0000004c4a867c2b */ /* 0x000fe40008000086 */
[----:B------:R-:W-:-:S06]  /*3270*/  DFMA R132, R50, UR58, R132 ;  /* 0x0000003a32847c2b */ /* 0x000fcc0008000084 */
[----:B------:R-:W-:Y:S02]  /*3280*/  DFMA R134, R68, UR28, R134 ;  /* 0x0000001c44867c2b */ /* 0x000fe40008000086 */
[----:B------:R-:W-:Y:S01]  /*3290*/  DFMA R132, R82, UR56, R132 ;  /* 0x0000003852847c2b */ /* 0x000fe20008000084 */
[----:B------:R-:W-:-:S05]  /*32a0*/  R2UR.FILL UR77, R126 ;  /* 0x000000007e4d72ca */ /* 0x000fca00004e0000 */
[----:B------:R-:W-:Y:S02]  /*32b0*/  DFMA R134, R38, UR20, R134 ;  /* 0x0000001426867c2b */ /* 0x000fe40008000086 */
[----:B------:R-:W-:Y:S01]  /*32c0*/  DFMA R132, R20, UR54, R132 ;  /* 0x0000003614847c2b */ /* 0x000fe20008000084 */
[----:B------:R-:W-:-:S05]  /*32d0*/  R2UR.FILL UR76, R116 ;  /* 0x00000000744c72ca */ /* 0x000fca00004e0000 */
[----:B------:R-:W-:Y:S02]  /*32e0*/  DFMA R134, R40, UR18, R134 ;  /* 0x0000001228867c2b */ /* 0x000fe40008000086 */
[----:B------:R-:W-:Y:S01]  /*32f0*/  DFMA R132, R12, UR52, R132 ;  /* 0x000000340c847c2b */ /* 0x000fe20008000084 */
[----:B------:R0:W-:Y:S07]  /*3300*/  STS.64 [R10], R72 ;  /* 0x000000480a007388 */ /* 0x0001ee0000000a00 */
[----:B------:R-:W-:-:S02]  /*3310*/  DADD R126, R132, -R134 ;  /* 0x00000000847e7229 */ /* 0x000fc40000000886 */
[----:B0-----:R-:W-:Y:S02]  /*3320*/  DADD R72, R132, R134 ;  /* 0x0000000084487229 */ /* 0x001fe40000000086 */
[C---:B------:R-:W-:Y:S02]  /*3330*/  DFMA R132, R18.reuse, UR76, RZ ;  /* 0x0000004c12847c2b */ /* 0x040fe400080000ff */
[----:B------:R-:W-:Y:S01]  /*3340*/  DFMA R18, R18, UR38, RZ ;  /* 0x0000002612127c2b */ /* 0x000fe200080000ff */
[----:B------:R-:W-:Y:S02]  /*3350*/  R2UR.FILL UR39, R124 ;  /* 0x000000007c2772ca */ /* 0x000fe400004e0000 */
[----:B------:R-:W-:-:S13]  /*3360*/  R2UR.FILL UR38, R88 ;  /* 0x00000000582672ca */ /* 0x000fda00004e0000 */
[C---:B------:R-:W-:Y:S01]  /*3370*/  DFMA R132, R76.reuse, UR38, R132 ;  /* 0x000000264c847c2b */ /* 0x040fe20008000084 */
[----:B------:R-:W-:Y:S02]  /*3380*/  R2UR.FILL UR39, R87 ;  /* 0x00000000572772ca */ /* 0x000fe400004e0000 */
[----:B------:R-:W-:Y:S01]  /*3390*/  R2UR.FILL UR38, R125 ;  /* 0x000000007d2672ca */ /* 0x000fe200004e0000 */
[----:B------:R-:W-:-:S12]  /*33a0*/  DFMA R76, R76, UR72, R18 ;  /* 0x000000484c4c7c2b */ /* 0x000fd80008000012 */
[----:B------:R-:W-:Y:S02]  /*33b0*/  DFMA R18, R26, UR38, RZ ;  /* 0x000000261a127c2b */ /* 0x000fe400080000ff */
[----:B------:R-:W-:Y:S01]  /*33c0*/  DFMA R76, R58, UR70, R76 ;  /* 0x000000463a4c7c2b */ /* 0x000fe2000800004c */
[----:B------:R-:W-:Y:S02]  /*33d0*/  R2UR.FILL UR71, R121 ;  /* 0x00000000794772ca */ /* 0x000fe400004e0000 */
[----:B------:R-:W-:-:S03]  /*33e0*/  R2UR.FILL UR70, R123 ;  /* 0x000000007b4672ca */ /* 0x000fc600004e0000 */
[----:B------:R-:W-:Y:S01]  /*33f0*/  DFMA R18, R78, UR36, R18 ;  /* 0x000000244e127c2b */ /* 0x000fe20008000012 */
[----:B------:R-:W-:Y:S02]  /*3400*/  R2UR.FILL UR37, R128 ;  /* 0x00000000802572ca */ /* 0x000fe400004e0000 */
[----:B------:R-:W-:Y:S01]  /*3410*/  R2UR.FILL UR36, R129 ;  /* 0x00000000812472ca */ /* 0x000fe200004e0000 */
[----:B------:R-:W-:Y:S01]  /*3420*/  DFMA R26, R26, UR44, RZ ;  /* 0x0000002c1a1a7c2b */ /* 0x000fe200080000ff */
[----:B------:R-:W-:Y:S02]  /*3430*/  R2UR.FILL UR45, R130 ;  /* 0x00000000822d72ca */ /* 0x000fe400004e0000 */
[----:B------:R-:W-:-:S03]  /*3440*/  R2UR.FILL UR44, R131 ;  /* 0x00000000832c72ca */ /* 0x000fc600004e0000 */
[----:B------:R-:W-:-:S06]  /*3450*/  DFMA R132, R58, UR70, R132 ;  /* 0x000000463a847c2b */ /* 0x000fcc0008000084 */
[----:B------:R-:W-:Y:S02]  /*3460*/  DFMA R26, R78, UR36, R26 ;  /* 0x000000244e1a7c2b */ /* 0x000fe4000800001a */
[----:B------:R-:W-:Y:S02]  /*3470*/  DFMA R18, R80, UR34, R18 ;  /* 0x0000002250127c2b */ /* 0x000fe40008000012 */
[----:B------:R-:W-:Y:S01]  /*3480*/  DFMA R132, R50, UR50, R132 ;  /* 0x0000003232847c2b */ /* 0x000fe20008000084 */
[----:B------:R-:W-:-:S03]  /*3490*/  R2UR.FILL UR51, R91 ;  /* 0x000000005b3372ca */ /* 0x000fc600004e0000 */
[----:B------:R-:W-:Y:S01]  /*34a0*/  DFMA R26, R80, UR44, R26 ;  /* 0x0000002c501a7c2b */ /* 0x000fe2000800001a */
[----:B------:R-:W-:Y:S01]  /*34b0*/  R2UR.FILL UR50, R118 ;  /* 0x00000000763272ca */ /* 0x000fe200004e0000 */
[----:B------:R-:W-:Y:S02]  /*34c0*/  DFMA R76, R50, UR68, R76 ;  /* 0x00000044324c7c2b */ /* 0x000fe4000800004c */
[----:B------:R-:W-:Y:S01]  /*34d0*/  DFMA R18, R74, UR46, R18 ;  /* 0x0000002e4a127c2b */ /* 0x000fe20008000012 */
[----:B------:R-:W-:-:S03]  /*34e0*/  R2UR.FILL UR47, R90 ;  /* 0x000000005a2f72ca */ /* 0x000fc600004e0000 */
[----:B------:R-:W-:Y:S01]  /*34f0*/  DFMA R26, R74, UR30, R26 ;  /* 0x0000001e4a1a7c2b */ /* 0x000fe2000800001a */
[----:B------:R-:W-:Y:S01]  /*3500*/  R2UR.FILL UR46, R120 ;  /* 0x00000000782e72ca */ /* 0x000fe200004e0000 */
[----:B------:R-:W-:Y:S02]  /*3510*/  DFMA R76, R82, UR42, R76 ;  /* 0x0000002a524c7c2b */ /* 0x000fe4000800004c */
[----:B------:R-:W-:Y:S02]  /*3520*/  DFMA R18, R68, UR24, R18 ;  /* 0x0000001844127c2b */ /* 0x000fe40008000012 */
[----:B------:R-:W-:Y:S02]  /*3530*/  DFMA R132, R82, UR50, R132 ;  /* 0x0000003252847c2b */ /* 0x000fe40008000084 */
[----:B------:R-:W-:Y:S01]  /*3540*/  DFMA R26, R68, UR22, R26 ;  /* 0x00000016441a7c2b */ /* 0x000fe2000800001a */
[----:B------:R-:W-:Y:S02]  /*3550*/  R2UR.FILL UR45, R117 ;  /* 0x00000000752d72ca */ /* 0x000fe400004e0000 */
[----:B------:R-:W-:Y:S01]  /*3560*/  R2UR.FILL UR44, R122 ;  /* 0x000000007a2c72ca */ /* 0x000fe200004e0000 */
[----:B------:R-:W-:-:S02]  /*3570*/  DFMA R76, R20, UR48, R76 ;  /* 0x00000030144c7c2b */ /* 0x000fc4000800004c */
[----:B------:R-:W-:Y:S02]  /*3580*/  DFMA R18, R38, UR8, R18 ;  /* 0x0000000826127c2b */ /* 0x000fe40008000012 */
[----:B------:R-:W-:Y:S02]  /*3590*/  DFMA R132, R20, UR46, R132 ;  /* 0x0000002e14847c2b */ /* 0x000fe40008000084 */
[----:B------:R-:W-:Y:S02]  /*35a0*/  DFMA R26, R38, UR10, R26 ;  /* 0x0000000a261a7c2b */ /* 0x000fe4000800001a */
[----:B------:R-:W-:Y:S02]  /*35b0*/  DFMA R78, R12, UR40, R76 ;  /* 0x000000280c4e7c2b */ /* 0x000fe4000800004c */
[----:B------:R-:W-:Y:S02]  /*35c0*/  DFMA R18, R40, UR4, R18 ;  /* 0x0000000428127c2b */ /* 0x000fe40008000012 */
[----:B------:R-:W-:-:S02]  /*35d0*/  DFMA R132, R12, UR44, R132 ;  /* 0x0000002c0c847c2b */ /* 0x000fc40008000084 */
        /* <DEDUP_REMOVED lines=8> */
[----:B------:R2:W-:Y:S04]  /*3660*/  STS.128 [R10+0x20], R76 ;  /* 0x0000204c0a007388 */ /* 0x0005e80000000c00 */
[----:B------:R2:W-:Y:S04]  /*3670*/  STS.64 [R10+0x10], R72 ;  /* 0x000010480a007388 */ /* 0x0005e80000000a00 */
[----:B------:R2:W-:Y:S04]  /*3680*/  STS.64 [R10+0x38], R126 ;  /* 0x0000387e0a007388 */ /* 0x0005e80000000a00 */
[----:B------:R2:W-:Y:S04]  /*3690*/  STS.64 [R10+0x18], R12 ;  /* 0x0000180c0a007388 */ /* 0x0005e80000000a00 */
[----:B------:R2:W-:Y:S01]  /*36a0*/  STS.64 [R10+0x30], R26 ;  /* 0x0000301a0a007388 */ /* 0x0005e20000000a00 */
[----:B------:R-:W-:Y:S05]  /*36b0*/  @!P1 BRA `(.L_x_69) ;  /* 0xffffffe800409947 */ /* 0x000fea000383ffff */
.L_x_68:
[----:B------:R-:W-:Y:S05]  /*36c0*/  BSYNC.RECONVERGENT B0 ;  /* 0x0000000000007941 */ /* 0x000fea0003800200 */
.L_x_67:
[----:B------:R-:W3:Y:S01]  /*36d0*/  S2R R3, SR_TID.X ;  /* 0x0000000000037919 */ /* 0x000ee20000002100 */
[----:B------:R-:W-:Y:S01]  /*36e0*/  BSSY.RECONVERGENT B0, `(.L_x_70) ;  /* 0x00000b8000007945 */ /* 0x000fe20003800200 */
[----:B------:R-:W-:Y:S01]  /*36f0*/  BAR.SYNC.DEFER_BLOCKING 0x0 ;  /* 0x0000000000007b1d */ /* 0x000fe20000010000 */
[----:B---3--:R-:W-:-:S13]  /*3700*/  ISETP.GT.U32.AND P1, PT, R3, 0x8b, PT ;  /* 0x0000008b0300780c */ /* 0x008fda0003f24070 */
[----:B------:R-:W-:Y:S05]  /*3710*/  @P1 BRA `(.L_x_71) ;  /* 0x0000000800d01947 */ /* 0x000fea0003800000 */
[----:B012---:R-:W0:Y:S01]  /*3720*/  S2R R10, SR_CgaCtaId ;  /* 0x00000000000a7919 */ /* 0x007e220000008800 */
[----:B------:R-:W-:-:S04]  /*3730*/  MOV R5, 0x400 ;  /* 0x0000040000057802 */ /* 0x000fc80000000f00 */
[----:B0-----:R-:W-:-:S05]  /*3740*/  LEA R5, R10, R5, 0x18 ;  /* 0x000000050a057211 */ /* 0x001fca00078ec0ff */
[----:B------:R-:W-:-:S07]  /*3750*/  IMAD R2, R2, 0x55c0, R5 ;  /* 0x000055c002027824 */ /* 0x000fce00078e0205 */
.L_x_72:
[----:B---3--:R-:W-:Y:S02]  /*3760*/  PRMT R5, R3, 0x9910, RZ ;  /* 0x0000991003057816 */ /* 0x008fe400000000ff */
        /* <DEDUP_REMOVED lines=39> */
[----:B------:R-:W2:Y:S01]  /*39e0*/  LDS.64 R20, [R5+0x4d0] ;  /* 0x0004d00005147984 */ /* 0x000ea20000000a00 */
[----:B0-----:R-:W-:-:S02]  /*39f0*/  DADD R26, R10, R12 ;  /* 0x000000000a1a7229 */ /* 0x001fc4000000000c */
[----:B------:R-:W-:Y:S02]  /*3a00*/  DADD R10, R10, -R12 ;  /* 0x000000000a0a7229 */ /* 0x000fe4000000080c */
[----:B-1----:R-:W-:-:S04]  /*3a10*/  DADD R12, R38, R40 ;  /* 0x00000000260c7229 */ /* 0x002fc80000000028 */
[----:B------:R-:W-:Y:S02]  /*3a20*/  DFMA R46, R28, R26, RZ ;  /* 0x0000001a1c2e722b */ /* 0x000fe400000000ff */
[C---:B------:R-:W-:Y:S02]  /*3a30*/  DFMA R52, R26.reuse, R30, RZ ;  /* 0x0000001e1a34722b */ /* 0x040fe400000000ff */
[C---:B------:R-:W-:Y:S02]  /*3a40*/  DFMA R58, R26.reuse, UR74, RZ ;  /* 0x0000004a1a3a7c2b */ /* 0x040fe400080000ff */
[C---:B------:R-:W-:Y:S02]  /*3a50*/  DFMA R72, R26.reuse, UR76, RZ ;  /* 0x0000004c1a487c2b */ /* 0x040fe400080000ff */
[----:B------:R-:W-:Y:S01]  /*3a60*/  DFMA R82, R26, UR40, RZ ;  /* 0x000000281a527c2b */ /* 0x000fe200080000ff */
[----:B------:R-:W-:Y:S01]  /*3a70*/  R2UR UR40, R106 ;  /* 0x000000006a2872ca */ /* 0x000fe200000e0000 */
[----:B------:R-:W-:Y:S01]  /*3a80*/  DADD R40, R38, -R40 ;  /* 0x0000000026287229 */ /* 0x000fe20000000828 */
[----:B------:R-:W-:Y:S01]  /*3a90*/  LDS.64 R26, [R5+0x150] ;  /* 0x00015000051a7984 */ /* 0x000fe20000000a00 */
[----:B------:R-:W-:Y:S01]  /*3aa0*/  R2UR UR41, R107 ;  /* 0x000000006b2972ca */ /* 0x000fe200000e0000 */
[----:B------:R-:W-:-:S02]  /*3ab0*/  DFMA R50, R12, R6, R46 ;  /* 0x000000060c32722b */ /* 0x000fc4000000002e */
[----:B------:R-:W0:Y:S01]  /*3ac0*/  LDS.64 R38, [R5+0x460] ;  /* 0x0004600005267984 */ /* 0x000e220000000a00 */
[----:B------:R-:W-:Y:S02]  /*3ad0*/  DFMA R68, R24, R12, R52 ;  /* 0x0000000c1844722b */ /* 0x000fe40000000034 */
[C---:B------:R-:W-:Y:S02]  /*3ae0*/  DFMA R74, R12.reuse, UR60, R58 ;  /* 0x0000003c0c4a7c2b */ /* 0x040fe4000800003a */
[C---:B------:R-:W-:Y:S01]  /*3af0*/  DFMA R84, R12.reuse, UR18, R72 ;  /* 0x000000120c547c2b */ /* 0x040fe20008000048 */
[----:B------:R-:W-:Y:S01]  /*3b00*/  R2UR UR18, R92 ;  /* 0x000000005c1272ca */ /* 0x000fe200000e0000 */
[----:B------:R-:W-:Y:S01]  /*3b10*/  DFMA R90, R12, UR72, R82 ;  /* 0x000000480c5a7c2b */ /* 0x000fe20008000052 */
[----:B------:R-:W-:Y:S01]  /*3b20*/  R2UR UR19, R93 ;  /* 0x000000005d1372ca */ /* 0x000fe200000e0000 */
[----:B------:R-:W-:Y:S02]  /*3b30*/  DFMA R12, R42, R10, RZ ;  /* 0x0000000a2a0c722b */ /* 0x000fe400000000ff */
[----:B------:R-:W-:-:S02]  /*3b40*/  DFMA R72, R10, UR32, RZ ;  /* 0x000000200a487c2b */ /* 0x000fc400080000ff */
[----:B------:R-:W-:Y:S01]  /*3b50*/  DFMA R82, R10, UR40, RZ ;  /* 0x000000280a527c2b */ /* 0x000fe200080000ff */
[----:B------:R-:W-:Y:S01]  /*3b60*/  R2UR.FILL UR41, R88 ;  /* 0x00000000582972ca */ /* 0x000fe200004e0000 */
[----:B------:R-:W-:Y:S01]  /*3b70*/  DFMA R58, R44, R10, RZ ;  /* 0x0000000a2c3a722b */ /* 0x000fe200000000ff */
[----:B------:R-:W-:Y:S01]  /*3b80*/  R2UR.FILL UR40, R89 ;  /* 0x00000000592872ca */ /* 0x000fe200004e0000 */
[----:B------:R-:W-:Y:S02]  /*3b90*/  DFMA R88, R10, UR38, RZ ;  /* 0x000000260a587c2b */ /* 0x000fe400080000ff */
[----:B------:R-:W-:Y:S01]  /*3ba0*/  DFMA R52, R60, R40, R12 ;  /* 0x000000283c34722b */ /* 0x000fe2000000000c */
[----:B------:R-:W-:Y:S01]  /*3bb0*/  LDS.64 R10, [R5+0x1c0] ;  /* 0x0001c000050a7984 */ /* 0x000fe20000000a00 */
[C---:B------:R-:W-:Y:S01]  /*3bc0*/  DFMA R72, R40.reuse, UR16, R72 ;  /* 0x0000001028487c2b */ /* 0x040fe20008000048 */
[----:B------:R-:W-:Y:S01]  /*3bd0*/  R2UR UR16, R110 ;  /* 0x000000006e1072ca */ /* 0x000fe200000e0000 */
[C---:B------:R-:W-:Y:S01]  /*3be0*/  DFMA R58, R40.reuse, R62, R58 ;  /* 0x0000003e283a722b */ /* 0x040fe2000000003a */
[----:B------:R-:W1:Y:S01]  /*3bf0*/  LDS.64 R12, [R5+0x3f0] ;  /* 0x0003f000050c7984 */ /* 0x000e620000000a00 */
[----:B------:R-:W-:Y:S01]  /*3c00*/  R2UR UR17, R111 ;  /* 0x000000006f1172ca */ /* 0x000fe200000e0000 */
[----:B------:R-:W-:-:S02]  /*3c10*/  DFMA R82, R40, UR36, R82 ;  /* 0x0000002428527c2b */ /* 0x000fc40008000052 */
[----:B------:R-:W-:Y:S01]  /*3c20*/  DFMA R88, R40, UR18, R88 ;  /* 0x0000001228587c2b */ /* 0x000fe20008000058 */
[----:B------:R-:W-:Y:S01]  /*3c30*/  R2UR UR18, R100 ;  /* 0x00000000641272ca */ /* 0x000fe200000e0000 */
[C-C-:B--2---:R-:W-:Y:S01]  /*3c40*/  DADD R46, R18.reuse, R20.reuse ;  /* 0x00000000122e7229 */ /* 0x144fe20000000014 */
[----:B------:R-:W-:Y:S01]  /*3c50*/  R2UR UR19, R101 ;  /* 0x00000000651372ca */ /* 0x000fe200000e0000 */
[----:B------:R-:W-:Y:S01]  /*3c60*/  DADD R40, R18, -R20 ;  /* 0x0000000012287229 */ /* 0x000fe20000000814 */
[----:B------:R-:W-:Y:S04]  /*3c70*/  LDS.64 R20, [R5+0x230] ;  /* 0x0002300005147984 */ /* 0x000fe80000000a00 */
[----:B------:R-:W2:Y:S01]  /*3c80*/  LDS.64 R18, [R5+0x380] ;  /* 0x0003800005127984 */ /* 0x000ea20000000a00 */
[----:B------:R-:W-:-:S02]  /*3c90*/  DFMA R50, R32, R46, R50 ;  /* 0x0000002e2032722b */ /* 0x000fc40000000032 */
[C---:B------:R-:W-:Y:S02]  /*3ca0*/  DFMA R68, R46.reuse, R34, R68 ;  /* 0x000000222e44722b */ /* 0x040fe40000000044 */
[C---:B------:R-:W-:Y:S01]  /*3cb0*/  DFMA R74, R46.reuse, UR6, R74 ;  /* 0x000000062e4a7c2b */ /* 0x040fe2000800004a */
[----:B------:R-:W-:Y:S01]  /*3cc0*/  R2UR UR6, R112 ;  /* 0x00000000700672ca */ /* 0x000fe200000e0000 */
[C---:B------:R-:W-:Y:S01]  /*3cd0*/  DFMA R84, R46.reuse, UR70, R84 ;  /* 0x000000462e547c2b */ /* 0x040fe20008000054 */
[----:B------:R-:W-:Y:S01]  /*3ce0*/  R2UR UR7, R113 ;  /* 0x00000000710772ca */ /* 0x000fe200000e0000 */
[----:B------:R-:W-:Y:S01]  /*3cf0*/  DFMA R90, R46, UR4, R90 ;  /* 0x000000042e5a7c2b */ /* 0x000fe2000800005a */
[----:B------:R-:W-:Y:S01]  /*3d00*/  R2UR UR4, R114 ;  /* 0x00000000720472ca */ /* 0x000fe200000e0000 */
[----:B------:R-:W-:Y:S01]  /*3d10*/  DFMA R52, R40, R94, R52 ;  /* 0x0000005e2834722b */ /* 0x000fe20000000034 */
[----:B------:R-:W-:Y:S01]  /*3d20*/  R2UR UR5, R115 ;  /* 0x00000000730572ca */ /* 0x000fe200000e0000 */
[----:B------:R-:W-:-:S02]  /*3d30*/  DFMA R58, R48, R40, R58 ;  /* 0x00000028303a722b */ /* 0x000fc4000000003a */
[C---:B------:R-:W-:Y:S02]  /*3d40*/  DFMA R72, R40.reuse, UR14, R72 ;  /* 0x0000000e28487c2b */ /* 0x040fe40008000048 */
[C---:B------:R-:W-:Y:S01]  /*3d50*/  DFMA R82, R40.reuse, UR16, R82 ;  /* 0x0000001028527c2b */ /* 0x040fe20008000052 */
[----:B------:R-:W-:Y:S01]  /*3d60*/  R2UR.FILL UR17, R87 ;  /* 0x00000000571172ca */ /* 0x000fe200004e0000 */
[----:B------:R-:W-:Y:S01]  /*3d70*/  DFMA R88, R40, UR34, R88 ;  /* 0x0000002228587c2b */ /* 0x000fe20008000058 */
[----:B------:R-:W-:Y:S01]  /*3d80*/  R2UR.FILL UR16, R86 ;  /* 0x00000000561072ca */ /* 0x000fe200004e0000 */
[C-C-:B0-----:R-:W-:Y:S02]  /*3d90*/  DADD R40, R26.reuse, R38.reuse ;  /* 0x000000001a287229 */ /* 0x141fe40000000026 */
[----:B------:R-:W-:Y:S01]  /*3da0*/  DADD R46, R26, -R38 ;  /* 0x000000001a2e7229 */ /* 0x000fe20000000826 */
[----:B------:R-:W-:Y:S04]  /*3db0*/  LDS.64 R26, [R5+0x2a0] ;  /* 0x0002a000051a7984 */ /* 0x000fe80000000a00 */
[----:B------:R-:W0:Y:S01]  /*3dc0*/  LDS.64 R38, [R5+0x310] ;  /* 0x0003100005267984 */ /* 0x000e220000000a00 */
[----:B------:R-:W-:-:S02]  /*3dd0*/  DFMA R50, R40, R14, R50 ;  /* 0x0000000e2832722b */ /* 0x000fc40000000032 */
[----:B------:R-:W-:Y:S02]  /*3de0*/  DFMA R68, R36, R40, R68 ;  /* 0x000000282444722b */ /* 0x000fe40000000044 */
[C---:B------:R-:W-:Y:S02]  /*3df0*/  DFMA R74, R40.reuse, UR58, R74 ;  /* 0x0000003a284a7c2b */ /* 0x040fe4000800004a */
[C---:B------:R-:W-:Y:S01]  /*3e00*/  DFMA R84, R40.reuse, UR18, R84 ;  /* 0x0000001228547c2b */ /* 0x040fe20008000054 */
[----:B------:R-:W-:Y:S01]  /*3e10*/  R2UR.FILL UR19, R80 ;  /* 0x00000000501372ca */ /* 0x000fe200004e0000 */
[----:B------:R-:W-:Y:S01]  /*3e20*/  DFMA R90, R40, UR68, R90 ;  /* 0x00000044285a7c2b */ /* 0x000fe2000800005a */
[----:B------:R-:W-:Y:S01]  /*3e30*/  R2UR.FILL UR18, R81 ;  /* 0x00000000511272ca */ /* 0x000fe200004e0000 */
[----:B-1----:R-:W-:Y:S02]  /*3e40*/  DADD R40, R10, R12 ;  /* 0x000000000a287229 */ /* 0x002fe4000000000c */
[----:B------:R-:W-:-:S02]  /*3e50*/  DFMA R52, R64, R46, R52 ;  /* 0x0000002e4034722b */ /* 0x000fc40000000034 */
[C---:B------:R-:W-:Y:S02]  /*3e60*/  DFMA R58, R46.reuse, R66, R58 ;  /* 0x000000422e3a722b */ /* 0x040fe4000000003a */
[C---:B------:R-:W-:Y:S01]  /*3e70*/  DFMA R72, R46.reuse, UR6, R72 ;  /* 0x000000062e487c2b */ /* 0x040fe20008000048 */
[----:B------:R-:W-:Y:S01]  /*3e80*/  R2UR.FILL UR7, R76 ;  /* 0x000000004c0772ca */ /* 0x000fe200004e0000 */
[C---:B------:R-:W-:Y:S01]  /*3e90*/  DFMA R82, R46.reuse, UR30, R82 ;  /* 0x0000001e2e527c2b */ /* 0x040fe20008000052 */
[----:B------:R-:W-:Y:S01]  /*3ea0*/  R2UR.FILL UR6, R78 ;  /* 0x000000004e0672ca */ /* 0x000fe200004e0000 */
[----:B------:R-:W-:Y:S01]  /*3eb0*/  DFMA R88, R46, UR4, R88 ;  /* 0x000000042e587c2b */ /* 0x000fe20008000058 */
[----:B------:R-:W-:Y:S01]  /*3ec0*/  R2UR.FILL UR5, R77 ;  /* 0x000000004d0572ca */ /* 0x000fe200004e0000 */
[----:B------:R-:W-:Y:S01]  /*3ed0*/  DADD R10, R10, -R12 ;  /* 0x000000000a0a7229 */ /* 0x000fe2000000080c */
[----:B------:R-:W-:Y:S01]  /*3ee0*/  R2UR.FILL UR4, R79 ;  /* 0x000000004f0472ca */ /* 0x000fe200004e0000 */
[----:B--2---:R-:W-:-:S02]  /*3ef0*/  DADD R12, R20, R18 ;  /* 0x00000000140c7229 */ /* 0x004fc40000000012 */
[----:B------:R-:W-:Y:S02]  /*3f00*/  DFMA R50, R8, R40, R50 ;  /* 0x000000280832722b */ /* 0x000fe40000000032 */
[C---:B------:R-:W-:Y:S02]  /*3f10*/  DFMA R68, R40.reuse, UR66, R68 ;  /* 0x0000004228447c2b */ /* 0x040fe40008000044 */
        /* <DEDUP_REMOVED lines=8> */
[----:B------:R-:W-:Y:S02]  /*3fa0*/  DADD R18, R20, -R18 ;  /* 0x0000000014127229 */ /* 0x000fe40000000812 */
[----:B0-----:R-:W-:-:S02]  /*3fb0*/  DADD R10, R26, R38 ;  /* 0x000000001a0a7229 */ /* 0x001fc40000000026 */
[C---:B------:R-:W-:Y:S02]  /*3fc0*/  DFMA R50, R12.reuse, R22, R50 ;  /* 0x000000160c32722b */ /* 0x040fe40000000032 */
[C---:B------:R-:W-:Y:S02]  /*3fd0*/  DFMA R68, R12.reuse, UR64, R68 ;  /* 0x000000400c447c2b */ /* 0x040fe40008000044 */
[C---:B------:R-:W-:Y:S02]  /*3fe0*/  DFMA R74, R12.reuse, UR54, R74 ;  /* 0x000000360c4a7c2b */ /* 0x040fe4000800004a */
[C---:B------:R-:W-:Y:S02]  /*3ff0*/  DFMA R84, R12.reuse, UR46, R84 ;  /* 0x0000002e0c547c2b */ /* 0x040fe40008000054 */
[----:B------:R-:W-:Y:S02]  /*4000*/  DFMA R90, R12, UR48, R90 ;  /* 0x000000300c5a7c2b */ /* 0x000fe4000800005a */
[----:B------:R-:W-:-:S02]  /*4010*/  DADD R26, R26, -R38 ;  /* 0x000000001a1a7229 */ /* 0x000fc40000000826 */
        /* <DEDUP_REMOVED lines=10> */
[C---:B------:R-:W-:Y:S02]  /*40c0*/  DFMA R52, R26.reuse, R70, R52 ;  /* 0x000000461a34722b */ /* 0x040fe40000000034 */
        /* <DEDUP_REMOVED lines=25> */
.L_x_71:
[----:B------:R-:W-:Y:S05]  /*4260*/  BSYNC.RECONVERGENT B0 ;  /* 0x0000000000007941 */ /* 0x000fea0003800200 */
.L_x_70:
[----:B------:R-:W-:Y:S01]  /*4270*/  BAR.SYNC.DEFER_BLOCKING 0x0 ;  /* 0x0000000000007b1d */ /* 0x000fe20000010000 */
[----:B--2---:R-:W-:Y:S02]  /*4280*/  MOV.SPILL R76, UR5 ;  /* 0x00000005004c7c02 */ /* 0x004fe40009000f00 */
[----:B------:R-:W-:Y:S02]  /*4290*/  MOV.SPILL R77, UR4 ;  /* 0x00000004004d7c02 */ /* 0x000fe40009000f00 */
[----:B------:R-:W-:Y:S02]  /*42a0*/  R2UR UR4, R102 ;  /* 0x00000000660472ca */ /* 0x000fe400000e0000 */
[----:B------:R-:W-:Y:S02]  /*42b0*/  R2UR UR5, R103 ;  /* 0x00000000670572ca */ /* 0x000fe400000e0000 */
[----:B-1----:R-:W-:Y:S02]  /*42c0*/  MOV.SPILL R74, UR7 ;  /* 0x00000007004a7c02 */ /* 0x002fe40009000f00 */
[----:B------:R-:W-:-:S02]  /*42d0*/  MOV.SPILL R78, UR6 ;  /* 0x00000006004e7c02 */ /* 0x000fc40009000f00 */
[----:B------:R-:W-:Y:S02]  /*42e0*/  R2UR UR6, R106 ;  /* 0x000000006a0672ca */ /* 0x000fe400000e0000 */
[----:B------:R-:W-:Y:S02]  /*42f0*/  R2UR UR7, R107 ;  /* 0x000000006b0772ca */ /* 0x000fe400000e0000 */
[----:B------:R-:W-:Y:S02]  /*4300*/  MOV.SPILL R80, UR17 ;  /* 0x0000001100507c02 */ /* 0x000fe40009000f00 */
[----:B------:R-:W-:Y:S02]  /*4310*/  MOV.SPILL R81, UR16 ;  /* 0x0000001000517c02 */ /* 0x000fe40009000f00 */
[----:B------:R-:W-:Y:S02]  /*4320*/  R2UR UR16, R98 ;  /* 0x00000000621072ca */ /* 0x000fe400000e0000 */
[----:B------:R-:W-:Y:S01]  /*4330*/  R2UR UR17, R99 ;  /* 0x00000000631172ca */ /* 0x000fe200000e0000 */
[----:B------:R-:W-:Y:S01]  /*4340*/  LDS.64 R2, [R4] ;  /* 0x0000000004027984 */ /* 0x000fe20000000a00 */
[----:B---3--:R-:W-:-:S02]  /*4350*/  MOV.SPILL R5, UR41 ;  /* 0x0000002900057c02 */ /* 0x008fc40009000f00 */
[----:B------:R-:W-:Y:S01]  /*4360*/  MOV.SPILL R84, UR40 ;  /* 0x0000002800547c02 */ /* 0x000fe20009000f00 */
[----:B0-----:R-:W0:Y:S01]  /*4370*/  LDS.64 R10, [R4+0x4fa0] ;  /* 0x004fa000040a7984 */ /* 0x001e220000000a00 */
        /* <DEDUP_REMOVED lines=12> */
[----:B0-----:R-:W-:-:S02]  /*4440*/  DADD R40, R2, -R10 ;  /* 0x0000000002287229 */ /* 0x001fc4000000080a */
[----:B------:R-:W-:Y:S01]  /*4450*/  DADD R38, R2, R10 ;  /* 0x0000000002267229 */ /* 0x000fe2000000000a */
[----:B------:R-:W-:Y:S05]  /*4460*/  LDS.64 R2, [R4+0x24c0] ;  /* 0x0024c00004027984 */ /* 0x000fea0000000a00 */
[----:B------:R-:W-:Y:S01]  /*4470*/  DFMA R68, R42, R40, RZ ;  /* 0x000000282a44722b */ /* 0x000fe200000000ff */
[----:B------:R-:W-:Y:S01]  /*4480*/  LDS.64 R10, [R4+0x2ae0] ;  /* 0x002ae000040a7984 */ /* 0x000fe20000000a00 */
[----:B------:R-:W-:Y:S02]  /*4490*/  DFMA R42, R28, R38, RZ ;  /* 0x000000261c2a722b */ /* 0x000fe400000000ff */
[----:B------:R-:W-:Y:S01]  /*44a0*/  DFMA R72, R38, R30, RZ ;  /* 0x0000001e2648722b */ /* 0x000fe200000000ff */
[----:B------:R-:W-:Y:S01]  /*44b0*/  LDS.64 R28, [R4+0x1880] ;  /* 0x00188000041c7984 */ /* 0x000fe20000000a00 */
[----:B-1----:R-:W-:-:S02]  /*44c0*/  DADD R46, R12, R18 ;  /* 0x000000000c2e7229 */ /* 0x002fc40000000012 */
[----:B------:R-:W-:Y:S01]  /*44d0*/  DADD R50, R12, -R18 ;  /* 0x000000000c327229 */ /* 0x000fe20000000812 */
[----:B------:R-:W0:Y:S01]  /*44e0*/  LDS.64 R30, [R4+0x3720] ;  /* 0x00372000041e7984 */ /* 0x000e220000000a00 */
[----:B------:R-:W-:Y:S02]  /*44f0*/  DFMA R44, R44, R40, RZ ;  /* 0x000000282c2c722b */ /* 0x000fe400000000ff */
[----:B------:R-:W-:Y:S01]  /*4500*/  DFMA R82, R38, UR4, RZ ;  /* 0x0000000426527c2b */ /* 0x000fe200080000ff */
[----:B------:R-:W-:Y:S01]  /*4510*/  LDS.64 R12, [R4+0x1ea0] ;  /* 0x001ea000040c7984 */ /* 0x000fe20000000a00 */
[----:B------:R-:W-:Y:S01]  /*4520*/  DFMA R72, R24, R46, R72 ;  /* 0x0000002e1848722b */ /* 0x000fe20000000048 */
[----:B------:R-:W-:Y:S01]  /*4530*/  R2UR UR4, R104 ;  /* 0x00000000680472ca */ /* 0x000fe200000e0000 */
[----:B------:R-:W-:Y:S01]  /*4540*/  DFMA R68, R60, R50, R68 ;  /* 0x000000323c44722b */ /* 0x000fe20000000044 */
[----:B------:R3:W1:Y:S01]  /*4550*/  LDS.64 R18, [R4+0x3100] ;  /* 0x0031000004127984 */ /* 0x0006620000000a00 */
[C---:B------:R-:W-:Y:S01]  /*4560*/  DFMA R24, R38.reuse, UR74, RZ ;  /* 0x0000004a26187c2b */ /* 0x040fe200080000ff */
[----:B------:R-:W-:Y:S01]  /*4570*/  R2UR UR5, R105 ;  /* 0x00000000690572ca */ /* 0x000fe200000e0000 */
[----:B------:R-:W-:-:S02]  /*4580*/  DFMA R60, R38, UR76, RZ ;  /* 0x0000004c263c7c2b */ /* 0x000fc400080000ff */
[----:B------:R-:W-:Y:S02]  /*4590*/  DFMA R44, R50, R62, R44 ;  /* 0x0000003e322c722b */ /* 0x000fe4000000002c */
[C---:B------:R-:W-:Y:S01]  /*45a0*/  DFMA R62, R40.reuse, UR6, RZ ;  /* 0x00000006283e7c2b */ /* 0x040fe200080000ff */
[----:B------:R-:W-:Y:S01]  /*45b0*/  R2UR UR6, R96 ;  /* 0x00000000600672ca */ /* 0x000fe200000e0000 */
[C---:B------:R-:W-:Y:S01]  /*45c0*/  DFMA R38, R40.reuse, UR32, RZ ;  /* 0x0000002028267c2b */ /* 0x040fe200080000ff */
[----:B------:R-:W-:Y:S01]  /*45d0*/  R2UR UR7, R97 ;  /* 0x00000000610772ca */ /* 0x000fe200000e0000 */
[----:B------:R-:W-:Y:S02]  /*45e0*/  DFMA R40, R40, UR38, RZ ;  /* 0x0000002628287c2b */ /* 0x000fe400080000ff */
[----:B------:R-:W-:Y:S02]  /*45f0*/  DFMA R42, R46, R6, R42 ;  /* 0x000000062e2a722b */ /* 0x000fe4000000002a */
[----:B--2---:R-:W-:-:S02]  /*4600*/  DADD R6, R52, R58 ;  /* 0x0000000034067229 */ /* 0x004fc4000000003a */
[C---:B------:R-:W-:Y:S02]  /*4610*/  DFMA R24, R46.reuse, UR60, R24 ;  /* 0x0000003c2e187c2b */ /* 0x040fe40008000018 */
[C---:B------:R-:W-:Y:S01]  /*4620*/  DFMA R60, R46.reuse, UR16, R60 ;  /* 0x000000102e3c7c2b */ /* 0x040fe2000800003c */
[----:B------:R-:W-:Y:S01]  /*4630*/  R2UR UR16, R110 ;  /* 0x000000006e1072ca */ /* 0x000fe200000e0000 */
[----:B------:R-:W-:Y:S01]  /*4640*/  DFMA R82, R46, UR72, R82 ;  /* 0x000000482e527c2b */ /* 0x000fe20008000052 */
[----:B------:R-:W-:Y:S01]  /*4650*/  R2UR UR17, R111 ;  /* 0x000000006f1172ca */ /* 0x000fe200000e0000 */
[----:B------:R-:W-:Y:S01]  /*4660*/  DFMA R38, R50, UR40, R38 ;  /* 0x0000002832267c2b */ /* 0x000fe20008000026 */
[----:B------:R-:W-:Y:S01]  /*4670*/  R2UR.FILL UR41, R5 ;  /* 0x00000000052972ca */ /* 0x000fe200004e0000 */
[----:B------:R-:W-:Y:S01]  /*4680*/  DADD R52, R52, -R58 ;  /* 0x0000000034347229 */ /* 0x000fe2000000083a */
[----:B------:R-:W-:Y:S01]  /*4690*/  R2UR.FILL UR40, R84 ;  /* 0x00000000542872ca */ /* 0x000fe200004e0000 */
[----:B------:R-:W-:-:S02]  /*46a0*/  DFMA R62, R50, UR36, R62 ;  /* 0x00000024323e7c2b */ /* 0x000fc4000800003e */
[----:B------:R-:W-:Y:S01]  /*46b0*/  DFMA R40, R50, UR18, R40 ;  /* 0x0000001232287c2b */ /* 0x000fe20008000028 */
[----:B------:R-:W-:Y:S01]  /*46c0*/  R2UR UR18, R100 ;  /* 0x00000000641272ca */ /* 0x000fe200000e0000 */
[C-C-:B---3--:R-:W-:Y:S01]  /*46d0*/  DADD R4, R20.reuse, R26.reuse ;  /* 0x0000000014047229 */ /* 0x148fe2000000001a */
[----:B------:R-:W-:Y:S01]  /*46e0*/  R2UR UR19, R101 ;  /* 0x00000000651372ca */ /* 0x000fe200000e0000 */
[----:B------:R-:W-:Y:S02]  /*46f0*/  DADD R20, R20, -R26 ;  /* 0x0000000014147229 */ /* 0x000fe4000000081a */
[C---:B------:R-:W-:Y:S01]  /*4700*/  DFMA R26, R6.reuse, UR6, R24 ;  /* 0x00000006061a7c2b */ /* 0x040fe20008000018 */
        /* <DEDUP_REMOVED lines=8> */
[C---:B------:R-:W-:Y:S02]  /*4790*/  DFMA R38, R52.reuse, UR14, R38 ;  /* 0x0000000e34267c2b */ /* 0x040fe40008000026 */
[C---:B------:R-:W-:Y:S01]  /*47a0*/  DFMA R62, R52.reuse, UR16, R62 ;  /* 0x00000010343e7c2b */ /* 0x040fe2000800003e */
[----:B------:R-:W-:Y:S01]  /*47b0*/  R2UR.FILL UR17, R80 ;  /* 0x00000000501172ca */ /* 0x000fe200004e0000 */
[----:B------:R-:W-:Y:S01]  /*47c0*/  DFMA R40, R52, UR34, R40 ;  /* 0x0000002234287c2b */ /* 0x000fe20008000028 */
[----:B------:R-:W-:Y:S01]  /*47d0*/  R2UR.FILL UR16, R81 ;  /* 0x00000000511072ca */ /* 0x000fe200004e0000 */
[----:B------:R-:W-:Y:S02]  /*47e0*/  DFMA R32, R32, R6, R42 ;  /* 0x000000062020722b */ /* 0x000fe4000000002a */
[----:B0-----:R-:W-:Y:S02]  /*47f0*/  DADD R6, R28, R30 ;  /* 0x000000001c067229 */ /* 0x001fe4000000001e */
[----:B------:R-:W-:-:S02]  /*4800*/  DFMA R72, R36, R4, R72 ;  /* 0x000000042448722b */ /* 0x000fc40000000048 */
[----:B------:R-:W-:Y:S02]  /*4810*/  DFMA R44, R20, R66, R44 ;  /* 0x00000042142c722b */ /* 0x000fe4000000002c */
[----:B------:R-:W-:Y:S02]  /*4820*/  DADD R28, R28, -R30 ;  /* 0x000000001c1c7229 */ /* 0x000fe4000000081e */
[C---:B------:R-:W-:Y:S02]  /*4830*/  DFMA R26, R4.reuse, UR58, R26 ;  /* 0x0000003a041a7c2b */ /* 0x040fe4000800001a */
        /* <DEDUP_REMOVED lines=10> */
[C-C-:B-1----:R-:W-:Y:S01]  /*48e0*/  DADD R24, R12.reuse, R18.reuse ;  /* 0x000000000c187229 */ /* 0x142fe20000000012 */
[----:B------:R-:W-:Y:S01]  /*48f0*/  R2UR.FILL UR4, R77 ;  /* 0x000000004d0472ca */ /* 0x000fe200004e0000 */
[----:B------:R-:W-:-:S02]  /*4900*/  DADD R18, R12, -R18 ;  /* 0x000000000c127229 */ /* 0x000fc40000000812 */
[----:B------:R-:W-:Y:S02]  /*4910*/  DFMA R72, R6, UR66, R72 ;  /* 0x0000004206487c2b */ /* 0x000fe40008000048 */
[----:B------:R-:W-:Y:S02]  /*4920*/  DFMA R44, R28, UR26, R44 ;  /* 0x0000001a1c2c7c2b */ /* 0x000fe4000800002c */
[C---:B------:R-:W-:Y:S02]  /*4930*/  DFMA R26, R6.reuse, UR56, R26 ;  /* 0x00000038061a7c2b */ /* 0x040fe4000800001a */
[----:B------:R-:W-:Y:S02]  /*4940*/  DFMA R60, R6, UR50, R60 ;  /* 0x00000032063c7c2b */ /* 0x000fe4000800003c */
[----:B------:R-:W-:Y:S02]  /*4950*/  DFMA R38, R28, UR28, R38 ;  /* 0x0000001c1c267c2b */ /* 0x000fe40008000026 */
[----:B------:R-:W-:-:S02]  /*4960*/  DFMA R82, R6, UR42, R82 ;  /* 0x0000002a06527c2b */ /* 0x000fc40008000052 */
[C---:B------:R-:W-:Y:S02]  /*4970*/  DFMA R62, R28.reuse, UR22, R62 ;  /* 0x000000161c3e7c2b */ /* 0x040fe4000800003e */
[----:B------:R-:W-:Y:S02]  /*4980*/  DFMA R40, R28, UR24, R40 ;  /* 0x000000181c287c2b */ /* 0x000fe40008000028 */
[C-C-:B------:R-:W-:Y:S02]  /*4990*/  DADD R12, R2.reuse, R10.reuse ;  /* 0x00000000020c7229 */ /* 0x140fe4000000000a */
[----:B------:R-:W-:Y:S02]  /*49a0*/  DADD R2, R2, -R10 ;  /* 0x0000000002027229 */ /* 0x000fe4000000080a */
[----:B------:R-:W-:Y:S02]  /*49b0*/  DFMA R72, R24, UR64, R72 ;  /* 0x0000004018487c2b */ /* 0x000fe40008000048 */
[----:B------:R-:W-:-:S02]  /*49c0*/  DFMA R44, R18, UR12, R44 ;  /* 0x0000000c122c7c2b */ /* 0x000fc4000800002c */
[C---:B------:R-:W-:Y:S02]  /*49d0*/  DFMA R26, R24.reuse, UR54, R26 ;  /* 0x00000036181a7c2b */ /* 0x040fe4000800001a */
[C---:B------:R-:W-:Y:S02]  /*49e0*/  DFMA R60, R24.reuse, UR46, R60 ;  /* 0x0000002e183c7c2b */ /* 0x040fe4000800003c */
[----:B------:R-:W-:Y:S02]  /*49f0*/  DFMA R82, R24, UR48, R82 ;  /* 0x0000003018527c2b */ /* 0x000fe40008000052 */
[C---:B------:R-:W-:Y:S02]  /*4a00*/  DFMA R38, R18.reuse, UR20, R38 ;  /* 0x0000001412267c2b */ /* 0x040fe40008000026 */
[C---:B------:R-:W-:Y:S02]  /*4a10*/  DFMA R62, R18.reuse, UR10, R62 ;  /* 0x0000000a123e7c2b */ /* 0x040fe4000800003e */
[----:B------:R-:W-:-:S02]  /*4a20*/  DFMA R40, R18, UR8, R40 ;  /* 0x0000000812287c2b */ /* 0x000fc40008000028 */
[----:B------:R-:W-:Y:S02]  /*4a30*/  DFMA R94, R52, R94, R68 ;  /* 0x0000005e345e722b */ /* 0x000fe40000000044 */
[C---:B------:R-:W-:Y:S02]  /*4a40*/  DFMA R72, R12.reuse, UR62, R72 ;  /* 0x0000003e0c487c2b */ /* 0x040fe40008000048 */
[C---:B------:R-:W-:Y:S02]  /*4a50*/  DFMA R26, R12.reuse, UR52, R26 ;  /* 0x000000340c1a7c2b */ /* 0x040fe4000800001a */
[C---:B------:R-:W-:Y:S02]  /*4a60*/  DFMA R60, R12.reuse, UR44, R60 ;  /* 0x0000002c0c3c7c2b */ /* 0x040fe4000800003c */
[----:B------:R-:W-:Y:S02]  /*4a70*/  DFMA R82, R12, UR40, R82 ;  /* 0x000000280c527c2b */ /* 0x000fe40008000052 */
        /* <DEDUP_REMOVED lines=18> */
[----:B------:R-:W-:Y:S02]  /*4ba0*/  DADD R26, R26, -R38 ;  /* 0x000000001a1a7229 */ /* 0x000fe40000000826 */
[----:B------:R-:W-:-:S02]  /*4bb0*/  DADD R44, R72, -R44 ;  /* 0x00000000482c7229 */ /* 0x000fc4000000082c */
[----:B------:R-:W-:Y:S02]  /*4bc0*/  DFMA R32, R16, R12, R32 ;  /* 0x0000000c1020722b */ /* 0x000fe40000000020 */
[----:B------:R-:W-:Y:S02]  /*4bd0*/  DFMA R94, R2, R70, R94 ;  /* 0x00000046025e722b */ /* 0x000fe4000000005e */
[C-C-:B------:R-:W-:Y:S02]  /*4be0*/  DADD R12, R82.reuse, R40.reuse ;  /* 0x00000000520c7229 */ /* 0x140fe40000000028 */
[----:B------:R-:W-:Y:S01]  /*4bf0*/  DADD R40, R82, -R40 ;  /* 0x0000000052287229 */ /* 0x000fe20000000828 */
[----:B0-----:R-:W-:-:S04]  /*4c00*/  IMAD R3, R0, 0x3e8, R31 ;  /* 0x000003e800037824 */ /* 0x001fc800078e021f */
[----:B--2---:R-:W-:Y:S01]  /*4c10*/  IMAD.WIDE R2, R3, 0x8, R4 ;  /* 0x0000000803027825 */ /* 0x004fe200078e0204 */
[C-C-:B------:R-:W-:Y:S02]  /*4c20*/  DADD R4, R32.reuse, R94.reuse ;  /* 0x0000000020047229 */ /* 0x140fe4000000005e */
[----:B------:R-:W-:Y:S02]  /*4c30*/  DADD R32, R32, -R94 ;  /* 0x0000000020207229 */ /* 0x000fe4000000085e */
[----:B-1----:R-:W-:Y:S04]  /*4c40*/  STG.E.64 desc[UR4][R2.64+0xc80], R12 ;  /* 0x000c800c02007986 */ /* 0x002fe8000c101b04 */
        /* <DEDUP_REMOVED lines=10> */
.L_x_73:
        /* <DEDUP_REMOVED lines=9> */
.L_x_332:


//--------------------- .text._Z32massMatrixMultiplyConstantKernelILi10ELi12ELi1EEviPKiPKdS3_S3_S3_Pd --------------------------
	.section	.text._Z32massMatrixMultiplyConstantKernelILi10ELi12ELi1EEviPKiPKdS3_S3_S3_Pd,"ax",@progbits
	.align	128
        .global         _Z32massMatrixMultiplyConstantKernelILi10ELi12ELi1EEviPKiPKdS3_S3_S3_Pd
        .type           _Z32massMatrixMultiplyConstantKernelILi10ELi12ELi1EEviPKiPKdS3_S3_S3_Pd,@function
        .size           _Z32massMatrixMultiplyConstantKernelILi10ELi12ELi1EEviPKiPKdS3_S3_S3_Pd,(.L_x_333 - _Z32massMatrixMultiplyConstantKernelILi10ELi12ELi1EEviPKiPKdS3_S3_S3_Pd)
        .other          _Z32massMatrixMultiplyConstantKernelILi10ELi12ELi1EEviPKiPKdS3_S3_S3_Pd,@"STO_CUDA_ENTRY STV_DEFAULT"
_Z32massMatrixMultiplyConstantKernelILi10ELi12ELi1EEviPKiPKdS3_S3_S3_Pd:
.text._Z32massMatrixMultiplyConstantKernelILi10ELi12ELi1EEviPKiPKdS3_S3_S3_Pd:
        /* <DEDUP_REMOVED lines=22> */
[----:B--2---:R-:W-:-:S05]  /*0160*/  @!P0 IMAD.WIDE R2, R76, 0x4, R2 ;  /* 0x000000044c028825 */ /* 0x004fca00078e0202 */
[----:B------:R-:W3:Y:S01]  /*0170*/  @!P0 LDG.E.CONSTANT R0, desc[UR76][R2.64] ;  /* 0x0000004c02008981 */ /* 0x000ee2000c1e9900 */
[----:B------:R-:W2:Y:S01]  /*0180*/  S2R R154, SR_CgaCtaId ;  /* 0x00000000009a7919 */ /* 0x000ea20000008800 */
[----:B------:R-:W-:Y:S01]  /*0190*/  BAR.SYNC.DEFER_BLOCKING 0x0 ;  /* 0x0000000000007b1d */ /* 0x000fe20000010000 */
[----:B---3--:R-:W-:-:S04]  /*01a0*/  IMAD R5, R0, 0x3e8, R77 ;  /* 0x000003e800057824 */ /* 0x008fc800078e024d */
[----:B----4-:R-:W-:-:S05]  /*01b0*/  IMAD.WIDE R6, R5, 0x8, R6 ;  /* 0x0000000805067825 */ /* 0x010fca00078e0206 */
[----:B------:R-:W3:Y:S04]  /*01c0*/  LDG.E.64.CONSTANT R112, desc[UR76][R6.64] ;  /* 0x0000004c06707981 */ /* 0x000ee8000c1e9b00 */
[----:B------:R-:W3:Y:S04]  /*01d0*/  LDG.E.64.CONSTANT R4, desc[UR76][R6.64+0x1c20] ;  /* 0x001c204c06047981 */ /* 0x000ee8000c1e9b00 */
[----:B------:R-:W4:Y:S04]  /*01e0*/  LDG.E.64.CONSTANT R114, desc[UR76][R6.64+0x320] ;  /* 0x0003204c06727981 */ /* 0x000f28000c1e9b00 */
[----:B------:R-:W4:Y:S04]  /*01f0*/  LDG.E.64.CONSTANT R8, desc[UR76][R6.64+0x1900] ;  /* 0x0019004c06087981 */ /* 0x000f28000c1e9b00 */
[----:B------:R-:W2:Y:S04]  /*0200*/  LDG.E.64.CONSTANT R116, desc[UR76][R6.64+0x640] ;  /* 0x0006404c06747981 */ /* 0x000ea8000c1e9b00 */
[----:B------:R-:W2:Y:S04]  /*0210*/  LDG.E.64.CONSTANT R10, desc[UR76][R6.64+0x15e0] ;  /* 0x0015e04c060a7981 */ /* 0x000ea8000c1e9b00 */
[----:B------:R-:W2:Y:S04]  /*0220*/  LDG.E.64.CONSTANT R120, desc[UR76][R6.64+0x960] ;  /* 0x0009604c06787981 */ /* 0x000ea8000c1e9b00 */
[----:B------:R-:W2:Y:S04]  /*0230*/  LDG.E.64.CONSTANT R14, desc[UR76][R6.64+0x12c0] ;  /* 0x0012c04c060e7981 */ /* 0x000ea8000c1e9b00 */
[----:B------:R-:W2:Y:S04]  /*0240*/  LDG.E.64.CONSTANT R124, desc[UR76][R6.64+0xc80] ;  /* 0x000c804c067c7981 */ /* 0x000ea8000c1e9b00 */
[----:B------:R0:W2:Y:S01]  /*0250*/  LDG.E.64.CONSTANT R18, desc[UR76][R6.64+0xfa0] ;  /* 0x000fa04c06127981 */ /* 0x0000a2000c1e9b00 */
[----:B-1----:R-:W-:Y:S01]  /*0260*/  MOV R2, UR4 ;  /* 0x0000000400027c02 */ /* 0x002fe20008000f00 */
[----:B------:R-:W-:Y:S01]  /*0270*/  IMAD.U32 R3, RZ, RZ, UR5 ;  /* 0x00000005ff037e24 */ /* 0x000fe2000f8e00ff */
[----:B-----5:R-:W-:Y:S01]  /*0280*/  MOV R38, UR32 ;  /* 0x0000002000267c02 */ /* 0x020fe20008000f00 */
[----:B------:R-:W-:Y:S01]  /*0290*/  IMAD.U32 R39, RZ, RZ, UR33 ;  /* 0x00000021ff277e24 */ /* 0x000fe2000f8e00ff */
[----:B------:R-:W-:Y:S01]  /*02a0*/  MOV R41, UR35 ;  /* 0x0000002300297c02 */ /* 0x000fe20008000f00 */
[----:B------:R-:W-:Y:S01]  /*02b0*/  IMAD.U32 R40, RZ, RZ, UR34 ;  /* 0x00000022ff287e24 */ /* 0x000fe2000f8e00ff */
[----:B0-----:R-:W-:Y:S01]  /*02c0*/  MOV R44, UR38 ;  /* 0x00000026002c7c02 */ /* 0x001fe20008000f00 */
[----:B------:R-:W-:Y:S01]  /*02d0*/  IMAD.U32 R42, RZ, RZ, UR36 ;  /* 0x00000024ff2a7e24 */ /* 0x000fe2000f8e00ff */
[----:B------:R-:W0:Y:S01]  /*02e0*/  LDCU.128 UR32, c[0x3][0xb0] ;  /* 0x00c01600ff2077ac */ /* 0x000e220008000c00 */
[----:B------:R-:W-:Y:S01]  /*02f0*/  IMAD.U32 R6, RZ, RZ, UR6 ;  /* 0x00000006ff067e24 */ /* 0x000fe2000f8e00ff */
[----:B------:R-:W-:Y:S01]  /*0300*/  MOV R81, UR45 ;  /* 0x0000002d00517c02 */ /* 0x000fe20008000f00 */
[----:B------:R-:W-:Y:S01]  /*0310*/  IMAD.U32 R7, RZ, RZ, UR7 ;  /* 0x00000007ff077e24 */ /* 0x000fe2000f8e00ff */
[----:B------:R-:W1:Y:S01]  /*0320*/  LDCU.128 UR4, c[0x3][0x70] ;  /* 0x00c00e00ff0477ac */ /* 0x000e620008000c00 */
[----:B------:R-:W-:Y:S01]  /*0330*/  IMAD.U32 R43, RZ, RZ, UR37 ;  /* 0x00000025ff2b7e24 */ /* 0x000fe2000f8e00ff */
[----:B------:R-:W-:Y:S01]  /*0340*/  MOV R35, UR29 ;  /* 0x0000001d00237c02 */ /* 0x000fe20008000f00 */
[----:B------:R-:W-:Y:S01]  /*0350*/  IMAD.U32 R45, RZ, RZ, UR39 ;  /* 0x00000027ff2d7e24 */ /* 0x000fe2000f8e00ff */
[----:B------:R-:W5:Y:S01]  /*0360*/  LDCU.128 UR36, c[0x3][0x7b0] ;  /* 0x00c0f600ff2477ac */ /* 0x000f620008000c00 */
[----:B------:R-:W-:Y:S01]  /*0370*/  IMAD.U32 R80, RZ, RZ, UR44 ;  /* 0x0000002cff507e24 */ /* 0x000fe2000f8e00ff */
[----:B------:R-:W-:Y:S01]  /*0380*/  MOV R83, UR47 ;  /* 0x0000002f00537c02 */ /* 0x000fe20008000f00 */
[----:B------:R-:W-:Y:S01]  /*0390*/  IMAD.U32 R34, RZ, RZ, UR28 ;  /* 0x0000001cff227e24 */ /* 0x000fe2000f8e00ff */
[----:B------:R-:W-:Y:S01]  /*03a0*/  MOV R47, UR41 ;  /* 0x00000029002f7c02 */ /* 0x000fe20008000f00 */
[----:B------:R-:W-:Y:S01]  /*03b0*/  IMAD.U32 R36, RZ, RZ, UR30 ;  /* 0x0000001eff247e24 */ /* 0x000fe2000f8e00ff */
[----:B------:R-:W-:Y:S01]  /*03c0*/  MOV R52, UR42 ;  /* 0x0000002a00347c02 */ /* 0x000fe20008000f00 */
[----:B------:R-:W-:Y:S01]  /*03d0*/  IMAD.U32 R37, RZ, RZ, UR31 ;  /* 0x0000001fff257e24 */ /* 0x000fe2000f8e00ff */
[----:B------:R-:W0:Y:S01]  /*03e0*/  LDCU.128 UR28, c[0x3][0x790] ;  /* 0x00c0f200ff1c77ac */ /* 0x000e220008000c00 */
[----:B------:R-:W-:Y:S01]  /*03f0*/  IMAD.U32 R82, RZ, RZ, UR46 ;  /* 0x0000002eff527e24 */ /* 0x000fe2000f8e00ff */
[C---:B------:R-:W-:Y:S01]  /*0400*/  LOP3.LUT R103, R77.reuse, 0xffff, RZ, 0xc0, !PT ;  /* 0x0000ffff4d677812 */ /* 0x040fe200078ec0ff */
[----:B------:R-:W-:Y:S01]  /*0410*/  IMAD.U32 R46, RZ, RZ, UR40 ;  /* 0x00000028ff2e7e24 */ /* 0x000fe2000f8e00ff */
[----:B------:R-:W-:Y:S01]  /*0420*/  ISETP.GT.U32.AND P1, PT, R77, 0x77, PT ;  /* 0x000000774d00780c */ /* 0x000fe20003f24070 */
[----:B------:R-:W-:Y:S01]  /*0430*/  IMAD.U32 R53, RZ, RZ, UR43 ;  /* 0x0000002bff357e24 */ /* 0x000fe2000f8e00ff */
[----:B------:R-:W-:Y:S01]  /*0440*/  BSSY.RECONVERGENT B0, `(.L_x_74) ;  /* 0x0000155000007945 */ /* 0x000fe20003800200 */
[----:B-1----:R-:W-:-:S02]  /*0450*/  IMAD.U32 R48, RZ, RZ, UR6 ;  /* 0x00000006ff307e24 */ /* 0x002fc4000f8e00ff */
[----:B------:R-:W-:Y:S01]  /*0460*/  IMAD.U32 R49, RZ, RZ, UR7 ;  /* 0x00000007ff317e24 */ /* 0x000fe2000f8e00ff */
[----:B-----5:R-:W-:Y:S01]  /*0470*/  MOV R92, UR36 ;  /* 0x00000024005c7c02 */ /* 0x020fe20008000f00 */
[----:B------:R-:W-:Y:S02]  /*0480*/  IMAD.U32 R93, RZ, RZ, UR37 ;  /* 0x00000025ff5d7e24 */ /* 0x000fe4000f8e00ff */
[----:B------:R-:W-:-:S05]  /*0490*/  IMAD R103, R103, 0x199a, RZ ;  /* 0x0000199a67677824 */ /* 0x000fca00078e02ff */
[----:B------:R-:W-:Y:S01]  /*04a0*/  SHF.R.U32.HI R103, RZ, 0x10, R103 ;  /* 0x00000010ff677819 */ /* 0x000fe20000011667 */
[C-C-:B---3--:R-:W-:Y:S02]  /*04b0*/  DADD R108, R112.reuse, R4.reuse ;  /* 0x00000000706c7229 */ /* 0x148fe40000000004 */
[----:B------:R-:W-:Y:S01]  /*04c0*/  DADD R112, R112, -R4 ;  /* 0x0000000070707229 */ /* 0x000fe20000000804 */
[----:B------:R-:W-:Y:S01]  /*04d0*/  IMAD.U32 R4, RZ, RZ, UR8 ;  /* 0x00000008ff047e24 */ /* 0x000fe2000f8e00ff */
[----:B------:R-:W-:Y:S01]  /*04e0*/  MOV R5, UR9 ;  /* 0x0000000900057c02 */ /* 0x000fe20008000f00 */
[C-C-:B----4-:R-:W-:Y:S02]  /*04f0*/  DADD R110, R114.reuse, R8.reuse ;  /* 0x00000000726e7229 */ /* 0x150fe40000000008 */
[----:B------:R-:W-:Y:S02]  /*0500*/  DADD R114, R114, -R8 ;  /* 0x0000000072727229 */ /* 0x000fe40000000808 */
[----:B------:R-:W-:Y:S01]  /*0510*/  DFMA R12, R108, R2, RZ ;  /* 0x000000026c0c722b */ /* 0x000fe200000000ff */
[----:B------:R-:W-:Y:S01]  /*0520*/  MOV R8, UR10 ;  /* 0x0000000a00087c02 */ /* 0x000fe20008000f00 */
[----:B------:R-:W-:Y:S01]  /*0530*/  DFMA R16, R112, R4, RZ ;  /* 0x000000047010722b */ /* 0x000fe200000000ff */
[----:B------:R-:W-:Y:S01]  /*0540*/  IMAD.U32 R9, RZ, RZ, UR11 ;  /* 0x0000000bff097e24 */ /* 0x000fe2000f8e00ff */
[C-C-:B--2---:R-:W-:Y:S01]  /*0550*/  DADD R106, R116.reuse, R10.reuse ;  /* 0x00000000746a7229 */ /* 0x144fe2000000000a */
[----:B------:R-:W1:Y:S01]  /*0560*/  LDCU.128 UR8, c[0x3][0x770] ;  /* 0x00c0ee00ff0877ac */ /* 0x000e620008000c00 */
[----:B------:R-:W-:-:S02]  /*0570*/  DADD R116, R116, -R10 ;  /* 0x0000000074747229 */ /* 0x000fc4000000080a */
[----:B------:R-:W-:Y:S01]  /*0580*/  DFMA R20, R110, R6, R12 ;  /* 0x000000066e14722b */ /* 0x000fe2000000000c */
[----:B------:R-:W-:Y:S01]  /*0590*/  IMAD.U32 R10, RZ, RZ, UR12 ;  /* 0x0000000cff0a7e24 */ /* 0x000fe2000f8e00ff */
[----:B------:R-:W-:Y:S01]  /*05a0*/  DFMA R16, R114, R8, R16 ;  /* 0x000000087210722b */ /* 0x000fe20000000010 */
[----:B------:R-:W-:Y:S01]  /*05b0*/  MOV R11, UR13 ;  /* 0x0000000d000b7c02 */ /* 0x000fe20008000f00 */
[----:B------:R-:W-:Y:S01]  /*05c0*/  IMAD.U32 R12, RZ, RZ, UR16 ;  /* 0x00000010ff0c7e24 */ /* 0x000fe2000f8e00ff */
[C-C-:B------:R-:W-:Y:S01]  /*05d0*/  DADD R118, R120.reuse, R14.reuse ;  /* 0x0000000078767229 */ /* 0x140fe2000000000e */
[----:B------:R-:W-:Y:S01]  /*05e0*/  IMAD.U32 R13, RZ, RZ, UR17 ;  /* 0x00000011ff0d7e24 */ /* 0x000fe2000f8e00ff */
[----:B------:R-:W-:Y:S02]  /*05f0*/  DADD R120, R120, -R14 ;  /* 0x0000000078787229 */ /* 0x000fe4000000080e */
[----:B------:R-:W-:Y:S01]  /*0600*/  DFMA R20, R106, R10, R20 ;  /* 0x0000000a6a14722b */ /* 0x000fe20000000014 */
[----:B------:R-:W-:Y:S01]  /*0610*/  MOV R14, UR14 ;  /* 0x0000000e000e7c02 */ /* 0x000fe20008000f00 */
[----:B------:R-:W-:Y:S01]  /*0620*/  IMAD.U32 R15, RZ, RZ, UR15 ;  /* 0x0000000fff0f7e24 */ /* 0x000fe2000f8e00ff */
[----:B------:R-:W-:Y:S01]  /*0630*/  DFMA R22, R116, R12, R16 ;  /* 0x0000000c7416722b */ /* 0x000fe20000000010 */
[----:B------:R-:W2:Y:S01]  /*0640*/  LDCU.128 UR12, c[0x3][0x30] ;  /* 0x00c00600ff0c77ac */ /* 0x000ea20008000c00 */
[----:B------:R-:W-:Y:S01]  /*0650*/  IMAD.U32 R16, RZ, RZ, UR18 ;  /* 0x00000012ff107e24 */ /* 0x000fe2000f8e00ff */
[----:B------:R-:W-:Y:S01]  /*0660*/  MOV R17, UR19 ;  /* 0x0000001300117c02 */ /* 0x000fe20008000f00 */
[C-C-:B------:R-:W-:Y:S01]  /*0670*/  DADD R122, R124.reuse, R18.reuse ;  /* 0x000000007c7a7229 */ /* 0x140fe20000000012 */
[----:B------:R-:W3:Y:S01]  /*0680*/  LDCU.128 UR16, c[0x3][0x730] ;  /* 0x00c0e600ff1077ac */ /* 0x000ee20008000c00 */
[----:B------:R-:W-:Y:S01]  /*0690*/  DADD R124, R124, -R18 ;  /* 0x000000007c7c7229 */ /* 0x000fe20000000812 */
[----:B-1----:R-:W-:Y:S01]  /*06a0*/  MOV R50, UR10 ;  /* 0x0000000a00327c02 */ /* 0x002fe20008000f00 */
[----:B------:R-:W-:Y:S01]  /*06b0*/  DFMA R24, R118, R14, R20 ;  /* 0x0000000e7618722b */ /* 0x000fe20000000014 */
[----:B------:R-:W-:Y:S01]  /*06c0*/  IMAD.U32 R18, RZ, RZ, UR20 ;  /* 0x00000014ff127e24 */ /* 0x000fe2000f8e00ff */
[----:B------:R-:W-:Y:S01]  /*06d0*/  DFMA R22, R120, R16, R22 ;  /* 0x000000107816722b */ /* 0x000fe20000000016 */
[----:B------:R-:W-:Y:S01]  /*06e0*/  IMAD.U32 R19, RZ, RZ, UR21 ;  /* 0x00000015ff137e24 */ /* 0x000fe2000f8e00ff */
[----:B------:R-:W-:Y:S01]  /*06f0*/  MOV R20, UR24 ;  /* 0x0000001800147c02 */ /* 0x000fe20008000f00 */
[----:B------:R-:W-:Y:S01]  /*0700*/  IMAD.U32 R21, RZ, RZ, UR25 ;  /* 0x00000019ff157e24 */ /* 0x000fe2000f8e00ff */
[----:B------:R-:W-:Y:S01]  /*0710*/  DFMA R58, R108, R38, RZ ;  /* 0x000000266c3a722b */ /* 0x000fe200000000ff */
[----:B------:R-:W-:Y:S01]  /*0720*/  IMAD.U32 R51, RZ, RZ, UR11 ;  /* 0x0000000bff337e24 */ /* 0x000fe2000f8e00ff */
[----:B------:R-:W-:-:S02]  /*0730*/  DFMA R60, R112, R42, RZ ;  /* 0x0000002a703c722b */ /* 0x000fc400000000ff */
[----:B------:R-:W-:Y:S01]  /*0740*/  DFMA R24, R122, R18, R24 ;  /* 0x000000127a18722b */ /* 0x000fe20000000018 */
[----:B--2---:R-:W-:Y:S01]  /*0750*/  MOV R26, UR12 ;  /* 0x0000000c001a7c02 */ /* 0x004fe20008000f00 */
[----:B------:R-:W-:Y:S01]  /*0760*/  DFMA R22, R124, R20, R22 ;  /* 0x000000147c16722b */ /* 0x000fe20000000016 */
[----:B------:R-:W-:Y:S01]  /*0770*/  IMAD.U32 R27, RZ, RZ, UR13 ;  /* 0x0000000dff1b7e24 */ /* 0x000fe2000f8e00ff */
[----:B------:R-:W-:Y:S01]  /*0780*/  MOV R29, UR15 ;  /* 0x0000000f001d7c02 */ /* 0x000fe20008000f00 */
[----:B------:R-:W-:Y:S01]  /*0790*/  IMAD.U32 R28, RZ, RZ, UR14 ;  /* 0x0000000eff1c7e24 */ /* 0x000fe2000f8e00ff */
[----:B------:R-:W1:Y:S01]  /*07a0*/  LDCU.128 UR12, c[0x3][0x7a0] ;  /* 0x00c0f400ff0c77ac */ /* 0x000e620008000c00 */
[----:B---3--:R-:W-:Y:S01]  /*07b0*/  IMAD.U32 R30, RZ, RZ, UR16 ;  /* 0x00000010ff1e7e24 */ /* 0x008fe2000f8e00ff */
[----:B------:R-:W-:Y:S01]  /*07c0*/  MOV R32, UR18 ;  /* 0x0000001200207c02 */ /* 0x000fe20008000f00 */
[----:B------:R-:W-:Y:S01]  /*07d0*/  IMAD.U32 R31, RZ, RZ, UR17 ;  /* 0x00000011ff1f7e24 */ /* 0x000fe2000f8e00ff */
[C-C-:B------:R-:W-:Y:S01]  /*07e0*/  DADD R128, R24.reuse, R22.reuse ;  /* 0x0000000018807229 */ /* 0x140fe20000000016 */
[----:B------:R-:W-:Y:S01]  /*07f0*/  IMAD.U32 R33, RZ, RZ, UR19 ;  /* 0x00000013ff217e24 */ /* 0x000fe2000f8e00ff */
[----:B------:R-:W-:Y:S01]  /*0800*/  DADD R130, R24, -R22 ;  /* 0x0000000018827229 */ /* 0x000fe20000000816 */
[----:B------:R-:W2:Y:S01]  /*0810*/  LDCU.128 UR16, c[0x3][0x760] ;  /* 0x00c0ec00ff1077ac */ /* 0x000ea20008000c00 */
[----:B------:R-:W-:Y:S01]  /*0820*/  IMAD.U32 R22, RZ, RZ, UR22 ;  /* 0x00000016ff167e24 */ /* 0x000fe2000f8e00ff */
[----:B------:R-:W-:Y:S01]  /*0830*/  MOV R23, UR23 ;  /* 0x0000001700177c02 */ /* 0x000fe20008000f00 */
[----:B------:R-:W-:Y:S01]  /*0840*/  IMAD.U32 R24, RZ, RZ, UR26 ;  /* 0x0000001aff187e24 */ /* 0x000fe2000f8e00ff */
[----:B------:R-:W3:Y:S01]  /*0850*/  LDCU.128 UR20, c[0x3][0x80] ;  /* 0x00c01000ff1477ac */ /* 0x000ee20008000c00 */
[----:B------:R-:W-:Y:S01]  /*0860*/  IMAD.U32 R25, RZ, RZ, UR27 ;  /* 0x0000001bff197e24 */ /* 0x000fe2000f8e00ff */
[----:B------:R-:W-:Y:S01]  /*0870*/  DFMA R66, R110, R40, R58 ;  /* 0x000000286e42722b */ /* 0x000fe2000000003a */
[----:B------:R-:W4:Y:S01]  /*0880*/  LDCU.128 UR24, c[0x3][0x780] ;  /* 0x00c0f000ff1877ac */ /* 0x000f220008000c00 */
[----:B------:R-:W-:-:S03]  /*0890*/  DFMA R54, R108, R22, RZ ;  /* 0x000000166c36722b */ /* 0x000fc600000000ff */
[----:B------:R-:W-:Y:S01]  /*08a0*/  DFMA R56, R112, R24, RZ ;  /* 0x000000187038722b */ /* 0x000fe200000000ff */
[----:B-1----:R-:W-:Y:S01]  /*08b0*/  IMAD.U32 R78, RZ, RZ, UR12 ;  /* 0x0000000cff4e7e24 */ /* 0x002fe2000f8e00ff */
[----:B------:R-:W-:Y:S01]  /*08c0*/  MOV R85, UR15 ;  /* 0x0000000f00557c02 */ /* 0x000fe20008000f00 */
[----:B------:R-:W-:Y:S01]  /*08d0*/  IMAD.U32 R79, RZ, RZ, UR13 ;  /* 0x0000000dff4f7e24 */ /* 0x000fe2000f8e00ff */
[----:B------:R-:W-:Y:S01]  /*08e0*/  DFMA R68, R108, R48, RZ ;  /* 0x000000306c44722b */ /* 0x000fe200000000ff */
[----:B------:R-:W-:Y:S01]  /*08f0*/  IMAD.U32 R84, RZ, RZ, UR14 ;  /* 0x0000000eff547e24 */ /* 0x000fe2000f8e00ff */
[----:B------:R-:W-:Y:S01]  /*0900*/  DFMA R62, R110, R26, R54 ;  /* 0x0000001a6e3e722b */ /* 0x000fe20000000036 */
[----:B------:R-:W1:Y:S01]  /*0910*/  LDCU.128 UR12, c[0x3][0x740] ;  /* 0x00c0e800ff0c77ac */ /* 0x000e620008000c00 */
[----:B------:R-:W-:Y:S02]  /*0920*/  DFMA R70, R112, R50, RZ ;  /* 0x000000327046722b */ /* 0x000fe400000000ff */
[----:B------:R-:W-:Y:S01]  /*0930*/  DFMA R64, R114, R30, R56 ;  /* 0x0000001e7240722b */ /* 0x000fe20000000038 */
[----:B---3--:R-:W-:Y:S01]  /*0940*/  IMAD.U32 R54, RZ, RZ, UR20 ;  /* 0x00000014ff367e24 */ /* 0x008fe2000f8e00ff */
[----:B------:R-:W-:Y:S01]  /*0950*/  DFMA R74, R108, R80, RZ ;  /* 0x000000506c4a722b */ /* 0x000fe200000000ff */
[----:B------:R-:W-:Y:S01]  /*0960*/  IMAD.U32 R55, RZ, RZ, UR21 ;  /* 0x00000015ff377e24 */ /* 0x000fe2000f8e00ff */
[----:B------:R-:W-:Y:S01]  /*0970*/  DFMA R90, R112, R78, RZ ;  /* 0x0000004e705a722b */ /* 0x000fe200000000ff */
[----:B------:R-:W-:Y:S01]  /*0980*/  IMAD.U32 R58, RZ, RZ, UR22 ;  /* 0x00000016ff3a7e24 */ /* 0x000fe2000f8e00ff */
[----:B----4-:R-:W-:Y:S01]  /*0990*/  MOV R56, UR24 ;  /* 0x0000001800387c02 */ /* 0x010fe20008000f00 */
[----:B------:R-:W-:Y:S01]  /*09a0*/  IMAD.U32 R59, RZ, RZ, UR23 ;  /* 0x00000017ff3b7e24 */ /* 0x000fe2000f8e00ff */
[----:B------:R-:W3:Y:S01]  /*09b0*/  LDCU.128 UR20, c[0x3][0x90] ;  /* 0x00c01200ff1477ac */ /* 0x000ee20008000c00 */
[----:B------:R-:W-:Y:S01]  /*09c0*/  IMAD.U32 R57, RZ, RZ, UR25 ;  /* 0x00000019ff397e24 */ /* 0x000fe2000f8e00ff */
[----:B------:R-:W-:-:S02]  /*09d0*/  DFMA R72, R114, R44, R60 ;  /* 0x0000002c7248722b */ /* 0x000fc4000000003c */
[----:B------:R-:W-:Y:S01]  /*09e0*/  DFMA R86, R110, R54, R68 ;  /* 0x000000366e56722b */ /* 0x000fe20000000044 */
[----:B--2---:R-:W-:Y:S01]  /*09f0*/  MOV R60, UR16 ;  /* 0x00000010003c7c02 */ /* 0x004fe20008000f00 */
[----:B------:R-:W-:Y:S01]  /*0a00*/  DFMA R68, R106, R28, R62 ;  /* 0x0000001c6a44722b */ /* 0x000fe2000000003e */
[----:B------:R-:W-:Y:S01]  /*0a10*/  IMAD.U32 R61, RZ, RZ, UR17 ;  /* 0x00000011ff3d7e24 */ /* 0x000fe2000f8e00ff */
[----:B------:R-:W-:Y:S01]  /*0a20*/  DFMA R88, R114, R56, R70 ;  /* 0x000000387258722b */ /* 0x000fe20000000046 */
[----:B------:R-:W-:Y:S01]  /*0a30*/  IMAD.U32 R62, RZ, RZ, UR26 ;  /* 0x0000001aff3e7e24 */ /* 0x000fe2000f8e00ff */
[----:B------:R-:W-:Y:S01]  /*0a40*/  MOV R63, UR27 ;  /* 0x0000001b003f7c02 */ /* 0x000fe20008000f00 */
[----:B------:R-:W-:Y:S01]  /*0a50*/  DFMA R70, R116, R32, R64 ;  /* 0x000000207446722b */ /* 0x000fe20000000040 */
[----:B------:R-:W2:Y:S01]  /*0a60*/  LDCU.128 UR24, c[0x3][0x7c0] ;  /* 0x00c0f800ff1877ac */ /* 0x000ea20008000c00 */
[----:B------:R-:W-:Y:S01]  /*0a70*/  DFMA R94, R110, R82, R74 ;  /* 0x000000526e5e722b */ /* 0x000fe2000000004a */
[----:B------:R-:W-:Y:S01]  /*0a80*/  IMAD.U32 R64, RZ, RZ, UR18 ;  /* 0x00000012ff407e24 */ /* 0x000fe2000f8e00ff */
[----:B------:R-:W-:Y:S01]  /*0a90*/  DFMA R96, R114, R84, R90 ;  /* 0x000000547260722b */ /* 0x000fe2000000005a */
[----:B------:R-:W-:Y:S01]  /*0aa0*/  MOV R65, UR19 ;  /* 0x0000001300417c02 */ /* 0x000fe20008000f00 */
[----:B------:R-:W4:Y:S01]  /*0ab0*/  LDCU.128 UR16, c[0x3][0xc0] ;  /* 0x00c01800ff1077ac */ /* 0x000f220008000c00 */
[----:B------:R-:W-:Y:S01]  /*0ac0*/  DFMA R74, R106, R46, R66 ;  /* 0x0000002e6a4a722b */ /* 0x000fe20000000042 */
[----:B0-----:R-:W-:Y:S01]  /*0ad0*/  IMAD.U32 R90, RZ, RZ, UR32 ;  /* 0x00000020ff5a7e24 */ /* 0x001fe2000f8e00ff */
[----:B------:R-:W-:Y:S01]  /*0ae0*/  DFMA R72, R116, R60, R72 ;  /* 0x0000003c7448722b */ /* 0x000fe20000000048 */
[----:B------:R-:W-:Y:S01]  /*0af0*/  IMAD.U32 R91, RZ, RZ, UR33 ;  /* 0x00000021ff5b7e24 */ /* 0x000fe2000f8e00ff */
[----:B------:R-:W-:Y:S01]  /*0b00*/  DFMA R98, R106, R58, R86 ;  /* 0x0000003a6a62722b */ /* 0x000fe20000000056 */
[----:B-1----:R-:W-:Y:S01]  /*0b10*/  IMAD.U32 R66, RZ, RZ, UR12 ;  /* 0x0000000cff427e24 */ /* 0x002fe2000f8e00ff */
[----:B------:R-:W-:Y:S01]  /*0b20*/  DFMA R126, R116, R62, R88 ;  /* 0x0000003e747e722b */ /* 0x000fe20000000058 */
[----:B------:R-:W-:Y:S01]  /*0b30*/  IMAD.U32 R67, RZ, RZ, UR13 ;  /* 0x0000000dff437e24 */ /* 0x000fe2000f8e00ff */
[----:B------:R-:W-:Y:S01]  /*0b40*/  DFMA R88, R118, R34, R68 ;  /* 0x000000227658722b */ /* 0x000fe20000000044 */
[----:B------:R-:W-:Y:S01]  /*0b50*/  IMAD.U32 R86, RZ, RZ, UR28 ;  /* 0x0000001cff567e24 */ /* 0x000fe2000f8e00ff */
[----:B---3--:R-:W-:Y:S01]  /*0b60*/  MOV R69, UR21 ;  /* 0x0000001500457c02 */ /* 0x008fe20008000f00 */
[----:B------:R-:W-:Y:S01]  /*0b70*/  IMAD.U32 R68, RZ, RZ, UR20 ;  /* 0x00000014ff447e24 */ /* 0x000fe2000f8e00ff */
        /* <DEDUP_REMOVED lines=16> */
[----:B------:R-:W-:Y:S01]  /*0c80*/  DFMA R144, R120, R86, R126 ;  /* 0x000000567890722b */ /* 0x000fe2000000007e */
[----:B------:R-:W-:Y:S01]  /*0c90*/  IMAD.U32 R75, RZ, RZ, UR9 ;  /* 0x00000009ff4b7e24 */ /* 0x000fe2000f8e00ff */
[----:B------:R-:W-:Y:S01]  /*0ca0*/  DFMA R146, R118, R94, R132 ;  /* 0x0000005e7692722b */ /* 0x000fe20000000084 */
[----:B------:R-:W0:Y:S01]  /*0cb0*/  LDCU.128 UR4, c[0x3][0xd0] ;  /* 0x00c01a00ff0477ac */ /* 0x000e220008000c00 */
[----:B------:R-:W-:-:S02]  /*0cc0*/  DFMA R126, R122, R36, R88 ;  /* 0x000000247a7e722b */ /* 0x000fc40000000058 */
[----:B------:R-:W-:Y:S01]  /*0cd0*/  DFMA R132, R124, R70, R96 ;  /* 0x000000467c84722b */ /* 0x000fe20000000060 */
[----:B------:R-:W-:Y:S01]  /*0ce0*/  IMAD.U32 R88, RZ, RZ, UR22 ;  /* 0x00000016ff587e24 */ /* 0x000fe2000f8e00ff */
[----:B------:R-:W-:Y:S01]  /*0cf0*/  DFMA R148, R120, R98, R134 ;  /* 0x000000627894722b */ /* 0x000fe20000000086 */
[----:B------:R-:W-:Y:S01]  /*0d00*/  MOV R89, UR23 ;  /* 0x0000001700597c02 */ /* 0x000fe20008000f00 */
[----:B------:R-:W-:Y:S01]  /*0d10*/  DFMA R138, R122, R72, R100 ;  /* 0x000000487a8a722b */ /* 0x000fe20000000064 */
[----:B------:R-:W-:Y:S01]  /*0d20*/  IMAD.U32 R96, RZ, RZ, UR30 ;  /* 0x0000001eff607e24 */ /* 0x000fe2000f8e00ff */
[----:B------:R-:W-:Y:S01]  /*0d30*/  DFMA R140, R124, R74, R104 ;  /* 0x0000004a7c8c722b */ /* 0x000fe20000000068 */
[----:B----4-:R-:W-:Y:S01]  /*0d40*/  MOV R100, UR16 ;  /* 0x0000001000647c02 */ /* 0x010fe20008000f00 */
[----:B------:R-:W-:Y:S01]  /*0d50*/  IMAD.U32 R101, RZ, RZ, UR17 ;  /* 0x00000011ff657e24 */ /* 0x000fe2000f8e00ff */
[----:B--2---:R-:W-:Y:S01]  /*0d60*/  MOV R105, UR25 ;  /* 0x0000001900697c02 */ /* 0x004fe20008000f00 */
[----:B------:R-:W-:Y:S01]  /*0d70*/  IMAD.U32 R104, RZ, RZ, UR24 ;  /* 0x00000018ff687e24 */ /* 0x000fe2000f8e00ff */
[C-C-:B------:R-:W-:Y:S01]  /*0d80*/  DADD R134, R126.reuse, R132.reuse ;  /* 0x000000007e867229 */ /* 0x140fe20000000084 */
[----:B------:R-:W-:Y:S01]  /*0d90*/  IMAD.U32 R97, RZ, RZ, UR31 ;  /* 0x0000001fff617e24 */ /* 0x000fe2000f8e00ff */
[----:B------:R-:W-:Y:S01]  /*0da0*/  DADD R136, R126, -R132 ;  /* 0x000000007e887229 */ /* 0x000fe20000000884 */
[----:B------:R-:W1:Y:S01]  /*0db0*/  LDCU.128 UR8, c[0x3][0x7d0] ;  /* 0x00c0fa00ff0877ac */ /* 0x000e620008000c00 */
[----:B------:R-:W-:Y:S01]  /*0dc0*/  DFMA R146, R122, R100, R146 ;  /* 0x000000647a92722b */ /* 0x000fe20000000092 */
[----:B------:R-:W-:Y:S01]  /*0dd0*/  IMAD.U32 R126, RZ, RZ, UR18 ;  /* 0x00000012ff7e7e24 */ /* 0x000fe2000f8e00ff */
[----:B------:R-:W-:Y:S01]  /*0de0*/  DFMA R148, R124, R104, R148 ;  /* 0x000000687c94722b */ /* 0x000fe20000000094 */
[----:B------:R-:W-:Y:S01]  /*0df0*/  IMAD.U32 R127, RZ, RZ, UR19 ;  /* 0x00000013ff7f7e24 */ /* 0x000fe2000f8e00ff */
[----:B------:R-:W-:Y:S01]  /*0e00*/  DFMA R132, R122, R88, R142 ;  /* 0x000000587a84722b */ /* 0x000fe2000000008e */
[----:B------:R-:W2:Y:S01]  /*0e10*/  LDCU.128 UR12, c[0x3][0xe0] ;  /* 0x00c01c00ff0c77ac */ /* 0x000ea20008000c00 */
[----:B------:R-:W-:-:S02]  /*0e20*/  DFMA R144, R124, R96, R144 ;  /* 0x000000607c90722b */ /* 0x000fc40000000090 */
[C-C-:B------:R-:W-:Y:S02]  /*0e30*/  DADD R142, R138.reuse, R140.reuse ;  /* 0x000000008a8e7229 */ /* 0x140fe4000000008c */
[----:B------:R-:W-:Y:S02]  /*0e40*/  DADD R138, R138, -R140 ;  /* 0x000000008a8a7229 */ /* 0x000fe4000000088c */
[----:B------:R-:W-:Y:S02]  /*0e50*/  DADD R150, R146, R148 ;  /* 0x0000000092967229 */ /* 0x000fe40000000094 */
[----:B------:R-:W-:Y:S02]  /*0e60*/  DADD R140, R132, R144 ;  /* 0x00000000848c7229 */ /* 0x000fe40000000090 */
[----:B------:R-:W-:Y:S02]  /*0e70*/  DADD R146, R146, -R148 ;  /* 0x0000000092927229 */ /* 0x000fe40000000894 */
[----:B------:R-:W-:-:S02]  /*0e80*/  DADD R144, R132, -R144 ;  /* 0x0000000084907229 */ /* 0x000fc40000000890 */
[----:B------:R-:W-:Y:S01]  /*0e90*/  DFMA R148, R108, R126, RZ ;  /* 0x0000007e6c94722b */ /* 0x000fe200000000ff */
[----:B------:R-:W-:Y:S01]  /*0ea0*/  MOV R132, UR26 ;  /* 0x0000001a00847c02 */ /* 0x000fe20008000f00 */
[----:B------:R-:W-:Y:S01]  /*0eb0*/  IMAD.U32 R133, RZ, RZ, UR27 ;  /* 0x0000001bff857e24 */ /* 0x000fe2000f8e00ff */
[----:B0-----:R-:W-:Y:S01]  /*0ec0*/  MOV R109, UR5 ;  /* 0x00000005006d7c02 */ /* 0x001fe20008000f00 */
[----:B------:R-:W-:-:S04]  /*0ed0*/  IMAD.U32 R108, RZ, RZ, UR4 ;  /* 0x00000004ff6c7e24 */ /* 0x000fc8000f8e00ff */
[----:B------:R-:W-:Y:S02]  /*0ee0*/  DFMA R112, R112, R132, RZ ;  /* 0x000000847070722b */ /* 0x000fe400000000ff */
[----:B------:R-:W-:Y:S01]  /*0ef0*/  DFMA R148, R110, R108, R148 ;  /* 0x0000006c6e94722b */ /* 0x000fe20000000094 */
[----:B-1----:R-:W-:Y:S02]  /*0f00*/  IMAD.U32 R110, RZ, RZ, UR8 ;  /* 0x00000008ff6e7e24 */ /* 0x002fe4000f8e00ff */
[----:B------:R-:W-:-:S06]  /*0f10*/  IMAD.U32 R111, RZ, RZ, UR9 ;  /* 0x00000009ff6f7e24 */ /* 0x000fcc000f8e00ff */
[----:B------:R-:W-:Y:S01]  /*0f20*/  DFMA R114, R114, R110, R112 ;  /* 0x0000006e7272722b */ /* 0x000fe20000000070 */
[----:B------:R-:W-:Y:S01]  /*0f30*/  MOV R112, UR6 ;  /* 0x0000000600707c02 */ /* 0x000fe20008000f00 */
[----:B------:R-:W-:Y:S01]  /*0f40*/  IMAD.U32 R113, RZ, RZ, UR7 ;  /* 0x00000007ff717e24 */ /* 0x000fe2000f8e00ff */
[----:B------:R-:W0:Y:S05]  /*0f50*/  LDCU.128 UR4, c[0x3][0x7e0] ;  /* 0x00c0fc00ff0477ac */ /* 0x000e2a0008000c00 */
[----:B------:R-:W-:Y:S01]  /*0f60*/  DFMA R148, R106, R112, R148 ;  /* 0x000000706a94722b */ /* 0x000fe20000000094 */
[----:B------:R-:W-:Y:S01]  /*0f70*/  IMAD.U32 R106, RZ, RZ, UR10 ;  /* 0x0000000aff6a7e24 */ /* 0x000fe2000f8e00ff */
[----:B------:R-:W-:-:S06]  /*0f80*/  MOV R107, UR11 ;  /* 0x0000000b006b7c02 */ /* 0x000fcc0008000f00 */
[----:B------:R-:W-:Y:S01]  /*0f90*/  DFMA R152, R116, R106, R114 ;  /* 0x0000006a7498722b */ /* 0x000fe20000000072 */
[----:B--2---:R-:W-:Y:S02]  /*0fa0*/  IMAD.U32 R114, RZ, RZ, UR12 ;  /* 0x0000000cff727e24 */ /* 0x004fe4000f8e00ff */
[----:B------:R-:W-:Y:S01]  /*0fb0*/  IMAD.U32 R115, RZ, RZ, UR13 ;  /* 0x0000000dff737e24 */ /* 0x000fe2000f8e00ff */
[----:B0-----:R-:W-:Y:S01]  /*0fc0*/  MOV R116, UR4 ;  /* 0x0000000400747c02 */ /* 0x001fe20008000f00 */
[----:B------:R-:W-:-:S04]  /*0fd0*/  IMAD.U32 R117, RZ, RZ, UR5 ;  /* 0x00000005ff757e24 */ /* 0x000fc8000f8e00ff */
[----:B------:R-:W-:Y:S01]  /*0fe0*/  DFMA R148, R118, R114, R148 ;  /* 0x000000727694722b */ /* 0x000fe20000000094 */
[----:B------:R-:W-:Y:S01]  /*0ff0*/  IMAD.U32 R118, RZ, RZ, UR14 ;  /* 0x0000000eff767e24 */ /* 0x000fe2000f8e00ff */
[----:B------:R-:W-:Y:S01]  /*1000*/  MOV R119, UR15 ;  /* 0x0000000f00777c02 */ /* 0x000fe20008000f00 */
[----:B------:R-:W-:Y:S01]  /*1010*/  DFMA R152, R120, R116, R152 ;  /* 0x000000747898722b */ /* 0x000fe20000000098 */
[----:B------:R-:W-:Y:S02]  /*1020*/  IMAD.U32 R120, RZ, RZ, UR6 ;  /* 0x00000006ff787e24 */ /* 0x000fe4000f8e00ff */
[----:B------:R-:W-:Y:S02]  /*1030*/  IMAD.U32 R121, RZ, RZ, UR7 ;  /* 0x00000007ff797e24 */ /* 0x000fe4000f8e00ff */
[----:B------:R-:W-:Y:S01]  /*1040*/  DFMA R148, R122, R118, R148 ;  /* 0x000000767a94722b */ /* 0x000fe20000000094 */
[----:B------:R-:W-:Y:S02]  /*1050*/  PRMT R122, R103, 0x9910, RZ ;  /* 0x00009910677a7816 */ /* 0x000fe400000000ff */
[----:B------:R-:W-:Y:S01]  /*1060*/  MOV R123, 0x400 ;  /* 0x00000400007b7802 */ /* 0x000fe20000000f00 */
[----:B------:R-:W-:-:S02]  /*1070*/  DFMA R152, R124, R120, R152 ;  /* 0x000000787c98722b */ /* 0x000fc40000000098 */
[----:B------:R-:W-:Y:S01]  /*1080*/  IMAD R122, R122, 0xa, RZ ;  /* 0x0000000a7a7a7824 */ /* 0x000fe200078e02ff */
[----:B------:R-:W-:-:S04]  /*1090*/  LEA R123, R154, R123, 0x18 ;  /* 0x0000007b9a7b7211 */ /* 0x000fc800078ec0ff */
[----:B------:R-:W-:Y:S01]  /*10a0*/  IADD3 R122, PT, PT, RZ, -R122, RZ ;  /* 0x8000007aff7a7210 */ /* 0x000fe20007ffe0ff */
[----:B------:R-:W-:-:S03]  /*10b0*/  IMAD R102, R102, 0x3a80, R123 ;  /* 0x00003a8066667824 */ /* 0x000fc600078e027b */
[----:B------:R-:W-:Y:S01]  /*10c0*/  PRMT R122, R122, 0x7710, RZ ;  /* 0x000077107a7a7816 */ /* 0x000fe200000000ff */
[----:B------:R-:W-:-:S04]  /*10d0*/  IMAD R103, R103, 0x68, R102 ;  /* 0x0000006867677824 */ /* 0x000fc800078e0266 */
[----:B------:R-:W-:-:S05]  /*10e0*/  IMAD.IADD R122, R122, 0x1, R77 ;  /* 0x000000017a7a7824 */ /* 0x000fca00078e024d */
[----:B------:R-:W-:-:S05]  /*10f0*/  LOP3.LUT R122, R122, 0xffff, RZ, 0xc0, !PT ;  /* 0x0000ffff7a7a7812 */ /* 0x000fca00078ec0ff */
[----:B------:R-:W-:Y:S01]  /*1100*/  IMAD R103, R122, 0x8, R103 ;  /* 0x000000087a677824 */ /* 0x000fe200078e0267 */
[C-C-:B------:R-:W-:Y:S02]  /*1110*/  DADD R122, R148.reuse, R152.reuse ;  /* 0x00000000947a7229 */ /* 0x140fe40000000098 */
[----:B------:R-:W-:Y:S02]  /*1120*/  DADD R148, R148, -R152 ;  /* 0x0000000094947229 */ /* 0x000fe40000000898 */
        /* <DEDUP_REMOVED lines=14> */
.L_x_76:
[C---:B01----:R-:W-:Y:S02]  /*1210*/  PRMT R103, R77.reuse, 0x9910, RZ ;  /* 0x000099104d677816 */ /* 0x043fe400000000ff */
        /* <DEDUP_REMOVED lines=8> */
[----:B------:R-:W-:-:S05]  /*12a0*/  PRMT R122, R122, 0x7710, RZ ;  /* 0x000077107a7a7816 */ /* 0x000fca00000000ff */
[----:B------:R-:W-:Y:S01]  /*12b0*/  IMAD.IADD R103, R122, 0x1, R77 ;  /* 0x000000017a677824 */ /* 0x000fe200078e024d */
[----:B------:R-:W-:Y:S01]  /*12c0*/  IADD3 R77, PT, PT, R77, 0x64, RZ ;  /* 0x000000644d4d7810 */ /* 0x000fe20007ffe0ff */
[----:B------:R-:W-:-:S03]  /*12d0*/  IMAD R122, R123, 0x4e0, R102 ;  /* 0x000004e07b7a7824 */ /* 0x000fc600078e0266 */
        /* <DEDUP_REMOVED lines=14> */
[C---:B------:R-:W-:Y:S01]  /*13c0*/  DFMA R144, R128.reuse, R2, RZ ;  /* 0x000000028090722b */ /* 0x040fe200000000ff */
[----:B------:R-:W-:Y:S01]  /*13d0*/  LDS.64 R134, [R103+0x208] ;  /* 0x0002080067867984 */ /* 0x000fe20000000a00 */
[C---:B------:R-:W-:Y:S02]  /*13e0*/  DFMA R146, R128.reuse, R22, RZ ;  /* 0x000000168092722b */ /* 0x040fe400000000ff */
[----:B------:R-:W-:-:S02]  /*13f0*/  DFMA R148, R128, R38, RZ ;  /* 0x000000268094722b */ /* 0x000fc400000000ff */
[C---:B------:R-:W-:Y:S02]  /*1400*/  DFMA R150, R128.reuse, R48, RZ ;  /* 0x000000308096722b */ /* 0x040fe400000000ff */
[C---:B------:R-:W-:Y:S02]  /*1410*/  DFMA R152, R128.reuse, R80, RZ ;  /* 0x000000508098722b */ /* 0x040fe400000000ff */
[----:B------:R-:W-:Y:S01]  /*1420*/  DFMA R154, R128, R126, RZ ;  /* 0x0000007e809a722b */ /* 0x000fe200000000ff */
[----:B------:R-:W0:Y:S01]  /*1430*/  LDS.64 R128, [R103+0x1a0] ;  /* 0x0001a00067807984 */ /* 0x000e220000000a00 */
[C---:B------:R-:W-:Y:S02]  /*1440*/  DFMA R144, R124.reuse, R6, R144 ;  /* 0x000000067c90722b */ /* 0x040fe40000000090 */
[C---:B------:R-:W-:Y:S02]  /*1450*/  DFMA R146, R124.reuse, R26, R146 ;  /* 0x0000001a7c92722b */ /* 0x040fe40000000092 */
[----:B------:R-:W-:-:S02]  /*1460*/  DFMA R148, R124, R40, R148 ;  /* 0x000000287c94722b */ /* 0x000fc40000000094 */
[C---:B------:R-:W-:Y:S02]  /*1470*/  DFMA R150, R124.reuse, R54, R150 ;  /* 0x000000367c96722b */ /* 0x040fe40000000096 */
[C---:B------:R-:W-:Y:S02]  /*1480*/  DFMA R152, R124.reuse, R82, R152 ;  /* 0x000000527c98722b */ /* 0x040fe40000000098 */
[----:B------:R-:W-:Y:S02]  /*1490*/  DFMA R154, R124, R108, R154 ;  /* 0x0000006c7c9a722b */ /* 0x000fe4000000009a */
[C-C-:B--2---:R-:W-:Y:S02]  /*14a0*/  DADD R124, R136.reuse, R138.reuse ;  /* 0x00000000887c7229 */ /* 0x144fe4000000008a */
[----:B------:R-:W-:-:S06]  /*14b0*/  DADD R136, R136, -R138 ;  /* 0x0000000088887229 */ /* 0x000fcc000000088a */
[C---:B------:R-:W-:Y:S02]  /*14c0*/  DFMA R144, R124.reuse, R10, R144 ;  /* 0x0000000a7c90722b */ /* 0x040fe40000000090 */
[C---:B------:R-:W-:Y:S02]  /*14d0*/  DFMA R146, R124.reuse, R28, R146 ;  /* 0x0000001c7c92722b */ /* 0x040fe40000000092 */
[C---:B------:R-:W-:Y:S02]  /*14e0*/  DFMA R148, R124.reuse, R46, R148 ;  /* 0x0000002e7c94722b */ /* 0x040fe40000000094 */
[C---:B------:R-:W-:Y:S02]  /*14f0*/  DFMA R150, R124.reuse, R58, R150 ;  /* 0x0000003a7c96722b */ /* 0x040fe40000000096 */
[C---:B------:R-:W-:Y:S02]  /*1500*/  DFMA R138, R124.reuse, R90, R152 ;  /* 0x0000005a7c8a722b */ /* 0x040fe40000000098 */
[----:B------:R-:W-:-:S02]  /*1510*/  DFMA R154, R124, R112, R154 ;  /* 0x000000707c9a722b */ /* 0x000fc4000000009a */
[C-C-:B---3--:R-:W-:Y:S02]  /*1520*/  DADD R124, R140.reuse, R142.reuse ;  /* 0x000000008c7c7229 */ /* 0x148fe4000000008e */
[----:B------:R-:W-:Y:S02]  /*1530*/  DADD R140, R140, -R142 ;  /* 0x000000008c8c7229 */ /* 0x000fe4000000088e */
[----:B------:R-:W-:-:S04]  /*1540*/  DFMA R142, R122, R42, RZ ;  /* 0x0000002a7a8e722b */ /* 0x000fc800000000ff */
[C---:B------:R-:W-:Y:S02]  /*1550*/  DFMA R144, R124.reuse, R14, R144 ;  /* 0x0000000e7c90722b */ /* 0x040fe40000000090 */
[C---:B------:R-:W-:Y:S02]  /*1560*/  DFMA R146, R124.reuse, R34, R146 ;  /* 0x000000227c92722b */ /* 0x040fe40000000092 */
[C---:B------:R-:W-:Y:S02]  /*1570*/  DFMA R148, R124.reuse, R52, R148 ;  /* 0x000000347c94722b */ /* 0x040fe40000000094 */
[C---:B------:R-:W-:Y:S02]  /*1580*/  DFMA R152, R124.reuse, R68, R150 ;  /* 0x000000447c98722b */ /* 0x040fe40000000096 */
[C---:B------:R-:W-:Y:S02]  /*1590*/  DFMA R156, R124.reuse, R94, R138 ;  /* 0x0000005e7c9c722b */ /* 0x040fe4000000008a */
[----:B------:R-:W-:-:S02]  /*15a0*/  DFMA R158, R124, R114, R154 ;  /* 0x000000727c9e722b */ /* 0x000fc4000000009a */
[C-C-:B0-----:R-:W-:Y:S02]  /*15b0*/  DADD R124, R128.reuse, R134.reuse ;  /* 0x00000000807c7229 */ /* 0x141fe40000000086 */
[----:B------:R-:W-:Y:S02]  /*15c0*/  DADD R128, R128, -R134 ;  /* 0x0000000080807229 */ /* 0x000fe40000000886 */
        /* <DEDUP_REMOVED lines=35> */
[C-C-:B------:R-:W-:Y:S02]  /*1800*/  DADD R122, R144.reuse, R134.reuse ;  /* 0x00000000907a7229 */ /* 0x140fe40000000086 */
[----:B------:R-:W-:Y:S02]  /*1810*/  DADD R134, R144, -R134 ;  /* 0x0000000090867229 */ /* 0x000fe40000000886 */
[----:B------:R-:W-:Y:S02]  /*1820*/  DADD R124, R146, R138 ;  /* 0x00000000927c7229 */ /* 0x000fe4000000008a */
[----:B------:R-:W-:Y:S01]  /*1830*/  DADD R128, R148, R142 ;  /* 0x0000000094807229 */ /* 0x000fe2000000008e */
[----:B------:R1:W-:Y:S01]  /*1840*/  STS.64 [R103], R122 ;  /* 0x0000007a67007388 */ /* 0x0003e20000000a00 */
[----:B------:R-:W-:-:S02]  /*1850*/  DADD R130, R152, R150 ;  /* 0x0000000098827229 */ /* 0x000fc40000000096 */
[----:B------:R-:W-:Y:S01]  /*1860*/  DADD R136, R156, R154 ;  /* 0x000000009c887229 */ /* 0x000fe2000000009a */
[----:B------:R1:W-:Y:S01]  /*1870*/  STS.64 [R103+0x478], R134 ;  /* 0x0004788667007388 */ /* 0x0003e20000000a00 */
        /* <DEDUP_REMOVED lines=17> */
.L_x_75:
[----:B------:R-:W-:Y:S05]  /*1990*/  BSYNC.RECONVERGENT B0 ;  /* 0x0000000000007941 */ /* 0x000fea0003800200 */
.L_x_74:
[----:B01----:R-:W0:Y:S01]  /*19a0*/  S2R R103, SR_TID.X ;  /* 0x0000000000677919 */ /* 0x003e220000002100 */
[----:B------:R-:W1:Y:S01]  /*19b0*/  LDCU.128 UR12, c[0x3][0x10] ;  /* 0x00c00200ff0c77ac */ /* 0x000e620008000c00 */
[----:B------:R-:W-:Y:S01]  /*19c0*/  BSSY.RECONVERGENT B0, `(.L_x_77) ;  /* 0x00001eb000007945 */ /* 0x000fe20003800200 */
[----:B------:R-:W2:Y:S01]  /*19d0*/  LDCU.128 UR4, c[0x3][0x710] ;  /* 0x00c0e200ff0477ac */ /* 0x000ea20008000c00 */
[----:B------:R-:W3:Y:S01]  /*19e0*/  LDCU.128 UR8, c[0x3][0x30] ;  /* 0x00c00600ff0877ac */ /* 0x000ee20008000c00 */
[----:B------:R-:W4:Y:S01]  /*19f0*/  LDCU.128 UR64, c[0x3][URZ] ;  /* 0x00c00000ff4077ac */ /* 0x000f220008000c00 */
[----:B------:R-:W5:Y:S01]  /*1a00*/  LDCU.128 UR68, c[0x3][0x700] ;  /* 0x00c0e000ff4477ac */ /* 0x000f620008000c00 */
[----:B-1----:R-:W-:Y:S01]  /*1a10*/  IMAD.U32 R178, RZ, RZ, UR12 ;  /* 0x0000000cffb27e24 */ /* 0x002fe2000f8e00ff */
[----:B------:R-:W-:Y:S01]  /*1a20*/  MOV R180, UR14 ;  /* 0x0000000e00b47c02 */ /* 0x000fe20008000f00 */
[----:B------:R-:W-:Y:S01]  /*1a30*/  IMAD.U32 R179, RZ, RZ, UR13 ;  /* 0x0000000dffb37e24 */ /* 0x000fe2000f8e00ff */
[----:B------:R-:W1:Y:S01]  /*1a40*/  LDCU.128 UR16, c[0x3][0x760] ;  /* 0x00c0ec00ff1077ac */ /* 0x000e620008000c00 */
[----:B------:R-:W-:Y:S01]  /*1a50*/  IMAD.U32 R181, RZ, RZ, UR15 ;  /* 0x0000000fffb57e24 */ /* 0x000fe2000f8e00ff */
[----:B--2---:R-:W-:Y:S01]  /*1a60*/  MOV R159, UR5 ;  /* 0x00000005009f7c02 */ /* 0x004fe20008000f00 */
[----:B------:R-:W-:Y:S01]  /*1a70*/  IMAD.U32 R158, RZ, RZ, UR4 ;  /* 0x00000004ff9e7e24 */ /* 0x000fe2000f8e00ff */
[----:B------:R-:W2:Y:S01]  /*1a80*/  LDCU.128 UR12, c[0x3][0x730] ;  /* 0x00c0e600ff0c77ac */ /* 0x000ea20008000c00 */
[----:B------:R-:W-:Y:S01]  /*1a90*/  IMAD.U32 R166, RZ, RZ, UR6 ;  /* 0x00000006ffa67e24 */ /* 0x000fe2000f8e00ff */
[----:B---3--:R-:W-:Y:S01]  /*1aa0*/  MOV R160, UR8 ;  /* 0x0000000800a07c02 */ /* 0x008fe20008000f00 */
[----:B------:R-:W-:Y:S01]  /*1ab0*/  IMAD.U32 R167, RZ, RZ, UR7 ;  /* 0x00000007ffa77e24 */ /* 0x000fe2000f8e00ff */
[----:B------:R-:W-:Y:S01]  /*1ac0*/  MOV R165, UR11 ;  /* 0x0000000b00a57c02 */ /* 0x000fe20008000f00 */
[----:B------:R-:W-:Y:S01]  /*1ad0*/  IMAD.U32 R161, RZ, RZ, UR9 ;  /* 0x00000009ffa17e24 */ /* 0x000fe2000f8e00ff */
[----:B0-----:R-:W-:Y:S01]  /*1ae0*/  ISETP.GT.U32.AND P1, PT, R103, 0x8f, PT ;  /* 0x0000008f6700780c */ /* 0x001fe20003f24070 */
[----:B------:R-:W-:Y:S01]  /*1af0*/  IMAD.U32 R164, RZ, RZ, UR10 ;  /* 0x0000000affa47e24 */ /* 0x000fe2000f8e00ff */
[----:B----4-:R-:W-:Y:S01]  /*1b00*/  MOV R175, UR65 ;  /* 0x0000004100af7c02 */ /* 0x010fe20008000f00 */
[----:B------:R-:W-:Y:S01]  /*1b10*/  IMAD.U32 R174, RZ, RZ, UR64 ;  /* 0x00000040ffae7e24 */ /* 0x000fe2000f8e00ff */
[----:B-----5:R-:W-:Y:S01]  /*1b20*/  MOV R170, UR68 ;  /* 0x0000004400aa7c02 */ /* 0x020fe20008000f00 */
[----:B------:R-:W-:Y:S01]  /*1b30*/  IMAD.U32 R168, RZ, RZ, UR66 ;  /* 0x00000042ffa87e24 */ /* 0x000fe2000f8e00ff */
[----:B------:R-:W-:Y:S01]  /*1b40*/  MOV R173, UR71 ;  /* 0x0000004700ad7c02 */ /* 0x000fe20008000f00 */
[----:B------:R-:W-:Y:S01]  /*1b50*/  IMAD.U32 R169, RZ, RZ, UR67 ;  /* 0x00000043ffa97e24 */ /* 0x000fe2000f8e00ff */
[----:B------:R-:W0:Y:S01]  /*1b60*/  LDCU.128 UR4, c[0x3][0x40] ;  /* 0x00c00800ff0477ac */ /* 0x000e220008000c00 */
[----:B------:R-:W-:-:S02]  /*1b70*/  IMAD.U32 R171, RZ, RZ, UR69 ;  /* 0x00000045ffab7e24 */ /* 0x000fc4000f8e00ff */
[----:B------:R-:W-:Y:S01]  /*1b80*/  IMAD.U32 R172, RZ, RZ, UR70 ;  /* 0x00000046ffac7e24 */ /* 0x000fe2000f8e00ff */
[----:B--2---:R-:W-:Y:S01]  /*1b90*/  MOV R176, UR14 ;  /* 0x0000000e00b07c02 */ /* 0x004fe20008000f00 */
[----:B------:R-:W-:Y:S01]  /*1ba0*/  IMAD.U32 R162, RZ, RZ, UR12 ;  /* 0x0000000cffa27e24 */ /* 0x000fe2000f8e00ff */
[----:B------:R-:W2:Y:S01]  /*1bb0*/  LDCU.128 UR8, c[0x3][0x740] ;  /* 0x00c0e800ff0877ac */ /* 0x000ea20008000c00 */
[----:B------:R-:W-:Y:S02]  /*1bc0*/  IMAD.U32 R163, RZ, RZ, UR13 ;  /* 0x0000000dffa37e24 */ /* 0x000fe4000f8e00ff */
[----:B------:R-:W-:Y:S01]  /*1bd0*/  IMAD.U32 R177, RZ, RZ, UR15 ;  /* 0x0000000fffb17e24 */ /* 0x000fe2000f8e00ff */
        /* <DEDUP_REMOVED lines=16> */
[----:B-12---:R-:W-:Y:S05]  /*1ce0*/  @P1 BRA `(.L_x_78) ;  /* 0x0000001800e01947 */ /* 0x006fea0003800000 */
.L_x_79:
[----:B------:R-:W-:Y:S02]  /*1cf0*/  PRMT R2, R103, 0x9910, RZ ;  /* 0x0000991067027816 */ /* 0x000fe400000000ff */
[----:B-1----:R-:W-:Y:S02]  /*1d00*/  CS2R R134, SRZ ;  /* 0x0000000000867805 */ /* 0x002fe4000001ff00 */
[----:B0-----:R-:W-:Y:S01]  /*1d10*/  MOV.SPILL R16, UR45 ;  /* 0x0000002d00107c02 */ /* 0x001fe20009000f00 */
[----:B------:R-:W-:Y:S01]  /*1d20*/  UMOV UR45, 0xc90 ;  /* 0x00000c90002d7882 */ /* 0x000fe20000000000 */
[----:B------:R-:W-:Y:S01]  /*1d30*/  CS2R R78, SRZ ;  /* 0x00000000004e7805 */ /* 0x000fe2000001ff00 */
[----:B------:R-:W-:Y:S01]  /*1d40*/  IMAD R2, R2, 0xab, RZ ;  /* 0x000000ab02027824 */ /* 0x000fe200078e02ff */
[----:B------:R-:W-:Y:S02]  /*1d50*/  MOV.SPILL R20, UR49 ;  /* 0x0000003100147c02 */ /* 0x000fe40009000f00 */
[----:B------:R-:W-:-:S02]  /*1d60*/  MOV.SPILL R21, UR48 ;  /* 0x0000003000157c02 */ /* 0x000fc40009000f00 */
[----:B------:R-:W-:Y:S02]  /*1d70*/  LOP3.LUT R2, R2, 0xffff, RZ, 0xc0, !PT ;  /* 0x0000ffff02027812 */ /* 0x000fe400078ec0ff */
[----:B------:R-:W-:Y:S02]  /*1d80*/  MOV.SPILL R17, UR44 ;  /* 0x0000002c00117c02 */ /* 0x000fe40009000f00 */
[----:B------:R-:W-:Y:S02]  /*1d90*/  SHF.R.U32.HI R14, RZ, 0xb, R2 ;  /* 0x0000000bff0e7819 */ /* 0x000fe40000011602 */
[----:B------:R-:W-:Y:S02]  /*1da0*/  MOV.SPILL R36, UR53 ;  /* 0x0000003500247c02 */ /* 0x000fe40009000f00 */
[----:B------:R-:W-:Y:S02]  /*1db0*/  PRMT R2, R14, 0x9910, RZ ;  /* 0x000099100e027816 */ /* 0x000fe400000000ff */
[----:B------:R-:W-:-:S02]  /*1dc0*/  MOV.SPILL R37, UR52 ;  /* 0x0000003400257c02 */ /* 0x000fc40009000f00 */
[----:B------:R-:W-:Y:S01]  /*1dd0*/  MOV.SPILL R122, UR59 ;  /* 0x0000003b007a7c02 */ /* 0x000fe20009000f00 */
[----:B------:R-:W-:Y:S01]  /*1de0*/  IMAD R2, R2, 0xc, RZ ;  /* 0x0000000c02027824 */ /* 0x000fe200078e02ff */
[----:B------:R-:W-:Y:S02]  /*1df0*/  MOV.SPILL R182, UR58 ;  /* 0x0000003a00b67c02 */ /* 0x000fe40009000f00 */
[----:B------:R-:W-:Y:S01]  /*1e00*/  MOV.SPILL R104, UR55 ;  /* 0x0000003700687c02 */ /* 0x000fe20009000f00 */
[----:B------:R-:W-:Y:S01]  /*1e10*/  IMAD.MOV R2, RZ, RZ, -R2 ;  /* 0x000000ffff027224 */ /* 0x000fe200078e0a02 */
[----:B------:R-:W-:Y:S02]  /*1e20*/  MOV.SPILL R105, UR54 ;  /* 0x0000003600697c02 */ /* 0x000fe40009000f00 */
[----:B------:R-:W-:Y:S02]  /*1e30*/  MOV.SPILL R30, UR47 ;  /* 0x0000002f001e7c02 */ /* 0x000fe40009000f00 */
[----:B------:R-:W-:-:S02]  /*1e40*/  PRMT R2, R2, 0x7710, RZ ;  /* 0x0000771002027816 */ /* 0x000fc400000000ff */
[----:B------:R-:W-:Y:S02]  /*1e50*/  MOV.SPILL R31, UR46 ;  /* 0x0000002e001f7c02 */ /* 0x000fe40009000f00 */
[----:B------:R-:W-:Y:S01]  /*1e60*/  MOV.SPILL R32, UR51 ;  /* 0x0000003300207c02 */ /* 0x000fe20009000f00 */
[----:B------:R-:W-:Y:S01]  /*1e70*/  IMAD.IADD R2, R2, 0x1, R103 ;  /* 0x0000000102027824 */ /* 0x000fe200078e0267 */
[----:B------:R-:W-:Y:S02]  /*1e80*/  MOV.SPILL R33, UR50 ;  /* 0x0000003200217c02 */ /* 0x000fe40009000f00 */
[----:B------:R-:W-:Y:S02]  /*1e90*/  MOV.SPILL R40, UR57 ;  /* 0x0000003900287c02 */ /* 0x000fe40009000f00 */
[----:B------:R-:W-:Y:S02]  /*1ea0*/  LOP3.LUT R15, R2, 0xff, RZ, 0xc0, !PT ;  /* 0x000000ff020f7812 */ /* 0x000fe400078ec0ff */
[----:B------:R-:W0:Y:S01]  /*1eb0*/  @!P0 LDC.64 R2, c[0x0][0x390] ;  /* 0x0000e400ff028b82 */ /* 0x000e220000000a00 */
[----:B------:R-:W-:-:S02]  /*1ec0*/  MOV.SPILL R41, UR56 ;  /* 0x0000003800297c02 */ /* 0x000fc40009000f00 */
[----:B------:R-:W-:-:S05]  /*1ed0*/  PRMT R123, R14, 0x5410, R15 ;  /* 0x000054100e7b7816 */ /* 0x000fca000000000f */
[----:B------:R-:W-:Y:S01]  /*1ee0*/  IDP.2A.LO.U16.U8 R123, R123, UR45, RZ ;  /* 0x0000002d7b7b7c26 */ /* 0x000fe200080010ff */
[----:B------:R-:W1:Y:S03]  /*1ef0*/  LDCU UR45, c[0x0][0x380] ;  /* 0x00007000ff2d77ac */ /* 0x000e660008000800 */
[----:B------:R-:W-:-:S04]  /*1f00*/  @!P0 IMAD R5, R0, 0x6c0, R123 ;  /* 0x000006c000058824 */ /* 0x000fc800078e027b */
[----:B0-----:R-:W-:-:S05]  /*1f10*/  @!P0 IMAD.WIDE R2, R5, 0x8, R2 ;  /* 0x0000000805028825 */ /* 0x001fca00078e0202 */
[----:B------:R-:W2:Y:S04]  /*1f20*/  @!P0 LDG.E.64.CONSTANT R134, desc[UR76][R2.64] ;  /* 0x0000004c02868981 */ /* 0x000ea8000c1e9b00 */
[----:B------:R0:W5:Y:S01]  /*1f30*/  @!P0 LDG.E.64.CONSTANT R78, desc[UR76][R2.64+0x58] ;  /* 0x0000584c024e8981 */ /* 0x000162000c1e9b00 */
[----:B-1----:R-:W-:Y:S02]  /*1f40*/  ISETP.GE.AND P0, PT, R76, UR45, PT ;  /* 0x0000002d4c007c0c */ /* 0x002fe4000bf06270 */
[----:B------:R-:W-:Y:S02]  /*1f50*/  CS2R R92, SRZ ;  /* 0x00000000005c7805 */ /* 0x000fe4000001ff00 */
[----:B------:R-:W-:Y:S02]  /*1f60*/  CS2R R140, SRZ ;  /* 0x00000000008c7805 */ /* 0x000fe4000001ff00 */
[----:B------:R-:W-:-:S02]  /*1f70*/  CS2R R100, SRZ ;  /* 0x0000000000647805 */ /* 0x000fc4000001ff00 */
[----:B------:R-:W-:Y:S02]  /*1f80*/  CS2R R90, SRZ ;  /* 0x00000000005a7805 */ /* 0x000fe4000001ff00 */
[----:B------:R-:W-:Y:S02]  /*1f90*/  CS2R R98, SRZ ;  /* 0x0000000000627805 */ /* 0x000fe4000001ff00 */
[----:B------:R-:W-:Y:S02]  /*1fa0*/  CS2R R108, SRZ ;  /* 0x00000000006c7805 */ /* 0x000fe4000001ff00 */
[----:B------:R-:W-:Y:S02]  /*1fb0*/  LOP3.LUT R77, R14, 0xffff, RZ, 0xc0, !PT ;  /* 0x0000ffff0e4d7812 */ /* 0x000fe400078ec0ff */
[----:B------:R-:W-:Y:S02]  /*1fc0*/  R2UR UR48, R170 ;  /* 0x00000000aa3072ca */ /* 0x000fe400000e0000 */
[----:B------:R-:W-:Y:S01]  /*1fd0*/  R2UR UR49, R171 ;  /* 0x00000000ab3172ca */ /* 0x000fe200000e0000 */
[----:B------:R-:W1:Y:S01]  /*1fe0*/  @!P0 LDC.64 R4, c[0x0][0x390] ;  /* 0x0000e400ff048b82 */ /* 0x000e620000000a00 */
[--C-:B------:R-:W-:Y:S01]  /*1ff0*/  @!P0 IMAD R9, R0, 0x6c0, R123.reuse ;  /* 0x000006c000098824 */ /* 0x100fe200078e027b */
[----:B------:R-:W-:Y:S01]  /*2000*/  R2UR UR44, R174 ;  /* 0x00000000ae2c72ca */ /* 0x000fe200000e0000 */
[----:B------:R-:W-:Y:S01]  /*2010*/  @!P0 IMAD R13, R0, 0x6c0, R123 ;  /* 0x000006c0000d8824 */ /* 0x000fe200078e027b */
[----:B------:R-:W-:-:S02]  /*2020*/  R2UR UR45, R175 ;  /* 0x00000000af2d72ca */ /* 0x000fc400000e0000 */
[----:B------:R-:W-:Y:S02]  /*2030*/  R2UR UR52, R172 ;  /* 0x00000000ac3472ca */ /* 0x000fe400000e0000 */
[----:B------:R-:W3:Y:S01]  /*2040*/  @!P0 LDC.64 R6, c[0x0][0x390] ;  /* 0x0000e400ff068b82 */ /* 0x000ee20000000a00 */
[----:B------:R-:W-:Y:S02]  /*2050*/  R2UR UR53, R173 ;  /* 0x00000000ad3572ca */ /* 0x000fe400000e0000 */
[----:B------:R-:W-:Y:S02]  /*2060*/  R2UR UR58, R168 ;  /* 0x00000000a83a72ca */ /* 0x000fe400000e0000 */
[----:B------:R-:W-:Y:S02]  /*2070*/  R2UR UR59, R169 ;  /* 0x00000000a93b72ca */ /* 0x000fe400000e0000 */
[----:B------:R-:W-:Y:S01]  /*2080*/  R2UR UR54, R158 ;  /* 0x000000009e3672ca */ /* 0x000fe200000e0000 */
[----:B------:R-:W4:Y:S01]  /*2090*/  @!P0 LDC.64 R10, c[0x0][0x390] ;  /* 0x0000e400ff0a8b82 */ /* 0x000f220000000a00 */
[----:B------:R-:W-:-:S02]  /*20a0*/  R2UR UR55, R159 ;  /* 0x000000009f3772ca */ /* 0x000fc400000e0000 */
[----:B------:R-:W-:Y:S02]  /*20b0*/  R2UR UR46, R166 ;  /* 0x00000000a62e72ca */ /* 0x000fe400000e0000 */
[----:B------:R-:W-:Y:S02]  /*20c0*/  R2UR UR47, R167 ;  /* 0x00000000a72f72ca */ /* 0x000fe400000e0000 */
[----:B------:R-:W-:Y:S01]  /*20d0*/  R2UR UR50, R180 ;  /* 0x00000000b43272ca */ /* 0x000fe200000e0000 */
[----:B-1----:R-:W-:Y:S01]  /*20e0*/  @!P0 IMAD.WIDE R4, R9, 0x8, R4 ;  /* 0x0000000809048825 */ /* 0x002fe200078e0204 */
[----:B------:R-:W-:Y:S02]  /*20f0*/  R2UR UR51, R181 ;  /* 0x00000000b53372ca */ /* 0x000fe400000e0000 */
[----:B------:R-:W-:Y:S02]  /*2100*/  R2UR UR56, R178 ;  /* 0x00000000b23872ca */ /* 0x000fe400000e0000 */
[----:B------:R-:W2:Y:S01]  /*2110*/  @!P0 LDG.E.64.CONSTANT R92, desc[UR76][R4.64+0x50] ;  /* 0x0000504c045c8981 */ /* 0x000ea2000c1e9b00 */
[----:B------:R-:W-:Y:S01]  /*2120*/  R2UR UR57, R179 ;  /* 0x00000000b33972ca */ /* 0x000fe200000e0000 */
[----:B---3--:R-:W-:-:S02]  /*2130*/  @!P0 IMAD.WIDE R8, R13, 0x8, R6 ;  /* 0x000000080d088825 */ /* 0x008fc400078e0206 */
[----:B------:R1:W3:Y:S04]  /*2140*/  @!P0 LDG.E.64.CONSTANT R140, desc[UR76][R4.64+0x8] ;  /* 0x0000084c048c8981 */ /* 0x0002e8000c1e9b00 */
[----:B------:R-:W3:Y:S01]  /*2150*/  @!P0 LDG.E.64.CONSTANT R90, desc[UR76][R8.64+0x48] ;  /* 0x0000484c085a8981 */ /* 0x000ee2000c1e9b00 */
[----:B----4-:R-:W-:-:S03]  /*2160*/  @!P0 IMAD.WIDE R12, R13, 0x8, R10 ;  /* 0x000000080d0c8825 */ /* 0x010fc600078e020a */
[----:B------:R4:W3:Y:S04]  /*2170*/  @!P0 LDG.E.64.CONSTANT R98, desc[UR76][R8.64+0x10] ;  /* 0x0000104c08628981 */ /* 0x0008e8000c1e9b00 */
[----:B------:R-:W3:Y:S04]  /*2180*/  @!P0 LDG.E.64.CONSTANT R100, desc[UR76][R12.64+0x40] ;  /* 0x0000404c0c648981 */ /* 0x000ee8000c1e9b00 */
[----:B------:R4:W3:Y:S01]  /*2190*/  @!P0 LDG.E.64.CONSTANT R108, desc[UR76][R12.64+0x18] ;  /* 0x0000184c0c6c8981 */ /* 0x0008e2000c1e9b00 */
[----:B------:R-:W-:-:S04]  /*21a0*/  IMAD R77, R77, 0x4e0, R102 ;  /* 0x000004e04d4d7824 */ /* 0x000fc800078e0266 */
[----:B------:R-:W-:-:S05]  /*21b0*/  IMAD R77, R15, 0x68, R77 ;  /* 0x000000680f4d7824 */ /* 0x000fca00078e024d */
[----:B------:R-:W-:Y:S04]  /*21c0*/  LDS.64 R110, [R77] ;  /* 0x000000004d6e7984 */ /* 0x000fe80000000a00 */
[----:B0-----:R-:W0:Y:S04]  /*21d0*/  LDS.64 R2, [R77+0x48] ;  /* 0x000048004d027984 */ /* 0x001e280000000a00 */
[----:B------:R-:W-:Y:S04]  /*21e0*/  LDS.64 R116, [R77+0x8] ;  /* 0x000008004d747984 */ /* 0x000fe80000000a00 */
[----:B------:R-:W4:Y:S04]  /*21f0*/  LDS.64 R6, [R77+0x40] ;  /* 0x000040004d067984 */ /* 0x000f280000000a00 */
[----:B------:R-:W-:Y:S04]  /*2200*/  LDS.64 R118, [R77+0x10] ;  /* 0x000010004d767984 */ /* 0x000fe80000000a00 */
[----:B------:R-:W4:Y:S04]  /*2210*/  LDS.64 R10, [R77+0x38] ;  /* 0x000038004d0a7984 */ /* 0x000f280000000a00 */
[----:B------:R-:W-:Y:S04]  /*2220*/  LDS.64 R128, [R77+0x18] ;  /* 0x000018004d807984 */ /* 0x000fe80000000a00 */
[----:B------:R-:W4:Y:S01]  /*2230*/  LDS.64 R14, [R77+0x30] ;  /* 0x000030004d0e7984 */ /* 0x000f220000000a00 */
[----:B-1----:R-:W-:Y:S01]  /*2240*/  IMAD.U32 R4, RZ, RZ, UR48 ;  /* 0x00000030ff047e24 */ /* 0x002fe2000f8e00ff */
[----:B------:R-:W-:-:S02]  /*2250*/  MOV R5, UR49 ;  /* 0x0000003100057c02 */ /* 0x000fc40008000f00 */
[----:B------:R-:W-:Y:S04]  /*2260*/  LDS.64 R136, [R77+0x20] ;  /* 0x000020004d887984 */ /* 0x000fe80000000a00 */
[----:B------:R-:W1:Y:S01]  /*2270*/  LDS.64 R18, [R77+0x28] ;  /* 0x000028004d127984 */ /* 0x000e620000000a00 */
[C-C-:B0-----:R-:W-:Y:S02]  /*2280*/  DADD R106, R110.reuse, R2.reuse ;  /* 0x000000006e6a7229 */ /* 0x141fe40000000002 */
[----:B------:R-:W-:Y:S01]  /*2290*/  DADD R110, R110, -R2 ;  /* 0x000000006e6e7229 */ /* 0x000fe20000000802 */
[----:B------:R-:W-:Y:S01]  /*22a0*/  MOV R2, UR44 ;  /* 0x0000002c00027c02 */ /* 0x000fe20008000f00 */
[----:B------:R-:W-:Y:S01]  /*22b0*/  IMAD.U32 R3, RZ, RZ, UR45 ;  /* 0x0000002dff037e24 */ /* 0x000fe2000f8e00ff */
[----:B------:R-:W-:-:S02]  /*22c0*/  R2UR.FILL UR45, R16 ;  /* 0x00000000102d72ca */ /* 0x000fc400004e0000 */
[----:B------:R-:W-:Y:S01]  /*22d0*/  R2UR.FILL UR44, R17 ;  /* 0x00000000112c72ca */ /* 0x000fe200004e0000 */
[C-C-:B----4-:R-:W-:Y:S02]  /*22e0*/  DADD R112, R116.reuse, R6.reuse ;  /* 0x0000000074707229 */ /* 0x150fe40000000006 */
[----:B------:R-:W-:Y:S02]  /*22f0*/  DADD R116, R116, -R6 ;  /* 0x0000000074747229 */ /* 0x000fe40000000806 */
[----:B------:R-:W-:Y:S01]  /*2300*/  DFMA R16, R110, R4, RZ ;  /* 0x000000046e10722b */ /* 0x000fe200000000ff */
[----:B------:R-:W-:Y:S01]  /*2310*/  MOV R8, UR52 ;  /* 0x0000003400087c02 */ /* 0x000fe20008000f00 */
[----:B------:R-:W-:Y:S01]  /*2320*/  DFMA R12, R106, R2, RZ ;  /* 0x000000026a0c722b */ /* 0x000fe200000000ff */
[----:B------:R-:W-:Y:S02]  /*2330*/  IMAD.U32 R9, RZ, RZ, UR53 ;  /* 0x00000035ff097e24 */ /* 0x000fe4000f8e00ff */
[----:B------:R-:W-:-:S02]  /*2340*/  IMAD.U32 R6, RZ, RZ, UR58 ;  /* 0x0000003aff067e24 */ /* 0x000fc4000f8e00ff */
[----:B------:R-:W-:Y:S01]  /*2350*/  IMAD.U32 R7, RZ, RZ, UR59 ;  /* 0x0000003bff077e24 */ /* 0x000fe2000f8e00ff */
[C-C-:B------:R-:W-:Y:S01]  /*2360*/  DADD R114, R118.reuse, R10.reuse ;  /* 0x0000000076727229 */ /* 0x140fe2000000000a */
[----:B------:R-:W-:Y:S01]  /*2370*/  R2UR.FILL UR49, R20 ;  /* 0x00000000143172ca */ /* 0x000fe200004e0000 */
[----:B------:R-:W-:Y:S01]  /*2380*/  DADD R118, R118, -R10 ;  /* 0x0000000076767229 */ /* 0x000fe2000000080a */
[----:B------:R-:W-:Y:S01]  /*2390*/  R2UR.FILL UR48, R21 ;  /* 0x00000000153072ca */ /* 0x000fe200004e0000 */
[----:B------:R-:W-:Y:S02]  /*23a0*/  DFMA R16, R116, R8, R16 ;  /* 0x000000087410722b */ /* 0x000fe40000000010 */
[----:B------:R-:W-:Y:S01]  /*23b0*/  DFMA R20, R112, R6, R12 ;  /* 0x000000067014722b */ /* 0x000fe2000000000c */
[----:B------:R-:W-:Y:S02]  /*23c0*/  IMAD.U32 R12, RZ, RZ, UR54 ;  /* 0x00000036ff0c7e24 */ /* 0x000fe4000f8e00ff */
[----:B------:R-:W-:Y:S01]  /*23d0*/  IMAD.U32 R13, RZ, RZ, UR55 ;  /* 0x00000037ff0d7e24 */ /* 0x000fe2000f8e00ff */
[----:B------:R-:W-:-:S05]  /*23e0*/  DADD R120, R128, R14 ;  /* 0x0000000080787229 */ /* 0x000fca000000000e */
[----:B------:R-:W-:Y:S01]  /*23f0*/  DFMA R26, R118, R12, R16 ;  /* 0x0000000c761a722b */ /* 0x000fe20000000010 */
[----:B------:R-:W-:Y:S01]  /*2400*/  IMAD.U32 R16, RZ, RZ, UR46 ;  /* 0x0000002eff107e24 */ /* 0x000fe2000f8e00ff */
[----:B------:R-:W-:Y:S01]  /*2410*/  MOV R17, UR47 ;  /* 0x0000002f00117c02 */ /* 0x000fe20008000f00 */
[----:B------:R-:W0:Y:S01]  /*2420*/  LDCU.64 UR46, c[0x3][0x20] ;  /* 0x00c00400ff2e77ac */ /* 0x000e220008000a00 */
[----:B------:R-:W-:Y:S01]  /*2430*/  DADD R128, R128, -R14 ;  /* 0x0000000080807229 */ /* 0x000fe2000000080e */
[----:B------:R-:W-:Y:S01]  /*2440*/  MOV R14, UR50 ;  /* 0x00000032000e7c02 */ /* 0x000fe20008000f00 */
[----:B------:R-:W-:Y:S01]  /*2450*/  IMAD.U32 R15, RZ, RZ, UR51 ;  /* 0x00000033ff0f7e24 */ /* 0x000fe2000f8e00ff */
[----:B------:R-:W4:Y:S01]  /*2460*/  LDCU.64 UR50, c[0x3][0x28] ;  /* 0x00c00500ff3277ac */ /* 0x000f220008000a00 */
[C-C-:B-1----:R-:W-:Y:S02]  /*2470*/  DADD R130, R136.reuse, R18.reuse ;  /* 0x0000000088827229 */ /* 0x142fe40000000012 */
[----:B------:R-:W-:Y:S01]  /*2480*/  DADD R136, R136, -R18 ;  /* 0x0000000088887229 */ /* 0x000fe20000000812 */
[----:B------:R-:W-:Y:S01]  /*2490*/  IMAD.U32 R10, RZ, RZ, UR56 ;  /* 0x00000038ff0a7e24 */ /* 0x000fe2000f8e00ff */
[----:B------:R-:W-:Y:S01]  /*24a0*/  MOV R11, UR57 ;  /* 0x00000039000b7c02 */ /* 0x000fe20008000f00 */
[----:B0-----:R-:W-:-:S02]  /*24b0*/  IMAD.U32 R18, RZ, RZ, UR46 ;  /* 0x0000002eff127e24 */ /* 0x001fc4000f8e00ff */
[----:B------:R-:W-:Y:S01]  /*24c0*/  IMAD.U32 R19, RZ, RZ, UR47 ;  /* 0x0000002fff137e24 */ /* 0x000fe2000f8e00ff */
[----:B------:R-:W0:Y:S01]  /*24d0*/  LDCU.64 UR46, c[0x3][0x728] ;  /* 0x00c0e500ff2e77ac */ /* 0x000e220008000a00 */
[----:B----4-:R-:W-:Y:S01]  /*24e0*/  MOV R22, UR50 ;  /* 0x0000003200167c02 */ /* 0x010fe20008000f00 */
[----:B------:R-:W-:Y:S01]  /*24f0*/  IMAD.U32 R23, RZ, RZ, UR51 ;  /* 0x00000033ff177e24 */ /* 0x000fe2000f8e00ff */
[----:B------:R-:W1:Y:S01]  /*2500*/  LDCU.64 UR50, c[0x3][0x720] ;  /* 0x00c0e400ff3277ac */ /* 0x000e620008000a00 */
[----:B------:R-:W-:Y:S01]  /*2510*/  R2UR UR52, R160 ;  /* 0x00000000a03472ca */ /* 0x000fe200000e0000 */
[----:B------:R-:W-:Y:S01]  /*2520*/  DFMA R20, R114, R10, R20 ;  /* 0x0000000a7214722b */ /* 0x000fe20000000014 */
[----:B------:R-:W-:Y:S02]  /*2530*/  R2UR UR53, R161 ;  /* 0x00000000a13572ca */ /* 0x000fe400000e0000 */
[----:B------:R-:W-:Y:S02]  /*2540*/  R2UR UR56, R162 ;  /* 0x00000000a23872ca */ /* 0x000fe400000e0000 */
[----:B------:R-:W-:-:S02]  /*2550*/  R2UR UR57, R163 ;  /* 0x00000000a33972ca */ /* 0x000fc400000e0000 */
[----:B------:R-:W-:Y:S01]  /*2560*/  R2UR UR54, R176 ;  /* 0x00000000b03672ca */ /* 0x000fe200000e0000 */
[----:B------:R-:W-:Y:S01]  /*2570*/  DFMA R28, R120, R14, R20 ;  /* 0x0000000e781c722b */ /* 0x000fe20000000014 */
[----:B------:R-:W-:Y:S01]  /*2580*/  R2UR UR55, R177 ;  /* 0x00000000b13772ca */ /* 0x000fe200000e0000 */
[----:B0-----:R-:W-:Y:S01]  /*2590*/  IMAD.U32 R24, RZ, RZ, UR46 ;  /* 0x0000002eff187e24 */ /* 0x001fe2000f8e00ff */
[----:B------:R-:W-:Y:S02]  /*25a0*/  MOV R25, UR47 ;  /* 0x0000002f00197c02 */ /* 0x000fe40008000f00 */
[----:B------:R-:W-:Y:S02]  /*25b0*/  R2UR.FILL UR47, R30 ;  /* 0x000000001e2f72ca */ /* 0x000fe400004e0000 */
[----:B------:R-:W-:Y:S01]  /*25c0*/  R2UR.FILL UR46, R31 ;  /* 0x000000001f2e72ca */ /* 0x000fe200004e0000 */
[----:B------:R-:W-:Y:S01]  /*25d0*/  DFMA R30, R128, R16, R26 ;  /* 0x00000010801e722b */ /* 0x000fe2000000001a */
[----:B-1----:R-:W-:Y:S01]  /*25e0*/  IMAD.U32 R20, RZ, RZ, UR50 ;  /* 0x00000032ff147e24 */ /* 0x002fe2000f8e00ff */
[----:B------:R-:W-:Y:S01]  /*25f0*/  R2UR.FILL UR50, R33 ;  /* 0x00000000213272ca */ /* 0x000fe200004e0000 */
[----:B------:R-:W-:Y:S01]  /*2600*/  IMAD.U32 R21, RZ, RZ, UR51 ;  /* 0x00000033ff157e24 */ /* 0x000fe2000f8e00ff */
[----:B------:R-:W-:Y:S01]  /*2610*/  R2UR.FILL UR51, R32 ;  /* 0x00000000203372ca */ /* 0x000fe200004e0000 */
[----:B------:R-:W-:Y:S01]  /*2620*/  DFMA R32, R106, R22, RZ ;  /* 0x000000166a20722b */ /* 0x000fe200000000ff */
[----:B------:R-:W-:Y:S01]  /*2630*/  MOV R26, UR52 ;  /* 0x00000034001a7c02 */ /* 0x000fe20008000f00 */
[----:B------:R-:W-:Y:S01]  /*2640*/  IMAD.U32 R27, RZ, RZ, UR53 ;  /* 0x00000035ff1b7e24 */ /* 0x000fe2000f8e00ff */
[----:B------:R-:W-:-:S02]  /*2650*/  DFMA R34, R110, R24, RZ ;  /* 0x000000186e22722b */ /* 0x000fc400000000ff */
[----:B------:R-:W-:Y:S01]  /*2660*/  DFMA R38, R136, R20, R30 ;  /* 0x000000148826722b */ /* 0x000fe2000000001e */
[----:B------:R-:W-:Y:S01]  /*2670*/  IMAD.U32 R30, RZ, RZ, UR56 ;  /* 0x00000038ff1e7e24 */ /* 0x000fe2000f8e00ff */
[----:B------:R-:W-:Y:S02]  /*2680*/  MOV R31, UR57 ;  /* 0x00000039001f7c02 */ /* 0x000fe40008000f00 */
[----:B------:R-:W-:Y:S02]  /*2690*/  R2UR.FILL UR53, R36 ;  /* 0x00000000243572ca */ /* 0x000fe400004e0000 */
[----:B------:R-:W-:Y:S01]  /*26a0*/  R2UR.FILL UR52, R37 ;  /* 0x00000000253472ca */ /* 0x000fe200004e0000 */
[----:B------:R-:W-:Y:S01]  /*26b0*/  DFMA R36, R112, R26, R32 ;  /* 0x0000001a7024722b */ /* 0x000fe20000000020 */
[----:B------:R-:W-:Y:S01]  /*26c0*/  R2UR.FILL UR57, R40 ;  /* 0x00000000283972ca */ /* 0x000fe200004e0000 */
[----:B------:R-:W-:Y:S01]  /*26d0*/  IMAD.U32 R33, RZ, RZ, UR55 ;  /* 0x00000037ff217e24 */ /* 0x000fe2000f8e00ff */
[----:B------:R-:W-:Y:S01]  /*26e0*/  MOV R32, UR54 ;  /* 0x0000003600207c02 */ /* 0x000fe20008000f00 */
[----:B------:R-:W0:Y:S01]  /*26f0*/  LDCU.64 UR54, c[0x3][0x78] ;  /* 0x00c00f00ff3677ac */ /* 0x000e220008000a00 */
[----:B------:R-:W-:Y:S01]  /*2700*/  R2UR.FILL UR56, R41 ;  /* 0x00000000293872ca */ /* 0x000fe200004e0000 */
[----:B------:R-:W-:Y:S01]  /*2710*/  DFMA R40, R116, R30, R34 ;  /* 0x0000001e7428722b */ /* 0x000fe20000000022 */
[----:B------:R-:W-:-:S02]  /*2720*/  R2UR UR58, R164 ;  /* 0x00000000a43a72ca */ /* 0x000fc400000e0000 */
[----:B------:R-:W-:Y:S01]  /*2730*/  R2UR UR59, R165 ;  /* 0x00000000a53b72ca */ /* 0x000fe200000e0000 */
[----:B------:R-:W-:Y:S01]  /*2740*/  IMAD.U32 R66, RZ, RZ, UR8 ;  /* 0x00000008ff427e24 */ /* 0x000fe2000f8e00ff */
[----:B------:R-:W-:-:S03]  /*2750*/  MOV R67, UR9 ;  /* 0x0000000900437c02 */ /* 0x000fc60008000f00 */
[----:B------:R-:W-:Y:S02]  /*2760*/  DFMA R48, R118, R32, R40 ;  /* 0x000000207630722b */ /* 0x000fe40000000028 */
[----:B------:R-:W-:-:S04]  /*2770*/  DFMA R80, R130, R18, R28 ;  /* 0x000000128250722b */ /* 0x000fc8000000001c */
[----:B------:R-:W-:Y:S02]  /*2780*/  IMAD.U32 R28, RZ, RZ, UR58 ;  /* 0x0000003aff1c7e24 */ /* 0x000fe4000f8e00ff */
[----:B------:R-:W-:Y:S01]  /*2790*/  IMAD.U32 R29, RZ, RZ, UR59 ;  /* 0x0000003bff1d7e24 */ /* 0x000fe2000f8e00ff */
[----:B------:R-:W-:Y:S01]  /*27a0*/  DFMA R52, R128, R66, R48 ;  /* 0x000000428034722b */ /* 0x000fe20000000030 */
[----:B------:R-:W-:Y:S01]  /*27b0*/  IMAD.U32 R34, RZ, RZ, UR4 ;  /* 0x00000004ff227e24 */ /* 0x000fe2000f8e00ff */
[----:B0-----:R-:W-:Y:S01]  /*27c0*/  MOV R49, UR55 ;  /* 0x0000003700317c02 */ /* 0x001fe20008000f00 */
[----:B------:R-:W-:Y:S01]  /*27d0*/  IMAD.U32 R48, RZ, RZ, UR54 ;  /* 0x00000036ff307e24 */ /* 0x000fe2000f8e00ff */
[----:B------:R-:W0:Y:S01]  /*27e0*/  LDCU.64 UR54, c[0x3][0x778] ;  /* 0x00c0ef00ff3677ac */ /* 0x000e220008000a00 */
[----:B------:R-:W-:Y:S02]  /*27f0*/  DADD R82, R80, R38 ;  /* 0x0000000050527229 */ /* 0x000fe40000000026 */
[----:B------:R-:W-:Y:S01]  /*2800*/  DFMA R46, R114, R28, R36 ;  /* 0x0000001c722e722b */ /* 0x000fe20000000024 */
[----:B------:R-:W-:Y:S01]  /*2810*/  MOV R35, UR5 ;  /* 0x0000000500237c02 */ /* 0x000fe20008000f00 */
[----:B------:R-:W-:Y:S01]  /*2820*/  DADD R80, R80, -R38 ;  /* 0x0000000050507229 */ /* 0x000fe20000000826 */
[----:B------:R-:W-:Y:S01]  /*2830*/  MOV R42, UR64 ;  /* 0x00000040002a7c02 */ /* 0x000fe20008000f00 */
[----:B------:R-:W-:-:S02]  /*2840*/  IMAD.U32 R38, RZ, RZ, UR60 ;  /* 0x0000003cff267e24 */ /* 0x000fc4000f8e00ff */
[----:B------:R-:W-:Y:S01]  /*2850*/  IMAD.U32 R43, RZ, RZ, UR65 ;  /* 0x00000041ff2b7e24 */ /* 0x000fe2000f8e00ff */
[----:B------:R-:W-:Y:S01]  /*2860*/  MOV R40, UR62 ;  /* 0x0000003e00287c02 */ /* 0x000fe20008000f00 */
[----:B------:R-:W-:Y:S01]  /*2870*/  IMAD.U32 R39, RZ, RZ, UR61 ;  /* 0x0000003dff277e24 */ /* 0x000fe2000f8e00ff */
[----:B------:R-:W-:Y:S01]  /*2880*/  DFMA R50, R120, R34, R46 ;  /* 0x000000227832722b */ /* 0x000fe2000000002e */
[----:B------:R-:W-:Y:S01]  /*2890*/  IMAD.U32 R36, RZ, RZ, UR6 ;  /* 0x00000006ff247e24 */ /* 0x000fe2000f8e00ff */
[----:B------:R-:W-:Y:S01]  /*28a0*/  MOV R45, UR67 ;  /* 0x00000043002d7c02 */ /* 0x000fe20008000f00 */
[----:B------:R-:W-:Y:S01]  /*28b0*/  DFMA R56, R110, R42, RZ ;  /* 0x0000002a6e38722b */ /* 0x000fe200000000ff */
[----:B------:R-:W-:Y:S01]  /*28c0*/  IMAD.U32 R41, RZ, RZ, UR63 ;  /* 0x0000003fff297e24 */ /* 0x000fe2000f8e00ff */
[----:B------:R-:W-:Y:S01]  /*28d0*/  DFMA R54, R106, R38, RZ ;  /* 0x000000266a36722b */ /* 0x000fe200000000ff */
[----:B------:R-:W-:Y:S01]  /*28e0*/  IMAD.U32 R37, RZ, RZ, UR7 ;  /* 0x00000007ff257e24 */ /* 0x000fe2000f8e00ff */
[----:B------:R-:W1:Y:S01]  /*28f0*/  LDCU.64 UR58, c[0x3][0x70] ;  /* 0x00c00e00ff3a77ac */ /* 0x000e620008000a00 */
[----:B------:R-:W-:-:S02]  /*2900*/  IMAD.U32 R44, RZ, RZ, UR66 ;  /* 0x00000042ff2c7e24 */ /* 0x000fc4000f8e00ff */
[----:B------:R-:W-:Y:S02]  /*2910*/  IMAD.U32 R70, RZ, RZ, UR10 ;  /* 0x0000000aff467e24 */ /* 0x000fe4000f8e00ff */
[----:B------:R-:W-:Y:S01]  /*2920*/  IMAD.U32 R71, RZ, RZ, UR11 ;  /* 0x0000000bff477e24 */ /* 0x000fe2000f8e00ff */
[----:B------:R-:W-:Y:S02]  /*2930*/  DFMA R54, R112, R40, R54 ;  /* 0x000000287036722b */ /* 0x000fe40000000036 */
[----:B------:R-:W-:Y:S02]  /*2940*/  DFMA R56, R116, R44, R56 ;  /* 0x0000002c7438722b */ /* 0x000fe40000000038 */
[----:B------:R-:W-:Y:S01]  /*2950*/  DFMA R126, R130, R36, R50 ;  /* 0x00000024827e722b */ /* 0x000fe20000000032 */
[----:B------:R-:W-:Y:S01]  /*2960*/  MOV R46, UR12 ;  /* 0x0000000c002e7c02 */ /* 0x000fe20008000f00 */
[----:B0-----:R-:W-:Y:S01]  /*2970*/  IMAD.U32 R51, RZ, RZ, UR55 ;  /* 0x00000037ff337e24 */ /* 0x001fe2000f8e00ff */
[----:B------:R-:W-:Y:S01]  /*2980*/  MOV R50, UR54 ;  /* 0x0000003600327c02 */ /* 0x000fe20008000f00 */
[----:B------:R-:W-:Y:S01]  /*2990*/  IMAD.U32 R47, RZ, RZ, UR13 ;  /* 0x0000000dff2f7e24 */ /* 0x000fe2000f8e00ff */
[----:B------:R-:W0:Y:S01]  /*29a0*/  LDCU.64 UR54, c[0x3][0x770] ;  /* 0x00c0ee00ff3677ac */ /* 0x000e220008000a00 */
[----:B------:R-:W-:-:S02]  /*29b0*/  IMAD.U32 R60, RZ, RZ, UR16 ;  /* 0x00000010ff3c7e24 */ /* 0x000fc4000f8e00ff */
[----:B------:R-:W-:Y:S01]  /*29c0*/  IMAD.U32 R61, RZ, RZ, UR17 ;  /* 0x00000011ff3d7e24 */ /* 0x000fe2000f8e00ff */
[----:B------:R-:W-:Y:S02]  /*29d0*/  DFMA R68, R136, R70, R52 ;  /* 0x000000468844722b */ /* 0x000fe40000000034 */
[----:B------:R-:W-:Y:S02]  /*29e0*/  DFMA R74, R106, R48, RZ ;  /* 0x000000306a4a722b */ /* 0x000fe400000000ff */
[----:B------:R-:W-:Y:S02]  /*29f0*/  DFMA R86, R110, R50, RZ ;  /* 0x000000326e56722b */ /* 0x000fe400000000ff */
[----:B------:R-:W-:Y:S02]  /*2a00*/  DFMA R58, R114, R46, R54 ;  /* 0x0000002e723a722b */ /* 0x000fe40000000036 */
[----:B------:R-:W-:Y:S01]  /*2a10*/  DFMA R62, R118, R60, R56 ;  /* 0x0000003c763e722b */ /* 0x000fe20000000038 */
[----:B------:R-:W-:Y:S01]  /*2a20*/  MOV R54, UR20 ;  /* 0x0000001400367c02 */ /* 0x000fe20008000f00 */
[----:B------:R-:W-:Y:S01]  /*2a30*/  IMAD.U32 R55, RZ, RZ, UR21 ;  /* 0x00000015ff377e24 */ /* 0x000fe2000f8e00ff */
[----:B------:R-:W-:Y:S01]  /*2a40*/  MOV R57, UR25 ;  /* 0x0000001900397c02 */ /* 0x000fe20008000f00 */
[----:B------:R-:W-:Y:S01]  /*2a50*/  IMAD.U32 R56, RZ, RZ, UR24 ;  /* 0x00000018ff387e24 */ /* 0x000fe2000f8e00ff */
[----:B------:R-:W-:Y:S01]  /*2a60*/  MOV R53, UR15 ;  /* 0x0000000f00357c02 */ /* 0x000fe20008000f00 */
[----:B------:R-:W-:-:S02]  /*2a70*/  IMAD.U32 R52, RZ, RZ, UR14 ;  /* 0x0000000eff347e24 */ /* 0x000fc4000f8e00ff */
[----:B------:R-:W-:Y:S02]  /*2a80*/  IMAD.U32 R64, RZ, RZ, UR18 ;  /* 0x00000012ff407e24 */ /* 0x000fe4000f8e00ff */
[----:B------:R-:W-:Y:S01]  /*2a90*/  IMAD.U32 R65, RZ, RZ, UR19 ;  /* 0x00000013ff417e24 */ /* 0x000fe2000f8e00ff */
[C-C-:B------:R-:W-:Y:S02]  /*2aa0*/  DADD R94, R126.reuse, R68.reuse ;  /* 0x000000007e5e7229 */ /* 0x140fe40000000044 */
[----:B------:R-:W-:Y:S02]  /*2ab0*/  DADD R126, R126, -R68 ;  /* 0x000000007e7e7229 */ /* 0x000fe40000000844 */
[----:B------:R-:W-:Y:S02]  /*2ac0*/  DFMA R88, R112, R54, R74 ;  /* 0x000000367058722b */ /* 0x000fe4000000004a */
[----:B------:R-:W-:Y:S02]  /*2ad0*/  DFMA R86, R116, R56, R86 ;  /* 0x000000387456722b */ /* 0x000fe40000000056 */
[----:B------:R-:W-:-:S02]  /*2ae0*/  DFMA R68, R120, R52, R58 ;  /* 0x000000347844722b */ /* 0x000fc4000000003a */
[----:B------:R-:W-:Y:S01]  /*2af0*/  DFMA R84, R128, R64, R62 ;  /* 0x000000408054722b */ /* 0x000fe2000000003e */
[----:B------:R-:W-:Y:S01]  /*2b00*/  IMAD.U32 R58, RZ, RZ, UR22 ;  /* 0x00000016ff3a7e24 */ /* 0x000fe2000f8e00ff */
[----:B------:R-:W-:Y:S01]  /*2b10*/  MOV R59, UR23 ;  /* 0x00000017003b7c02 */ /* 0x000fe20008000f00 */
[----:B------:R-:W-:Y:S01]  /*2b20*/  IMAD.U32 R62, RZ, RZ, UR26 ;  /* 0x0000001aff3e7e24 */ /* 0x000fe2000f8e00ff */
[----:B------:R-:W-:Y:S01]  /*2b30*/  MOV R63, UR27 ;  /* 0x0000001b003f7c02 */ /* 0x000fe20008000f00 */
[----:B-1----:R-:W-:Y:S02]  /*2b40*/  IMAD.U32 R72, RZ, RZ, UR58 ;  /* 0x0000003aff487e24 */ /* 0x002fe4000f8e00ff */
[----:B------:R-:W-:Y:S01]  /*2b50*/  IMAD.U32 R73, RZ, RZ, UR59 ;  /* 0x0000003bff497e24 */ /* 0x000fe2000f8e00ff */
[----:B0-----:R-:W-:Y:S01]  /*2b60*/  MOV R74, UR54 ;  /* 0x00000036004a7c02 */ /* 0x001fe20008000f00 */
[----:B------:R-:W-:Y:S01]  /*2b70*/  IMAD.U32 R75, RZ, RZ, UR55 ;  /* 0x00000037ff4b7e24 */ /* 0x000fe2000f8e00ff */
[----:B------:R-:W-:Y:S01]  /*2b80*/  DFMA R88, R114, R58, R88 ;  /* 0x0000003a7258722b */ /* 0x000fe20000000058 */
[----:B------:R-:W0:Y:S01]  /*2b90*/  LDCU.64 UR54, c[0x3][0xc0] ;  /* 0x00c01800ff3677ac */ /* 0x000e220008000a00 */
[----:B------:R-:W-:-:S02]  /*2ba0*/  DFMA R96, R118, R62, R86 ;  /* 0x0000003e7660722b */ /* 0x000fc40000000056 */
[----:B------:R-:W-:Y:S01]  /*2bb0*/  DFMA R132, R130, R72, R68 ;  /* 0x000000488284722b */ /* 0x000fe20000000044 */
[----:B------:R-:W-:Y:S01]  /*2bc0*/  IMAD.U32 R86, RZ, RZ, UR32 ;  /* 0x00000020ff567e24 */ /* 0x000fe2000f8e00ff */
[----:B------:R-:W-:Y:S01]  /*2bd0*/  MOV R69, UR29 ;  /* 0x0000001d00457c02 */ /* 0x000fe20008000f00 */
[----:B------:R-:W-:Y:S01]  /*2be0*/  IMAD.U32 R68, RZ, RZ, UR28 ;  /* 0x0000001cff447e24 */ /* 0x000fe2000f8e00ff */
[----:B------:R-:W-:Y:S01]  /*2bf0*/  MOV R87, UR33 ;  /* 0x0000002100577c02 */ /* 0x000fe20008000f00 */
[----:B------:R-:W-:Y:S01]  /*2c00*/  DFMA R124, R136, R74, R84 ;  /* 0x0000004a887c722b */ /* 0x000fe20000000054 */
[----:B------:R-:W1:Y:S01]  /*2c10*/  LDCU.64 UR58, c[0x3][0x7c0] ;  /* 0x00c0f800ff3a77ac */ /* 0x000e620008000a00 */
[----:B-----5:R-:W-:Y:S02]  /*2c20*/  DMUL R84, R80, R78 ;  /* 0x0000004e50547228 */ /* 0x020fe40000000000 */
        /* <DEDUP_REMOVED lines=8> */
[C-C-:B------:R-:W-:Y:S01]  /*2cb0*/  DADD R144, R132.reuse, R124.reuse ;  /* 0x0000000084907229 */ /* 0x140fe2000000007c */
[----:B------:R-:W-:Y:S01]  /*2cc0*/  IMAD.U32 R78, RZ, RZ, UR72 ;  /* 0x00000048ff4e7e24 */ /* 0x000fe2000f8e00ff */
[----:B------:R-:W-:Y:S01]  /*2cd0*/  DADD R132, R132, -R124 ;  /* 0x0000000084847229 */ /* 0x000fe2000000087c */
[----:B------:R-:W-:Y:S01]  /*2ce0*/  MOV R79, UR73 ;  /* 0x00000049004f7c02 */ /* 0x000fe20008000f00 */
[----:B--2---:R-:W-:-:S02]  /*2cf0*/  DFMA R124, R82, R134, R84 ;  /* 0x00000086527c722b */ /* 0x004fc40000000054 */
[----:B------:R-:W-:Y:S02]  /*2d00*/  DFMA R146, R106, R80, RZ ;  /* 0x000000506a92722b */ /* 0x000fe400000000ff */
[----:B------:R-:W-:Y:S02]  /*2d10*/  DFMA R134, R82, R134, -R84 ;  /* 0x000000865286722b */ /* 0x000fe40000000854 */
[----:B------:R-:W-:Y:S01]  /*2d20*/  DFMA R138, R130, R88, R138 ;  /* 0x00000058828a722b */ /* 0x000fe2000000008a */
[----:B------:R-:W-:Y:S01]  /*2d30*/  IMAD.U32 R82, RZ, RZ, UR70 ;  /* 0x00000046ff527e24 */ /* 0x000fe2000f8e00ff */
[----:B------:R-:W-:Y:S01]  /*2d40*/  DFMA R152, R136, R96, R142 ;  /* 0x000000608898722b */ /* 0x000fe2000000008e */
[----:B------:R-:W-:Y:S01]  /*2d50*/  MOV R83, UR71 ;  /* 0x0000004700537c02 */ /* 0x000fe20008000f00 */
[----:B------:R-:W-:Y:S01]  /*2d60*/  DFMA R148, R110, R78, RZ ;  /* 0x0000004e6e94722b */ /* 0x000fe200000000ff */
[----:B------:R-:W-:Y:S01]  /*2d70*/  IMAD.U32 R84, RZ, RZ, UR74 ;  /* 0x0000004aff547e24 */ /* 0x000fe2000f8e00ff */
[----:B------:R-:W-:Y:S01]  /*2d80*/  MOV R85, UR75 ;  /* 0x0000004b00557c02 */ /* 0x000fe20008000f00 */
[----:B------:R-:W-:-:S02]  /*2d90*/  DMUL R126, R126, R92 ;  /* 0x0000005c7e7e7228 */ /* 0x000fc40000000000 */
[----:B------:R-:W-:Y:S02]  /*2da0*/  DFMA R142, R112, R82, R146 ;  /* 0x00000052708e722b */ /* 0x000fe40000000092 */
[----:B------:R-:W-:Y:S02]  /*2db0*/  DADD R146, R138, -R152 ;  /* 0x000000008a927229 */ /* 0x000fe40000000898 */
[----:B------:R-:W-:Y:S02]  /*2dc0*/  DFMA R150, R116, R84, R148 ;  /* 0x000000547496722b */ /* 0x000fe40000000094 */
[----:B------:R-:W-:Y:S02]  /*2dd0*/  DADD R148, R138, R152 ;  /* 0x000000008a947229 */ /* 0x000fe40000000098 */
[CCC-:B---3--:R-:W-:Y:S02]  /*2de0*/  DFMA R138, R94.reuse, R140.reuse, R126.reuse ;  /* 0x0000008c5e8a722b */ /* 0x1c8fe4000000007e */
[----:B------:R-:W-:-:S02]  /*2df0*/  DFMA R140, R94, R140, -R126 ;  /* 0x0000008c5e8c722b */ /* 0x000fc4000000087e */
[----:B------:R-:W-:Y:S01]  /*2e00*/  DMUL R126, R146, R100 ;  /* 0x00000064927e7228 */ /* 0x000fe20000000000 */
[----:B0-----:R-:W-:Y:S01]  /*2e10*/  IMAD.U32 R100, RZ, RZ, UR54 ;  /* 0x00000036ff647e24 */ /* 0x001fe2000f8e00ff */
[----:B------:R-:W-:Y:S02]  /*2e20*/  MOV R101, UR55 ;  /* 0x0000003700657c02 */ /* 0x000fe40008000f00 */
[----:B------:R-:W-:Y:S01]  /*2e30*/  R2UR.FILL UR55, R104 ;  /* 0x00000000683772ca */ /* 0x000fe200004e0000 */
[----:B-1----:R-:W-:Y:S01]  /*2e40*/  IMAD.U32 R104, RZ, RZ, UR58 ;  /* 0x0000003aff687e24 */ /* 0x002fe2000f8e00ff */
[----:B------:R-:W-:Y:S02]  /*2e50*/  R2UR.FILL UR54, R105 ;  /* 0x00000000693672ca */ /* 0x000fe400004e0000 */
[----:B------:R-:W-:Y:S01]  /*2e60*/  MOV R105, UR59 ;  /* 0x0000003b00697c02 */ /* 0x000fe20008000f00 */
[----:B------:R-:W0:Y:S01]  /*2e70*/  LDCU.64 UR58, c[0x3][0xc8] ;  /* 0x00c01900ff3a77ac */ /* 0x000e220008000a00 */
[----:B------:R-:W-:Y:S01]  /*2e80*/  DMUL R132, R132, R90 ;  /* 0x0000005a84847228 */ /* 0x000fe20000000000 */
[----:B------:R-:W-:Y:S01]  /*2e90*/  IMAD.U32 R90, RZ, RZ, UR36 ;  /* 0x00000024ff5a7e24 */ /* 0x000fe2000f8e00ff */
[----:B------:R-:W-:-:S06]  /*2ea0*/  MOV R91, UR37 ;  /* 0x00000025005b7c02 */ /* 0x000fcc0008000f00 */
[----:B------:R-:W-:Y:S02]  /*2eb0*/  DFMA R152, R114, R90, R142 ;  /* 0x0000005a7298722b */ /* 0x000fe4000000008e */
[CCC-:B------:R-:W-:Y:S02]  /*2ec0*/  DFMA R142, R144.reuse, R98.reuse, R132.reuse ;  /* 0x00000062908e722b */ /* 0x1c0fe40000000084 */
[----:B------:R-:W-:Y:S01]  /*2ed0*/  DFMA R144, R144, R98, -R132 ;  /* 0x000000629090722b */ /* 0x000fe20000000884 */
[----:B------:R-:W1:Y:S01]  /*2ee0*/  @!P0 LDC.64 R132, c[0x0][0x390] ;  /* 0x0000e400ff848b82 */ /* 0x000e620000000a00 */
[CCC-:B------:R-:W-:Y:S02]  /*2ef0*/  DFMA R146, R148.reuse, R108.reuse, R126.reuse ;  /* 0x0000006c9492722b */ /* 0x1c0fe4000000007e */
[----:B------:R-:W-:Y:S01]  /*2f00*/  DFMA R148, R148, R108, -R126 ;  /* 0x0000006c9494722b */ /* 0x000fe2000000087e */
[----:B0-----:R-:W-:Y:S01]  /*2f10*/  IMAD.U32 R126, RZ, RZ, UR58 ;  /* 0x0000003aff7e7e24 */ /* 0x001fe2000f8e00ff */
[----:B------:R-:W-:Y:S01]  /*2f20*/  MOV R127, UR59 ;  /* 0x0000003b007f7c02 */ /* 0x000fe20008000f00 */
[----:B------:R-:W0:Y:S01]  /*2f30*/  LDCU.64 UR58, c[0x3][0x7c8] ;  /* 0x00c0f900ff3a77ac */ /* 0x000e220008000a00 */
[----:B------:R-:W-:Y:S01]  /*2f40*/  @!P0 IMAD R187, R0, 0x6c0, R123 ;  /* 0x000006c000bb8824 */ /* 0x000fe200078e027b */
[----:B------:R-:W-:Y:S01]  /*2f50*/  MOV R109, UR45 ;  /* 0x0000002d006d7c02 */ /* 0x000fe20008000f00 */
[----:B------:R-:W-:-:S02]  /*2f60*/  IMAD.U32 R108, RZ, RZ, UR44 ;  /* 0x0000002cff6c7e24 */ /* 0x000fc4000f8e00ff */
[----:B------:R-:W-:Y:S01]  /*2f70*/  DFMA R106, R106, R126, RZ ;  /* 0x0000007e6a6a722b */ /* 0x000fe200000000ff */
[----:B------:R-:W-:Y:S01]  /*2f80*/  IMAD.U32 R92, RZ, RZ, UR40 ;  /* 0x00000028ff5c7e24 */ /* 0x000fe2000f8e00ff */
[----:B------:R-:W-:Y:S01]  /*2f90*/  MOV R93, UR41 ;  /* 0x00000029005d7c02 */ /* 0x000fe20008000f00 */
[----:B-1----:R-:W-:Y:S01]  /*2fa0*/  @!P0 IMAD.WIDE R186, R187, 0x8, R132 ;  /* 0x00000008bbba8825 */ /* 0x002fe200078e0284 */
[----:B0-----:R-:W-:-:S03]  /*2fb0*/  MOV R133, UR59 ;  /* 0x0000003b00857c02 */ /* 0x001fc60008000f00 */
[----:B------:R-:W-:Y:S01]  /*2fc0*/  IMAD.U32 R132, RZ, RZ, UR58 ;  /* 0x0000003aff847e24 */ /* 0x000fe2000f8e00ff */
[----:B------:R-:W-:Y:S01]  /*2fd0*/  R2UR.FILL UR58, R182 ;  /* 0x00000000b63a72ca */ /* 0x000fe200004e0000 */
[----:B------:R-:W-:Y:S01]  /*2fe0*/  DFMA R184, R112, R108, R106 ;  /* 0x0000006c70b8722b */ /* 0x000fe2000000006a */
[----:B------:R-:W0:Y:S03]  /*2ff0*/  @!P0 LDC.64 R182, c[0x0][0x390] ;  /* 0x0000e400ffb68b82 */ /* 0x000e260000000a00 */
[----:B------:R-:W-:Y:S01]  /*3000*/  DFMA R106, R110, R132, RZ ;  /* 0x000000846e6a722b */ /* 0x000fe200000000ff */
[----:B------:R-:W-:Y:S01]  /*3010*/  IMAD.U32 R110, RZ, RZ, UR48 ;  /* 0x00000030ff6e7e24 */ /* 0x000fe2000f8e00ff */
[----:B------:R-:W-:Y:S01]  /*3020*/  MOV R111, UR49 ;  /* 0x00000031006f7c02 */ /* 0x000fe20008000f00 */
[----:B------:R-:W-:Y:S01]  /*3030*/  DFMA R150, R118, R92, R150 ;  /* 0x0000005c7696722b */ /* 0x000fe20000000096 */
[----:B------:R-:W-:Y:S01]  /*3040*/  IMAD.U32 R94, RZ, RZ, UR38 ;  /* 0x00000026ff5e7e24 */ /* 0x000fe2000f8e00ff */
[----:B------:R-:W-:Y:S01]  /*3050*/  MOV R95, UR39 ;  /* 0x00000027005f7c02 */ /* 0x000fe20008000f00 */
[----:B------:R-:W-:Y:S01]  /*3060*/  IMAD.U32 R98, RZ, RZ, UR42 ;  /* 0x0000002aff627e24 */ /* 0x000fe2000f8e00ff */
[----:B------:R-:W-:Y:S01]  /*3070*/  MOV R99, UR43 ;  /* 0x0000002b00637c02 */ /* 0x000fe20008000f00 */
[----:B------:R-:W-:Y:S01]  /*3080*/  DFMA R116, R116, R110, R106 ;  /* 0x0000006e7474722b */ /* 0x000fe2000000006a */
[----:B------:R-:W-:Y:S01]  /*3090*/  IMAD.U32 R112, RZ, RZ, UR46 ;  /* 0x0000002eff707e24 */ /* 0x000fe2000f8e00ff */
[----:B------:R-:W-:Y:S01]  /*30a0*/  MOV R113, UR47 ;  /* 0x0000002f00717c02 */ /* 0x000fe20008000f00 */
[----:B------:R-:W-:Y:S01]  /*30b0*/  IMAD.U32 R106, RZ, RZ, UR50 ;  /* 0x00000032ff6a7e24 */ /* 0x000fe2000f8e00ff */
[----:B------:R-:W-:Y:S01]  /*30c0*/  MOV R107, UR51 ;  /* 0x00000033006b7c02 */ /* 0x000fe20008000f00 */
[----:B------:R-:W-:-:S02]  /*30d0*/  DFMA R152, R120, R94, R152 ;  /* 0x0000005e7898722b */ /* 0x000fc40000000098 */
[----:B------:R-:W-:Y:S02]  /*30e0*/  DFMA R150, R128, R98, R150 ;  /* 0x000000628096722b */ /* 0x000fe40000000096 */
[----:B------:R-:W-:Y:S02]  /*30f0*/  DFMA R184, R114, R112, R184 ;  /* 0x0000007072b8722b */ /* 0x000fe400000000b8 */
[----:B------:R-:W-:Y:S01]  /*3100*/  DFMA R118, R118, R106, R116 ;  /* 0x0000006a7676722b */ /* 0x000fe20000000074 */
[----:B------:R-:W-:Y:S01]  /*3110*/  IMAD.U32 R114, RZ, RZ, UR52 ;  /* 0x00000034ff727e24 */ /* 0x000fe2000f8e00ff */
[----:B------:R-:W-:Y:S01]  /*3120*/  MOV R115, UR53 ;  /* 0x0000003500737c02 */ /* 0x000fe20008000f00 */
[----:B------:R-:W-:Y:S01]  /*3130*/  IMAD.U32 R116, RZ, RZ, UR56 ;  /* 0x00000038ff747e24 */ /* 0x000fe2000f8e00ff */
[----:B------:R-:W-:Y:S01]  /*3140*/  MOV R117, UR57 ;  /* 0x0000003900757c02 */ /* 0x000fe20008000f00 */
[----:B------:R-:W-:Y:S01]  /*3150*/  @!P0 IMAD R123, R0, 0x6c0, R123 ;  /* 0x000006c0007b8824 */ /* 0x000fe200078e027b */
[----:B------:R-:W-:Y:S01]  /*3160*/  DFMA R154, R130, R100, R152 ;  /* 0x00000064829a722b */ /* 0x000fe20000000098 */
[----:B------:R-:W-:Y:S01]  /*3170*/  CS2R R156, SRZ ;  /* 0x00000000009c7805 */ /* 0x000fe2000001ff00 */
[----:B------:R-:W-:Y:S01]  /*3180*/  DFMA R150, R136, R104, R150 ;  /* 0x000000688896722b */ /* 0x000fe20000000096 */
[----:B------:R-:W-:Y:S01]  /*3190*/  R2UR.FILL UR59, R122 ;  /* 0x000000007a3b72ca */ /* 0x000fe200004e0000 */
[----:B------:R-:W-:Y:S01]  /*31a0*/  DFMA R184, R120, R114, R184 ;  /* 0x0000007278b8722b */ /* 0x000fe200000000b8 */
[----:B0-----:R-:W-:Y:S01]  /*31b0*/  @!P0 IMAD.WIDE R182, R123, 0x8, R182 ;  /* 0x000000087bb68825 */ /* 0x001fe200078e02b6 */
[----:B------:R-:W-:Y:S01]  /*31c0*/  DFMA R128, R128, R116, R118 ;  /* 0x000000748080722b */ /* 0x000fe20000000076 */
[----:B------:R-:W-:-:S02]  /*31d0*/  CS2R R122, SRZ ;  /* 0x00000000007a7805 */ /* 0x000fc4000001ff00 */
[----:B------:R-:W-:Y:S01]  /*31e0*/  MOV R119, UR55 ;  /* 0x0000003700777c02 */ /* 0x000fe20008000f00 */
[----:B------:R-:W-:Y:S01]  /*31f0*/  IMAD.U32 R118, RZ, RZ, UR54 ;  /* 0x00000036ff767e24 */ /* 0x000fe2000f8e00ff */
[----:B------:R-:W2:Y:S01]  /*3200*/  @!P0 LDG.E.64.CONSTANT R156, desc[UR76][R186.64+0x38] ;  /* 0x0000384cba9c8981 */ /* 0x000ea2000c1e9b00 */
[C-C-:B------:R-:W-:Y:S02]  /*3210*/  DADD R152, R154.reuse, R150.reuse ;  /* 0x000000009a987229 */ /* 0x140fe40000000096 */
[----:B------:R-:W-:Y:S01]  /*3220*/  DADD R154, R154, -R150 ;  /* 0x000000009a9a7229 */ /* 0x000fe20000000896 */
[----:B------:R-:W3:Y:S01]  /*3230*/  @!P0 LDG.E.64.CONSTANT R122, desc[UR76][R182.64+0x30] ;  /* 0x0000304cb67a8981 */ /* 0x000ee2000c1e9b00 */
[----:B------:R-:W-:Y:S01]  /*3240*/  DFMA R184, R130, R118, R184 ;  /* 0x0000007682b8722b */ /* 0x000fe200000000b8 */
[----:B------:R-:W-:Y:S02]  /*3250*/  CS2R R150, SRZ ;  /* 0x0000000000967805 */ /* 0x000fe4000001ff00 */
[----:B------:R-:W-:-:S04]  /*3260*/  CS2R R130, SRZ ;  /* 0x0000000000827805 */ /* 0x000fc8000001ff00 */
[----:B------:R-:W4:Y:S04]  /*3270*/  @!P0 LDG.E.64.CONSTANT R150, desc[UR76][R186.64+0x20] ;  /* 0x0000204cba968981 */ /* 0x000f28000c1e9b00 */
[----:B------:R-:W5:Y:S01]  /*3280*/  @!P0 LDG.E.64.CONSTANT R130, desc[UR76][R182.64+0x28] ;  /* 0x0000284cb6828981 */ /* 0x000f62000c1e9b00 */
[----:B------:R-:W-:Y:S01]  /*3290*/  IMAD.U32 R120, RZ, RZ, UR58 ;  /* 0x0000003aff787e24 */ /* 0x000fe2000f8e00ff */
[----:B------:R-:W-:-:S06]  /*32a0*/  MOV R121, UR59 ;  /* 0x0000003b00797c02 */ /* 0x000fcc0008000f00 */
[----:B------:R-:W-:-:S08]  /*32b0*/  DFMA R136, R136, R120, R128 ;  /* 0x000000788888722b */ /* 0x000fd00000000080 */
[C-C-:B------:R-:W-:Y:S02]  /*32c0*/  DADD R128, R184.reuse, -R136.reuse ;  /* 0x00000000b8807229 */ /* 0x140fe40000000888 */
[----:B------:R-:W-:Y:S01]  /*32d0*/  DADD R136, R184, R136 ;  /* 0x00000000b8887229 */ /* 0x000fe20000000088 */
[C---:B------:R-:W-:Y:S01]  /*32e0*/  ISETP.GE.U32.AND P1, PT, R103.reuse, 0x2c, PT ;  /* 0x0000002c6700780c */ /* 0x040fe20003f26070 */
[----:B------:R-:W-:Y:S01]  /*32f0*/  VIADD R103, R103, 0x64 ;  /* 0x0000006467677836 */ /* 0x000fe20000000000 */
[----:B--2---:R-:W-:-:S03]  /*3300*/  DMUL R154, R154, R156 ;  /* 0x0000009c9a9a7228 */ /* 0x004fc60000000000 */
[----:B---3--:R-:W-:-:S05]  /*3310*/  DMUL R156, R128, R122 ;  /* 0x0000007a809c7228 */ /* 0x008fca0000000000 */
[CCC-:B----4-:R-:W-:Y:S02]  /*3320*/  DFMA R122, R152.reuse, R150.reuse, R154.reuse ;  /* 0x00000096987a722b */ /* 0x1d0fe4000000009a */
        /* <DEDUP_REMOVED lines=26> */
[----:B------:R-:W-:-:S04]  /*34d0*/  DFMA R156, R130, R110, R156 ;  /* 0x0000006e829c722b */ /* 0x000fc8000000009c */
[C-C-:B------:R-:W-:Y:S02]  /*34e0*/  DADD R154, R136.reuse, R152.reuse ;  /* 0x00000000889a7229 */ /* 0x140fe40000000098 */
[----:B------:R-:W-:Y:S02]  /*34f0*/  DADD R182, R136, -R152 ;  /* 0x0000000088b67229 */ /* 0x000fe40000000898 */
[C-C-:B------:R-:W-:Y:S02]  /*3500*/  DADD R152, R184.reuse, R156.reuse ;  /* 0x00000000b8987229 */ /* 0x140fe4000000009c */
[----:B------:R-:W-:Y:S02]  /*3510*/  DADD R136, R184, -R156 ;  /* 0x00000000b8887229 */ /* 0x000fe4000000089c */
[----:B------:R-:W-:Y:S02]  /*3520*/  DFMA R156, R124, R10, RZ ;  /* 0x0000000a7c9c722b */ /* 0x000fe400000000ff */
[----:B------:R-:W-:-:S06]  /*3530*/  DFMA R184, R134, R12, RZ ;  /* 0x0000000c86b8722b */ /* 0x000fcc00000000ff */
[----:B------:R-:W-:Y:S02]  /*3540*/  DFMA R156, R138, R28, R156 ;  /* 0x0000001c8a9c722b */ /* 0x000fe4000000009c */
[----:B------:R-:W-:-:S06]  /*3550*/  DFMA R184, R140, R32, R184 ;  /* 0x000000208cb8722b */ /* 0x000fcc00000000b8 */
[----:B------:R-:W-:Y:S02]  /*3560*/  DFMA R156, R142, R46, R156 ;  /* 0x0000002e8e9c722b */ /* 0x000fe4000000009c */
[----:B------:R-:W-:-:S06]  /*3570*/  DFMA R184, R144, R60, R184 ;  /* 0x0000003c90b8722b */ /* 0x000fcc00000000b8 */
[----:B------:R-:W-:Y:S02]  /*3580*/  DFMA R156, R146, R58, R156 ;  /* 0x0000003a929c722b */ /* 0x000fe4000000009c */
[----:B------:R-:W-:-:S06]  /*3590*/  DFMA R184, R148, R62, R184 ;  /* 0x0000003e94b8722b */ /* 0x000fcc00000000b8 */
[----:B------:R-:W-:Y:S02]  /*35a0*/  DFMA R156, R122, R90, R156 ;  /* 0x0000005a7a9c722b */ /* 0x000fe4000000009c */
[----:B------:R-:W-:-:S06]  /*35b0*/  DFMA R184, R150, R92, R184 ;  /* 0x0000005c96b8722b */ /* 0x000fcc00000000b8 */
[----:B------:R-:W-:Y:S02]  /*35c0*/  DFMA R156, R128, R112, R156 ;  /* 0x00000070809c722b */ /* 0x000fe4000000009c */
[----:B------:R-:W-:Y:S01]  /*35d0*/  DFMA R184, R130, R106, R184 ;  /* 0x0000006a82b8722b */ /* 0x000fe200000000b8 */
[----:B------:R0:W-:Y:S07]  /*35e0*/  STS.64 [R77], R154 ;  /* 0x0000009a4d007388 */ /* 0x0001ee0000000a00 */
[----:B0-----:R-:W-:-:S02]  /*35f0*/  DADD R154, R156, R184 ;  /* 0x000000009c9a7229 */ /* 0x001fc400000000b8 */
[----:B------:R-:W-:Y:S02]  /*3600*/  DADD R156, R156, -R184 ;  /* 0x000000009c9c7229 */ /* 0x000fe400000008b8 */
[C---:B------:R-:W-:Y:S02]  /*3610*/  DFMA R184, R124.reuse, R14, RZ ;  /* 0x0000000e7cb8722b */ /* 0x040fe400000000ff */
[----:B------:R-:W-:-:S06]  /*3620*/  DFMA R124, R124, R18, RZ ;  /* 0x000000127c7c722b */ /* 0x000fcc00000000ff */
[C---:B------:R-:W-:Y:S02]  /*3630*/  DFMA R184, R138.reuse, R34, R184 ;  /* 0x000000228ab8722b */ /* 0x040fe400000000b8 */
[----:B------:R-:W-:Y:S02]  /*3640*/  DFMA R138, R138, R36, R124 ;  /* 0x000000248a8a722b */ /* 0x000fe4000000007c */
[C---:B------:R-:W-:Y:S02]  /*3650*/  DFMA R124, R134.reuse, R16, RZ ;  /* 0x00000010867c722b */ /* 0x040fe400000000ff */
[----:B------:R-:W-:-:S06]  /*3660*/  DFMA R134, R134, R20, RZ ;  /* 0x000000148686722b */ /* 0x000fcc00000000ff */
[C---:B------:R-:W-:Y:S02]  /*3670*/  DFMA R124, R140.reuse, R66, R124 ;  /* 0x000000428c7c722b */ /* 0x040fe4000000007c */
[----:B------:R-:W-:Y:S02]  /*3680*/  DFMA R134, R140, R70, R134 ;  /* 0x000000468c86722b */ /* 0x000fe40000000086 */
[C---:B------:R-:W-:Y:S02]  /*3690*/  DFMA R184, R142.reuse, R52, R184 ;  /* 0x000000348eb8722b */ /* 0x040fe400000000b8 */
[----:B------:R-:W-:Y:S02]  /*36a0*/  DFMA R138, R142, R72, R138 ;  /* 0x000000488e8a722b */ /* 0x000fe4000000008a */
[C---:B------:R-:W-:Y:S02]  /*36b0*/  DFMA R124, R144.reuse, R64, R124 ;  /* 0x00000040907c722b */ /* 0x040fe4000000007c */
[----:B------:R-:W-:-:S02]  /*36c0*/  DFMA R134, R144, R74, R134 ;  /* 0x0000004a9086722b */ /* 0x000fc40000000086 */
        /* <DEDUP_REMOVED lines=11> */
[----:B------:R-:W-:-:S06]  /*3780*/  DFMA R134, R130, R120, R134 ;  /* 0x000000788286722b */ /* 0x000fcc0000000086 */
[----:B------:R-:W-:Y:S02]  /*3790*/  DADD R122, R184, R124 ;  /* 0x00000000b87a7229 */ /* 0x000fe4000000007c */
[----:B------:R-:W-:Y:S02]  /*37a0*/  DADD R128, R138, R134 ;  /* 0x000000008a807229 */ /* 0x000fe40000000086 */
        /* <DEDUP_REMOVED lines=12> */
.L_x_78:
[----:B0--34-:R-:W-:Y:S05]  /*3870*/  BSYNC.RECONVERGENT B0 ;  /* 0x0000000000007941 */ /* 0x019fea0003800200 */
.L_x_77:
        /* <DEDUP_REMOVED lines=10> */
.L_x_82:
[C---:B0-----:R-:W-:Y:S02]  /*3920*/  PRMT R102, R77.reuse, 0x9910, RZ ;  /* 0x000099104d667816 */ /* 0x041fe400000000ff */
[----:B------:R-:W-:-:S03]  /*3930*/  ISETP.GE.U32.AND P1, PT, R77, 0x14, PT ;  /* 0x000000144d00780c */ /* 0x000fc60003f26070 */
[----:B------:R-:W-:-:S05]  /*3940*/  IMAD R102, R102, 0xcd, RZ ;  /* 0x000000cd66667824 */ /* 0x000fca00078e02ff */
[----:B------:R-:W-:-:S04]  /*3950*/  LOP3.LUT R102, R102, 0xffff, RZ, 0xc0, !PT ;  /* 0x0000ffff66667812 */ /* 0x000fc800078ec0ff */
[----:B------:R-:W-:-:S04]  /*3960*/  SHF.R.U32.HI R102, RZ, 0xb, R102 ;  /* 0x0000000bff667819 */ /* 0x000fc80000011666 */
[----:B------:R-:W-:-:S05]  /*3970*/  PRMT R103, R102, 0x9910, RZ ;  /* 0x0000991066677816 */ /* 0x000fca00000000ff */
[----:B------:R-:W-:-:S05]  /*3980*/  IMAD R103, R103, 0xa, RZ ;  /* 0x0000000a67677824 */ /* 0x000fca00078e02ff */
[----:B------:R-:W-:-:S04]  /*3990*/  IADD3 R103, PT, PT, RZ, -R103, RZ ;  /* 0x80000067ff677210 */ /* 0x000fc80007ffe0ff */
[----:B------:R-:W-:Y:S02]  /*39a0*/  PRMT R122, R103, 0x7710, RZ ;  /* 0x00007710677a7816 */ /* 0x000fe400000000ff */
[----:B------:R-:W-:-:S03]  /*39b0*/  LOP3.LUT R103, R102, 0xffff, RZ, 0xc0, !PT ;  /* 0x0000ffff66677812 */ /* 0x000fc600078ec0ff */
[----:B------:R-:W-:Y:S02]  /*39c0*/  IMAD.IADD R102, R122, 0x1, R77 ;  /* 0x000000017a667824 */ /* 0x000fe400078e024d */
[----:B------:R-:W-:Y:S02]  /*39d0*/  IMAD R103, R103, 0x4e0, R76 ;  /* 0x000004e067677824 */ /* 0x000fe400078e024c */
[----:B------:R-:W-:Y:S01]  /*39e0*/  VIADD R77, R77, 0x64 ;  /* 0x000000644d4d7836 */ /* 0x000fe20000000000 */
[----:B------:R-:W-:-:S04]  /*39f0*/  LOP3.LUT R102, R102, 0xff, RZ, 0xc0, !PT ;  /* 0x000000ff66667812 */ /* 0x000fc800078ec0ff */
[----:B------:R-:W-:-:S05]  /*3a00*/  LEA R102, R102, R103, 0x3 ;  /* 0x0000006766667211 */ /* 0x000fca00078e18ff */
[----:B------:R-:W-:Y:S04]  /*3a10*/  LDS.64 R122, [R102] ;  /* 0x00000000667a7984 */ /* 0x000fe80000000a00 */
[----:B------:R-:W0:Y:S04]  /*3a20*/  LDS.64 R124, [R102+0x478] ;  /* 0x00047800667c7984 */ /* 0x000e280000000a00 */
[----:B------:R-:W-:Y:S04]  /*3a30*/  LDS.64 R130, [R102+0x68] ;  /* 0x0000680066827984 */ /* 0x000fe80000000a00 */
[----:B------:R-:W1:Y:S04]  /*3a40*/  LDS.64 R134, [R102+0x410] ;  /* 0x0004100066867984 */ /* 0x000e680000000a00 */
[----:B------:R-:W-:Y:S04]  /*3a50*/  LDS.64 R138, [R102+0xd0] ;  /* 0x0000d000668a7984 */ /* 0x000fe80000000a00 */
[----:B------:R-:W2:Y:S01]  /*3a60*/  LDS.64 R140, [R102+0x3a8] ;  /* 0x0003a800668c7984 */ /* 0x000ea20000000a00 */
[----:B0-----:R-:W-:-:S02]  /*3a70*/  DADD R128, R122, R124 ;  /* 0x000000007a807229 */ /* 0x001fc4000000007c */
[----:B------:R-:W-:Y:S01]  /*3a80*/  DADD R122, R122, -R124 ;  /* 0x000000007a7a7229 */ /* 0x000fe2000000087c */
[----:B------:R-:W-:Y:S05]  /*3a90*/  LDS.64 R124, [R102+0x138] ;  /* 0x00013800667c7984 */ /* 0x000fea0000000a00 */
[C---:B------:R-:W-:Y:S02]  /*3aa0*/  DFMA R142, R128.reuse, R2, RZ ;  /* 0x00000002808e722b */ /* 0x040fe400000000ff */
[C---:B------:R-:W-:Y:S02]  /*3ab0*/  DFMA R144, R128.reuse, R6, RZ ;  /* 0x000000068090722b */ /* 0x040fe400000000ff */
[----:B------:R-:W-:-:S02]  /*3ac0*/  DFMA R148, R128, R10, RZ ;  /* 0x0000000a8094722b */ /* 0x000fc400000000ff */
[----:B------:R-:W-:Y:S02]  /*3ad0*/  DFMA R150, R128, R14, RZ ;  /* 0x0000000e8096722b */ /* 0x000fe400000000ff */
[--C-:B-1----:R-:W-:Y:S02]  /*3ae0*/  DADD R136, R130, R134.reuse ;  /* 0x0000000082887229 */ /* 0x102fe40000000086 */
[----:B------:R-:W-:Y:S02]  /*3af0*/  DFMA R128, R128, R18, RZ ;  /* 0x000000128080722b */ /* 0x000fe400000000ff */
[----:B------:R-:W-:Y:S02]  /*3b00*/  DADD R130, R130, -R134 ;  /* 0x0000000082827229 */ /* 0x000fe40000000886 */
[----:B------:R-:W-:Y:S02]  /*3b10*/  DFMA R134, R122, R4, RZ ;  /* 0x000000047a86722b */ /* 0x000fe400000000ff */
[----:B------:R-:W-:-:S02]  /*3b20*/  DFMA R142, R136, R22, R142 ;  /* 0x00000016888e722b */ /* 0x000fc4000000008e */
[C---:B------:R-:W-:Y:S02]  /*3b30*/  DFMA R146, R136.reuse, R26, R144 ;  /* 0x0000001a8892722b */ /* 0x040fe40000000090 */
[C---:B------:R-:W-:Y:S02]  /*3b40*/  DFMA R152, R136.reuse, R28, R148 ;  /* 0x0000001c8898722b */ /* 0x040fe40000000094 */
[C---:B------:R-:W-:Y:S02]  /*3b50*/  DFMA R156, R136.reuse, R34, R150 ;  /* 0x00000022889c722b */ /* 0x040fe40000000096 */
[----:B------:R-:W-:Y:S02]  /*3b60*/  DFMA R158, R136, R36, R128 ;  /* 0x00000024889e722b */ /* 0x000fe40000000080 */
[C---:B------:R-:W-:Y:S01]  /*3b70*/  DFMA R136, R122.reuse, R8, RZ ;  /* 0x000000087a88722b */ /* 0x040fe200000000ff */
[----:B------:R-:W0:Y:S01]  /*3b80*/  LDS.64 R128, [R102+0x340] ;  /* 0x0003400066807984 */ /* 0x000e220000000a00 */
[----:B------:R-:W-:-:S02]  /*3b90*/  DFMA R150, R122, R12, RZ ;  /* 0x0000000c7a96722b */ /* 0x000fc400000000ff */
[C---:B------:R-:W-:Y:S02]  /*3ba0*/  DFMA R154, R122.reuse, R16, RZ ;  /* 0x000000107a9a722b */ /* 0x040fe400000000ff */
[----:B------:R-:W-:Y:S02]  /*3bb0*/  DFMA R122, R122, R20, RZ ;  /* 0x000000147a7a722b */ /* 0x000fe400000000ff */
[C---:B------:R-:W-:Y:S02]  /*3bc0*/  DFMA R144, R130.reuse, R24, R134 ;  /* 0x000000188290722b */ /* 0x040fe40000000086 */
[C---:B------:R-:W-:Y:S01]  /*3bd0*/  DFMA R148, R130.reuse, R30, R136 ;  /* 0x0000001e8294722b */ /* 0x040fe20000000088 */
[----:B------:R-:W-:Y:S01]  /*3be0*/  LDS.64 R134, [R102+0x2d8] ;  /* 0x0002d80066867984 */ /* 0x000fe20000000a00 */
[C---:B------:R-:W-:Y:S02]  /*3bf0*/  DFMA R150, R130.reuse, R32, R150 ;  /* 0x000000208296722b */ /* 0x040fe40000000096 */
[C---:B------:R-:W-:Y:S01]  /*3c00*/  DFMA R154, R130.reuse, R66, R154 ;  /* 0x00000042829a722b */ /* 0x040fe2000000009a */
[----:B------:R-:W-:Y:S01]  /*3c10*/  LDS.64 R136, [R102+0x208] ;  /* 0x0002080066887984 */ /* 0x000fe20000000a00 */
[----:B------:R-:W-:-:S02]  /*3c20*/  DFMA R160, R130, R70, R122 ;  /* 0x0000004682a0722b */ /* 0x000fc4000000007a */
[C-C-:B--2---:R-:W-:Y:S01]  /*3c30*/  DADD R122, R138.reuse, R140.reuse ;  /* 0x000000008a7a7229 */ /* 0x144fe2000000008c */
[----:B------:R-:W1:Y:S01]  /*3c40*/  LDS.64 R130, [R102+0x1a0] ;  /* 0x0001a00066827984 */ /* 0x000e620000000a00 */
[----:B------:R-:W-:-:S03]  /*3c50*/  DADD R138, R138, -R140 ;  /* 0x000000008a8a7229 */ /* 0x000fc6000000088c */
[----:B------:R-:W2:Y:S03]  /*3c60*/  LDS.64 R140, [R102+0x270] ;  /* 0x00027000668c7984 */ /* 0x000ea60000000a00 */
        /* <DEDUP_REMOVED lines=9> */
[----:B------:R-:W-:Y:S02]  /*3d00*/  DADD R124, R124, -R128 ;  /* 0x000000007c7c7229 */ /* 0x000fe40000000880 */
[----:B------:R-:W-:-:S02]  /*3d10*/  DFMA R154, R138, R64, R154 ;  /* 0x000000408a9a722b */ /* 0x000fc4000000009a */
[----:B------:R-:W-:Y:S02]  /*3d20*/  DFMA R160, R138, R74, R160 ;  /* 0x0000004a8aa0722b */ /* 0x000fe400000000a0 */
[C---:B------:R-:W-:Y:S02]  /*3d30*/  DFMA R142, R122.reuse, R48, R142 ;  /* 0x000000307a8e722b */ /* 0x040fe4000000008e */
[C---:B------:R-:W-:Y:S02]  /*3d40*/  DFMA R146, R122.reuse, R54, R146 ;  /* 0x000000367a92722b */ /* 0x040fe40000000092 */
[C---:B------:R-:W-:Y:S02]  /*3d50*/  DFMA R152, R122.reuse, R58, R152 ;  /* 0x0000003a7a98722b */ /* 0x040fe40000000098 */
[C---:B------:R-:W-:Y:S02]  /*3d60*/  DFMA R156, R122.reuse, R68, R156 ;  /* 0x000000447a9c722b */ /* 0x040fe4000000009c */
[----:B------:R-:W-:-:S02]  /*3d70*/  DFMA R158, R122, R88, R158 ;  /* 0x000000587a9e722b */ /* 0x000fc4000000009e */
[----:B-1----:R-:W-:Y:S02]  /*3d80*/  DADD R122, R130, R134 ;  /* 0x00000000827a7229 */ /* 0x002fe40000000086 */
        /* <DEDUP_REMOVED lines=11> */
[C-C-:B--2---:R-:W-:Y:S02]  /*3e40*/  DADD R122, R136.reuse, R140.reuse ;  /* 0x00000000887a7229 */ /* 0x144fe4000000008c */
        /* <DEDUP_REMOVED lines=15> */
[----:B------:R-:W-:Y:S02]  /*3f40*/  DFMA R160, R136, R120, R160 ;  /* 0x0000007888a0722b */ /* 0x000fe400000000a0 */
[----:B------:R-:W-:-:S02]  /*3f50*/  DADD R122, R142, R144 ;  /* 0x000000008e7a7229 */ /* 0x000fc40000000090 */
[----:B------:R-:W-:Y:S02]  /*3f60*/  DADD R124, R146, R148 ;  /* 0x00000000927c7229 */ /* 0x000fe40000000094 */
        /* <DEDUP_REMOVED lines=19> */
.L_x_81:
[----:B------:R-:W-:Y:S05]  /*40a0*/  BSYNC.RECONVERGENT B0 ;  /* 0x0000000000007941 */ /* 0x000fea0003800200 */
.L_x_80:
[----:B------:R-:W1:Y:S01]  /*40b0*/  S2R R45, SR_TID.X ;  /* 0x00000000002d7919 */ /* 0x000e620000002100 */
[----:B------:R-:W-:Y:S01]  /*40c0*/  MOV R13, 0x400 ;  /* 0x00000400000d7802 */ /* 0x000fe20000000f00 */
[----:B------:R-:W2:Y:S01]  /*40d0*/  LDCU.128 UR8, c[0x3][0x10] ;  /* 0x00c00200ff0877ac */ /* 0x000ea20008000c00 */
[----:B------:R-:W3:Y:S01]  /*40e0*/  S2R R14, SR_CgaCtaId ;  /* 0x00000000000e7919 */ /* 0x000ee20000008800 */
[----:B------:R-:W4:Y:S01]  /*40f0*/  LDCU.64 UR12, c[0x3][0x20] ;  /* 0x00c00400ff0c77ac */ /* 0x000f220008000a00 */
[----:B------:R-:W5:Y:S01]  /*4100*/  S2R R10, SR_TID.Y ;  /* 0x00000000000a7919 */ /* 0x000f620000002200 */
[----:B------:R-:W0:Y:S01]  /*4110*/  LDCU.128 UR4, c[0x3][0x30] ;  /* 0x00c00600ff0477ac */ /* 0x000e220008000c00 */
[----:B------:R-:W0:Y:S01]  /*4120*/  LDCU.128 UR20, c[0x3][0x40] ;  /* 0x00c00800ff1477ac */ /* 0x000e220008000c00 */
[----:B------:R-:W0:Y:S01]  /*4130*/  LDCU.128 UR16, c[0x3][0x710] ;  /* 0x00c0e200ff1077ac */ /* 0x000e220008000c00 */
[----:B------:R-:W0:Y:S01]  /*4140*/  LDCU.64 UR14, c[0x3][0x720] ;  /* 0x00c0e400ff0e77ac */ /* 0x000e220008000a00 */
[----:B------:R-:W0:Y:S01]  /*4150*/  LDCU.128 UR24, c[0x3][0x740] ;  /* 0x00c0e800ff1877ac */ /* 0x000e220008000c00 */
[----:B------:R-:W0:Y:S01]  /*4160*/  LDCU.64 UR28, c[0x3][0x70] ;  /* 0x00c00e00ff1c77ac */ /* 0x000e220008000a00 */
[----:B-1----:R-:W-:Y:S01]  /*4170*/  LOP3.LUT R11, R45, 0xffff, RZ, 0xc0, !PT ;  /* 0x0000ffff2d0b7812 */ /* 0x002fe200078ec0ff */
[----:B------:R-:W1:Y:S01]  /*4180*/  LDCU.64 UR32, c[0x3][0x770] ;  /* 0x00c0ee00ff2077ac */ /* 0x000e620008000a00 */
[----:B---3--:R-:W-:-:S03]  /*4190*/  LEA R13, R14, R13, 0x18 ;  /* 0x0000000d0e0d7211 */ /* 0x008fc600078ec0ff */
[----:B------:R-:W-:Y:S02]  /*41a0*/  IMAD R11, R11, 0x199a, RZ ;  /* 0x0000199a0b0b7824 */ /* 0x000fe400078e02ff */
[----:B-----5:R-:W-:-:S03]  /*41b0*/  IMAD R10, R10, 0x3a80, R13 ;  /* 0x00003a800a0a7824 */ /* 0x020fc600078e020d */
[----:B------:R-:W-:-:S04]  /*41c0*/  SHF.R.U32.HI R11, RZ, 0x10, R11 ;  /* 0x00000010ff0b7819 */ /* 0x000fc8000001160b */
[C---:B------:R-:W-:Y:S01]  /*41d0*/  PRMT R12, R11.reuse, 0x9910, RZ ;  /* 0x000099100b0c7816 */ /* 0x040fe200000000ff */
[----:B------:R-:W-:-:S04]  /*41e0*/  IMAD R10, R11, 0x68, R10 ;  /* 0x000000680b0a7824 */ /* 0x000fc800078e020a */
[----:B------:R-:W-:-:S05]  /*41f0*/  IMAD R12, R12, 0xa, RZ ;  /* 0x0000000a0c0c7824 */ /* 0x000fca00078e02ff */
[----:B------:R-:W-:-:S04]  /*4200*/  IADD3 R12, PT, PT, RZ, -R12, RZ ;  /* 0x8000000cff0c7210 */ /* 0x000fc80007ffe0ff */
[----:B------:R-:W-:-:S05]  /*4210*/  PRMT R12, R12, 0x7710, RZ ;  /* 0x000077100c0c7816 */ /* 0x000fca00000000ff */
[----:B------:R-:W-:-:S05]  /*4220*/  IMAD.IADD R12, R12, 0x1, R45 ;  /* 0x000000010c0c7824 */ /* 0x000fca00078e022d */
[----:B------:R-:W-:-:S04]  /*4230*/  LOP3.LUT R11, R12, 0xffff, RZ, 0xc0, !PT ;  /* 0x0000ffff0c0b7812 */ /* 0x000fc800078ec0ff */
[----:B------:R-:W-:Y:S01]  /*4240*/  LEA R44, R11, R10, 0x3 ;  /* 0x0000000a0b2c7211 */ /* 0x000fe200078e18ff */
[----:B------:R-:W-:Y:S06]  /*4250*/  BAR.SYNC.DEFER_BLOCKING 0x0 ;  /* 0x0000000000007b1d */ /* 0x000fec0000010000 */
[----:B------:R-:W-:Y:S04]  /*4260*/  LDS.64 R10, [R44] ;  /* 0x000000002c0a7984 */ /* 0x000fe80000000a00 */
[----:B------:R-:W3:Y:S04]  /*4270*/  LDS.64 R12, [R44+0x35a0] ;  /* 0x0035a0002c0c7984 */ /* 0x000ee80000000a00 */
[----:B------:R-:W-:Y:S04]  /*4280*/  LDS.64 R16, [R44+0x4e0] ;  /* 0x0004e0002c107984 */ /* 0x000fe80000000a00 */
[----:B------:R-:W5:Y:S04]  /*4290*/  LDS.64 R18, [R44+0x30c0] ;  /* 0x0030c0002c127984 */ /* 0x000f680000000a00 */
[----:B------:R-:W-:Y:S04]  /*42a0*/  LDS.64 R26, [R44+0x9c0] ;  /* 0x0009c0002c1a7984 */ /* 0x000fe80000000a00 */
[----:B------:R-:W1:Y:S01]  /*42b0*/  LDS.64 R28, [R44+0x2be0] ;  /* 0x002be0002c1c7984 */ /* 0x000e620000000a00 */
[----:B---3--:R-:W-:-:S02]  /*42c0*/  DADD R14, R10, R12 ;  /* 0x000000000a0e7229 */ /* 0x008fc4000000000c */
[----:B------:R-:W-:Y:S02]  /*42d0*/  DADD R10, R10, -R12 ;  /* 0x000000000a0a7229 */ /* 0x000fe4000000080c */
[----:B-----5:R-:W-:-:S04]  /*42e0*/  DADD R20, R16, R18 ;  /* 0x0000000010147229 */ /* 0x020fc80000000012 */
[C---:B------:R-:W-:Y:S02]  /*42f0*/  DFMA R2, R14.reuse, R2, RZ ;  /* 0x000000020e02722b */ /* 0x040fe400000000ff */
[C---:B--2---:R-:W-:Y:S02]  /*4300*/  DFMA R30, R14.reuse, UR8, RZ ;  /* 0x000000080e1e7c2b */ /* 0x044fe400080000ff */
[C---:B------:R-:W-:Y:S01]  /*4310*/  DFMA R32, R14.reuse, UR10, RZ ;  /* 0x0000000a0e207c2b */ /* 0x040fe200080000ff */
[----:B------:R-:W2:Y:S01]  /*4320*/  LDCU.128 UR8, c[0x3][0x730] ;  /* 0x00c0e600ff0877ac */ /* 0x000ea20008000c00 */
[----:B------:R-:W-:Y:S02]  /*4330*/  DFMA R12, R14, R6, RZ ;  /* 0x000000060e0c722b */ /* 0x000fe400000000ff */
[----:B------:R-:W-:Y:S01]  /*4340*/  DFMA R22, R20, R22, R2 ;  /* 0x000000161416722b */ /* 0x000fe20000000002 */
[----:B------:R-:W-:Y:S01]  /*4350*/  LDS.64 R6, [R44+0x2700] ;  /* 0x002700002c067984 */ /* 0x000fe20000000a00 */
[----:B------:R-:W-:-:S02]  /*4360*/  DFMA R2, R10, R4, RZ ;  /* 0x000000040a02722b */ /* 0x000fc400000000ff */
[----:B----4-:R-:W-:Y:S01]  /*4370*/  DFMA R14, R14, UR12, RZ ;  /* 0x0000000c0e0e7c2b */ /* 0x010fe200080000ff */
[----:B------:R-:W3:Y:S01]  /*4380*/  LDS.64 R4, [R44+0xea0] ;  /* 0x000ea0002c047984 */ /* 0x000ee20000000a00 */
[----:B------:R-:W-:Y:S01]  /*4390*/  DFMA R8, R10, R8, RZ ;  /* 0x000000080a08722b */ /* 0x000fe200000000ff */
[----:B------:R-:W4:Y:S01]  /*43a0*/  LDCU.64 UR12, c[0x3][0x58] ;  /* 0x00c00b00ff0c77ac */ /* 0x000f220008000a00 */
[----:B------:R-:W-:Y:S02]  /*43b0*/  DADD R16, R16, -R18 ;  /* 0x0000000010107229 */ /* 0x000fe40000000812 */
[C---:B0-----:R-:W-:Y:S01]  /*43c0*/  DFMA R18, R20.reuse, UR4, R12 ;  /* 0x0000000414127c2b */ /* 0x041fe2000800000c */
[----:B------:R-:W0:Y:S01]  /*43d0*/  LDCU.64 UR4, c[0x3][0x758] ;  /* 0x00c0eb00ff0477ac */ /* 0x000e220008000a00 */
[C---:B------:R-:W-:Y:S02]  /*43e0*/  DFMA R40, R20.reuse, UR22, R14 ;  /* 0x0000001614287c2b */ /* 0x040fe4000800000e */
[C---:B------:R-:W-:Y:S01]  /*43f0*/  DFMA R30, R20.reuse, UR6, R30 ;  /* 0x00000006141e7c2b */ /* 0x040fe2000800001e */
[----:B------:R-:W5:Y:S01]  /*4400*/  LDCU.64 UR6, c[0x3][0xa8] ;  /* 0x00c01500ff0677ac */ /* 0x000f620008000a00 */
[----:B------:R-:W-:-:S02]  /*4410*/  DFMA R32, R20, UR20, R32 ;  /* 0x0000001414207c2b */ /* 0x000fc40008000020 */
[C---:B------:R-:W-:Y:S01]  /*4420*/  DFMA R12, R10.reuse, UR16, RZ ;  /* 0x000000100a0c7c2b */ /* 0x040fe200080000ff */
[----:B------:R-:W0:Y:S01]  /*4430*/  LDCU.128 UR20, c[0x3][0x60] ;  /* 0x00c00c00ff1477ac */ /* 0x000e220008000c00 */
[C---:B------:R-:W-:Y:S02]  /*4440*/  DFMA R14, R10.reuse, UR18, RZ ;  /* 0x000000120a0e7c2b */ /* 0x040fe400080000ff */
[----:B------:R-:W-:Y:S01]  /*4450*/  DFMA R36, R10, UR14, RZ ;  /* 0x0000000e0a247c2b */ /* 0x000fe200080000ff */
[----:B------:R-:W5:Y:S01]  /*4460*/  LDCU.128 UR16, c[0x3][0x760] ;  /* 0x00c0ec00ff1077ac */ /* 0x000f620008000c00 */
[C---:B--2---:R-:W-:Y:S01]  /*4470*/  DFMA R20, R16.reuse, UR8, R8 ;  /* 0x0000000810147c2b */ /* 0x044fe20008000008 */
[----:B------:R-:W-:Y:S01]  /*4480*/  LDS.64 R10, [R44+0x2220] ;  /* 0x002220002c0a7984 */ /* 0x000fe20000000a00 */
[----:B------:R-:W-:Y:S02]  /*4490*/  DFMA R24, R16, R24, R2 ;  /* 0x000000181018722b */ /* 0x000fe40000000002 */
[C-C-:B-1----:R-:W-:Y:S01]  /*44a0*/  DADD R2, R26.reuse, R28.reuse ;  /* 0x000000001a027229 */ /* 0x142fe2000000001c */
[----:B------:R-:W1:Y:S01]  /*44b0*/  LDS.64 R8, [R44+0x1380] ;  /* 0x001380002c087984 */ /* 0x000e620000000a00 */
[----:B------:R-:W-:-:S02]  /*44c0*/  DADD R26, R26, -R28 ;  /* 0x000000001a1a7229 */ /* 0x000fc4000000081c */
[C---:B------:R-:W-:Y:S01]  /*44d0*/  DFMA R28, R16.reuse, UR10, R12 ;  /* 0x0000000a101c7c2b */ /* 0x040fe2000800000c */
[----:B------:R-:W2:Y:S01]  /*44e0*/  LDCU.128 UR8, c[0x3][0x80] ;  /* 0x00c01000ff0877ac */ /* 0x000ea20008000c00 */
[C---:B------:R-:W-:Y:S01]  /*44f0*/  DFMA R34, R16.reuse, UR24, R14 ;  /* 0x0000001810227c2b */ /* 0x040fe2000800000e */
[----:B------:R-:W-:Y:S01]  /*4500*/  LDS.64 R12, [R44+0x1860] ;  /* 0x001860002c0c7984 */ /* 0x000fe20000000a00 */
[----:B------:R-:W-:Y:S01]  /*4510*/  DFMA R36, R16, UR26, R36 ;  /* 0x0000001a10247c2b */ /* 0x000fe20008000024 */
[----:B------:R-:W2:Y:S01]  /*4520*/  LDCU.128 UR24, c[0x3][0x90] ;  /* 0x00c01200ff1877ac */ /* 0x000ea20008000c00 */
[C---:B----4-:R-:W-:Y:S01]  /*4530*/  DFMA R18, R2.reuse, UR12, R18 ;  /* 0x0000000c02127c2b */ /* 0x050fe20008000012 */
[----:B------:R-:W4:Y:S01]  /*4540*/  LDS.64 R14, [R44+0x1d40] ;  /* 0x001d40002c0e7984 */ /* 0x000f220000000a00 */
[C---:B------:R-:W-:Y:S01]  /*4550*/  DFMA R40, R2.reuse, UR28, R40 ;  /* 0x0000001c02287c2b */ /* 0x040fe20008000028 */
[----:B------:R-:W2:Y:S01]  /*4560*/  LDCU.128 UR12, c[0x3][0x780] ;  /* 0x00c0f000ff0c77ac */ /* 0x000ea20008000c00 */
[----:B------:R-:W-:-:S02]  /*4570*/  DFMA R22, R2, R38, R22 ;  /* 0x000000260216722b */ /* 0x000fc40000000016 */
[C---:B0-----:R-:W-:Y:S01]  /*4580*/  DFMA R30, R2.reuse, UR20, R30 ;  /* 0x00000014021e7c2b */ /* 0x041fe2000800001e */
[----:B------:R-:W0:Y:S01]  /*4590*/  LDCU.128 UR28, c[0x3][0x790] ;  /* 0x00c0f200ff1c77ac */ /* 0x000e220008000c00 */
[----:B------:R-:W-:Y:S02]  /*45a0*/  DFMA R32, R2, UR22, R32 ;  /* 0x0000001602207c2b */ /* 0x000fe40008000020 */
[C-C-:B---3--:R-:W-:Y:S01]  /*45b0*/  DADD R2, R4.reuse, R6.reuse ;  /* 0x0000000004027229 */ /* 0x148fe20000000006 */
[----:B------:R-:W3:Y:S01]  /*45c0*/  LDCU.128 UR20, c[0x3][0xb0] ;  /* 0x00c01600ff1477ac */ /* 0x000ee20008000c00 */
[----:B------:R-:W-:Y:S02]  /*45d0*/  DADD R4, R4, -R6 ;  /* 0x0000000004047229 */ /* 0x000fe40000000806 */
[C---:B-----5:R-:W-:Y:S01]  /*45e0*/  DFMA R28, R26.reuse, UR16, R28 ;  /* 0x000000101a1c7c2b */ /* 0x060fe2000800001c */
[----:B------:R-:W5:Y:S01]  /*45f0*/  LDCU.64 UR16, c[0x3][0x7a8] ;  /* 0x00c0f500ff1077ac */ /* 0x000f620008000a00 */
[----:B------:R-:W-:-:S02]  /*4600*/  DFMA R34, R26, UR18, R34 ;  /* 0x000000121a227c2b */ /* 0x000fc40008000022 */
[C---:B------:R-:W-:Y:S01]  /*4610*/  DFMA R20, R26.reuse, UR4, R20 ;  /* 0x000000041a147c2b */ /* 0x040fe20008000014 */
[----:B------:R-:W5:Y:S01]  /*4620*/  LDCU.64 UR4, c[0x3][0xc0] ;  /* 0x00c01800ff0477ac */ /* 0x000f620008000a00 */
[----:B------:R-:W-:Y:S02]  /*4630*/  DFMA R36, R26, UR32, R36 ;  /* 0x000000201a247c2b */ /* 0x000fe40008000024 */
[C---:B--2---:R-:W-:Y:S01]  /*4640*/  DFMA R32, R2.reuse, UR24, R32 ;  /* 0x0000001802207c2b */ /* 0x044fe20008000020 */
[----:B------:R-:W2:Y:S01]  /*4650*/  LDCU.64 UR18, c[0x3][0x7c0] ;  /* 0x00c0f800ff1277ac */ /* 0x000ea20008000a00 */
[C---:B------:R-:W-:Y:S02]  /*4660*/  DFMA R40, R2.reuse, UR26, R40 ;  /* 0x0000001a02287c2b */ /* 0x040fe40008000028 */
[C---:B------:R-:W-:Y:S01]  /*4670*/  DFMA R18, R2.reuse, UR8, R18 ;  /* 0x0000000802127c2b */ /* 0x040fe20008000012 */
[----:B------:R-:W2:Y:S01]  /*4680*/  LDCU.128 UR24, c[0x3][0x7b0] ;  /* 0x00c0f600ff1877ac */ /* 0x000ea20008000c00 */
[----:B------:R-:W-:-:S02]  /*4690*/  DFMA R30, R2, UR10, R30 ;  /* 0x0000000a021e7c2b */ /* 0x000fc4000800001e */
[C---:B------:R-:W-:Y:S01]  /*46a0*/  DFMA R20, R4.reuse, UR12, R20 ;  /* 0x0000000c04147c2b */ /* 0x040fe20008000014 */
[----:B------:R-:W2:Y:S01]  /*46b0*/  LDCU.128 UR8, c[0x3][0xd0] ;  /* 0x00c01a00ff0877ac */ /* 0x000ea20008000c00 */
[C---:B------:R-:W-:Y:S02]  /*46c0*/  DFMA R28, R4.reuse, UR14, R28 ;  /* 0x0000000e041c7c2b */ /* 0x040fe4000800001c */
[C---:B0-----:R-:W-:Y:S01]  /*46d0*/  DFMA R34, R4.reuse, UR28, R34 ;  /* 0x0000001c04227c2b */ /* 0x041fe20008000022 */
[----:B------:R-:W0:Y:S01]  /*46e0*/  LDCU.128 UR12, c[0x3][0x7d0] ;  /* 0x00c0fa00ff0c77ac */ /* 0x000e220008000c00 */
[----:B------:R-:W-:Y:S02]  /*46f0*/  DFMA R36, R4, UR30, R36 ;  /* 0x0000001e04247c2b */ /* 0x000fe40008000024 */
[----:B------:R-:W-:Y:S01]  /*4700*/  DFMA R24, R26, R42, R24 ;  /* 0x0000002a1a18722b */ /* 0x000fe20000000018 */
[----:B------:R-:W0:Y:S01]  /*4710*/  LDCU.128 UR28, c[0x3][0xe0] ;  /* 0x00c01c00ff1c77ac */ /* 0x000e220008000c00 */
[----:B------:R-:W-:-:S02]  /*4720*/  DFMA R22, R2, R48, R22 ;  /* 0x000000300216722b */ /* 0x000fc40000000016 */
[C-C-:B-1----:R-:W-:Y:S01]  /*4730*/  DADD R2, R8.reuse, R10.reuse ;  /* 0x0000000008027229 */ /* 0x142fe2000000000a */
[----:B------:R-:W1:Y:S01]  /*4740*/  LDCU.128 UR32, c[0x3][0x7e0] ;  /* 0x00c0fc00ff2077ac */ /* 0x000e620008000c00 */
[----:B------:R-:W-:Y:S02]  /*4750*/  DADD R8, R8, -R10 ;  /* 0x0000000008087229 */ /* 0x000fe4000000080a */
[----:B------:R-:W-:Y:S02]  /*4760*/  DFMA R24, R4, R50, R24 ;  /* 0x000000320418722b */ /* 0x000fe40000000018 */
[C-C-:B----4-:R-:W-:Y:S02]  /*4770*/  DADD R4, R12.reuse, R14.reuse ;  /* 0x000000000c047229 */ /* 0x150fe4000000000e */
[----:B------:R-:W-:Y:S02]  /*4780*/  DADD R12, R12, -R14 ;  /* 0x000000000c0c7229 */ /* 0x000fe4000000080e */
[----:B---3--:R-:W-:-:S02]  /*4790*/  DFMA R30, R2, UR20, R30 ;  /* 0x00000014021e7c2b */ /* 0x008fc4000800001e */
[C---:B------:R-:W-:Y:S02]  /*47a0*/  DFMA R32, R2.reuse, UR22, R32 ;  /* 0x0000001602207c2b */ /* 0x040fe40008000020 */
[----:B------:R-:W-:Y:S02]  /*47b0*/  DFMA R18, R2, UR6, R18 ;  /* 0x0000000602127c2b */ /* 0x000fe40008000012 */
[----:B-----5:R-:W-:Y:S02]  /*47c0*/  DFMA R20, R8, UR16, R20 ;  /* 0x0000001008147c2b */ /* 0x020fe40008000014 */
[----:B------:R-:W-:Y:S02]  /*47d0*/  DFMA R40, R2, UR4, R40 ;  /* 0x0000000402287c2b */ /* 0x000fe40008000028 */
[C---:B--2---:R-:W-:Y:S02]  /*47e0*/  DFMA R28, R8.reuse, UR24, R28 ;  /* 0x00000018081c7c2b */ /* 0x044fe4000800001c */
[----:B------:R-:W-:-:S02]  /*47f0*/  DFMA R34, R8, UR26, R34 ;  /* 0x0000001a08227c2b */ /* 0x000fc40008000022 */
[----:B------:R-:W-:Y:S02]  /*4800*/  DFMA R36, R8, UR18, R36 ;  /* 0x0000001208247c2b */ /* 0x000fe40008000024 */
[C---:B------:R-:W-:Y:S02]  /*4810*/  DFMA R18, R4.reuse, UR8, R18 ;  /* 0x0000000804127c2b */ /* 0x040fe40008000012 */
[C---:B------:R-:W-:Y:S02]  /*4820*/  DFMA R30, R4.reuse, UR10, R30 ;  /* 0x0000000a041e7c2b */ /* 0x040fe4000800001e */
[C---:B0-----:R-:W-:Y:S02]  /*4830*/  DFMA R32, R4.reuse, UR28, R32 ;  /* 0x0000001c04207c2b */ /* 0x041fe40008000020 */
[----:B------:R-:W-:Y:S02]  /*4840*/  DFMA R40, R4, UR30, R40 ;  /* 0x0000001e04287c2b */ /* 0x000fe40008000028 */
[----:B------:R-:W-:-:S02]  /*4850*/  DFMA R20, R12, UR12, R20 ;  /* 0x0000000c0c147c2b */ /* 0x000fc40008000014 */
[C---:B------:R-:W-:Y:S02]  /*4860*/  DFMA R28, R12.reuse, UR14, R28 ;  /* 0x0000000e0c1c7c2b */ /* 0x040fe4000800001c */
[C---:B-1----:R-:W-:Y:S02]  /*4870*/  DFMA R34, R12.reuse, UR32, R34 ;  /* 0x000000200c227c2b */ /* 0x042fe40008000022 */
[----:B------:R-:W-:Y:S01]  /*4880*/  DFMA R36, R12, UR34, R36 ;  /* 0x000000220c247c2b */ /* 0x000fe20008000024 */
[----:B------:R-:W-:Y:S10]  /*4890*/  @P0 EXIT ;  /* 0x000000000000094d */ /* 0x000ff40003800000 */
[----:B------:R-:W0:Y:S01]  /*48a0*/  LDC.64 R6, c[0x0][0x3b0] ;  /* 0x0000ec00ff067b82 */ /* 0x000e220000000a00 */
[----:B------:R-:W-:Y:S02]  /*48b0*/  DFMA R22, R2, R80, R22 ;  /* 0x000000500216722b */ /* 0x000fe40000000016 */
[----:B------:R-:W-:Y:S01]  /*48c0*/  DFMA R24, R8, R78, R24 ;  /* 0x0000004e0818722b */ /* 0x000fe20000000018 */
[----:B------:R-:W-:Y:S01]  /*48d0*/  IMAD R3, R0, 0x3e8, R45 ;  /* 0x000003e800037824 */ /* 0x000fe200078e022d */
[----:B------:R-:W-:Y:S02]  /*48e0*/  DADD R10, R32, R34 ;  /* 0x00000000200a7229 */ /* 0x000fe40000000022 */
[----:B------:R-:W-:Y:S02]  /*48f0*/  DADD R8, R30, R28 ;  /* 0x000000001e087229 */ /* 0x000fe4000000001c */
[----:B------:R-:W-:Y:S02]  /*4900*/  DFMA R22, R4, R126, R22 ;  /* 0x0000007e0416722b */ /* 0x000fe40000000016 */
[----:B------:R-:W-:-:S02]  /*4910*/  DFMA R24, R12, R132, R24 ;  /* 0x000000840c18722b */ /* 0x000fc40000000018 */
[C-C-:B------:R-:W-:Y:S02]  /*4920*/  DADD R12, R40.reuse, R36.reuse ;  /* 0x00000000280c7229 */ /* 0x140fe40000000024 */
[----:B------:R-:W-:Y:S02]  /*4930*/  DADD R36, R40, -R36 ;  /* 0x0000000028247229 */ /* 0x000fe40000000824 */
[----:B------:R-:W-:Y:S02]  /*4940*/  DADD R32, R32, -R34 ;  /* 0x0000000020207229 */ /* 0x000fe40000000822 */
[----:B------:R-:W-:Y:S02]  /*4950*/  DADD R4, R22, R24 ;  /* 0x0000000016047229 */ /* 0x000fe40000000018 */
[----:B------:R-:W-:Y:S02]  /*4960*/  DADD R28, R30, -R28 ;  /* 0x000000001e1c7229 */ /* 0x000fe4000000081c */
[----:B------:R-:W-:Y:S01]  /*4970*/  DADD R22, R22, -R24 ;  /* 0x0000000016167229 */ /* 0x000fe20000000818 */
[----:B0-----:R-:W-:Y:S01]  /*4980*/  IMAD.WIDE R2, R3, 0x8, R6 ;  /* 0x0000000803027825 */ /* 0x001fe200078e0206 */
[----:B------:R-:W-:-:S02]  /*4990*/  DADD R6, R18, R20 ;  /* 0x0000000012067229 */ /* 0x000fc40000000014 */
        /* <DEDUP_REMOVED lines=12> */
.L_x_83:
        /* <DEDUP_REMOVED lines=10> */
.L_x_333:


//--------------------- .text._Z32massMatrixMultiplyRegisterKernelILi10ELi12ELi1EEviPKiPKdS3_S3_S3_Pd --------------------------
	.section	.text._Z32massMatrixMultiplyRegisterKernelILi10ELi12ELi1EEviPKiPKdS3_S3_S3_Pd,"ax",@progbits
	.align	128
        .global         _Z32massMatrixMultiplyRegisterKernelILi10ELi12ELi1EEviPKiPKdS3_S3_S3_Pd
        .type           _Z32massMatrixMultiplyRegisterKernelILi10ELi12ELi1EEviPKiPKdS3_S3_S3_Pd,@function
        .size           _Z32massMatrixMultiplyRegisterKernelILi10ELi12ELi1EEviPKiPKdS3_S3_S3_Pd,(.L_x_334 - _Z32massMatrixMultiplyRegisterKernelILi10ELi12ELi1EEviPKiPKdS3_S3_S3_Pd)
        .other          _Z32massMatrixMultiplyRegisterKernelILi10ELi12ELi1EEviPKiPKdS3_S3_S3_Pd,@"STO_CUDA_ENTRY STV_DEFAULT"
_Z32massMatrixMultiplyRegisterKernelILi10ELi12ELi1EEviPKiPKdS3_S3_S3_Pd:
.text._Z32massMatrixMultiplyRegisterKernelILi10ELi12ELi1EEviPKiPKdS3_S3_S3_Pd:
        /* <DEDUP_REMOVED lines=16> */
[----:B0-----:R-:W-:-:S06]  /*0100*/  @!P1 IMAD.WIDE.U32 R6, R81, 0x8, R6 ;  /* 0x0000000851069825 */ /* 0x001fcc00078e0006 */
[----:B------:R-:W3:Y:S01]  /*0110*/  @!P1 LDG.E.64.CONSTANT R6, desc[UR6][R6.64] ;  /* 0x0000000606069981 */ /* 0x000ee2000c1e9b00 */
[----:B-1----:R-:W-:-:S06]  /*0120*/  @!P1 IMAD.WIDE.U32 R8, R81, 0x8, R8 ;  /* 0x0000000851089825 */ /* 0x002fcc00078e0008 */
[----:B------:R-:W5:Y:S01]  /*0130*/  @!P1 LDG.E.64.CONSTANT R8, desc[UR6][R8.64] ;  /* 0x0000000608089981 */ /* 0x000f62000c1e9b00 */
[----:B------:R-:W0:Y:S01]  /*0140*/  S2R R16, SR_CgaCtaId ;  /* 0x0000000000107919 */ /* 0x000e220000008800 */
        /* <DEDUP_REMOVED lines=12> */
[----:B------:R-:W-:-:S05]  /*0210*/  MOV R3, 0x400 ;  /* 0x0000040000037802 */ /* 0x000fca0000000f00 */
[C---:B------:R-:W-:Y:S02]  /*0220*/  @!P1 VIADD R12, R3.reuse, 0x3a80 ;  /* 0x00003a80030c9836 */ /* 0x040fe40000000000 */
[----:B------:R-:W-:-:S03]  /*0230*/  @!P1 VIADD R13, R3, 0x3b70 ;  /* 0x00003b70030d9836 */ /* 0x000fc60000000000 */
[C---:B0-----:R-:W-:Y:S02]  /*0240*/  @!P1 LEA R12, R16.reuse, R12, 0x18 ;  /* 0x0000000c100c9211 */ /* 0x041fe400078ec0ff */
        /* <DEDUP_REMOVED lines=8> */
[----:B------:R-:W3:Y:S04]  /*02d0*/  LDS.128 R28, [R3+0x3ac0] ;  /* 0x003ac000031c7984 */ /* 0x000ee80000000c00 */
[----:B------:R-:W5:Y:S04]  /*02e0*/  LDS.128 R24, [R3+0x3ab0] ;  /* 0x003ab00003187984 */ /* 0x000f680000000c00 */
[----:B------:R-:W5:Y:S04]  /*02f0*/  LDS.128 R36, [R3+0x3ae0] ;  /* 0x003ae00003247984 */ /* 0x000f680000000c00 */
[----:B------:R-:W5:Y:S04]  /*0300*/  LDS.128 R16, [R3+0x3b00] ;  /* 0x003b000003107984 */ /* 0x000f680000000c00 */
[----:B------:R-:W-:Y:S04]  /*0310*/  LDS.128 R32, [R3+0x3af0] ;  /* 0x003af00003207984 */ /* 0x000fe80000000c00 */
[----:B-1----:R-:W-:Y:S04]  /*0320*/  LDS.128 R4, [R3+0x3b30] ;  /* 0x003b300003047984 */ /* 0x002fe80000000c00 */
[----:B------:R-:W-:Y:S04]  /*0330*/  LDS.128 R56, [R3+0x3be0] ;  /* 0x003be00003387984 */ /* 0x000fe80000000c00 */
[----:B------:R-:W-:Y:S04]  /*0340*/  LDS.128 R60, [R3+0x3c10] ;  /* 0x003c1000033c7984 */ /* 0x000fe80000000c00 */
[----:B------:R-:W-:Y:S01]  /*0350*/  LDS.128 R64, [R3+0x3c30] ;  /* 0x003c300003407984 */ /* 0x000fe20000000c00 */
[----:B0-----:R-:W-:-:S02]  /*0360*/  R2UR UR70, R14 ;  /* 0x000000000e4672ca */ /* 0x001fc400000e0000 */
[----:B------:R-:W-:Y:S02]  /*0370*/  R2UR UR71, R15 ;  /* 0x000000000f4772ca */ /* 0x000fe400000e0000 */
[----:B------:R-:W-:Y:S02]  /*0380*/  R2UR UR68, R12 ;  /* 0x000000000c4472ca */ /* 0x000fe400000e0000 */
[----:B------:R-:W-:Y:S02]  /*0390*/  R2UR UR69, R13 ;  /* 0x000000000d4572ca */ /* 0x000fe400000e0000 */
[----:B------:R-:W0:Y:S01]  /*03a0*/  LDS.128 R12, [R3+0x3b10] ;  /* 0x003b1000030c7984 */ /* 0x000e220000000c00 */
[----:B---3--:R-:W-:Y:S02]  /*03b0*/  R2UR UR64, R30 ;  /* 0x000000001e4072ca */ /* 0x008fe400000e0000 */
[----:B------:R-:W-:Y:S02]  /*03c0*/  R2UR UR65, R31 ;  /* 0x000000001f4172ca */ /* 0x000fe400000e0000 */
[----:B------:R-:W-:-:S02]  /*03d0*/  R2UR UR6, R28 ;  /* 0x000000001c0672ca */ /* 0x000fc400000e0000 */
[----:B------:R-:W-:Y:S02]  /*03e0*/  R2UR UR7, R29 ;  /* 0x000000001d0772ca */ /* 0x000fe400000e0000 */
[----:B------:R-:W1:Y:S01]  /*03f0*/  LDS.128 R28, [R3+0x3b20] ;  /* 0x003b2000031c7984 */ /* 0x000e620000000c00 */
[----:B-----5:R-:W-:Y:S02]  /*0400*/  R2UR UR66, R26 ;  /* 0x000000001a4272ca */ /* 0x020fe400000e0000 */
[----:B------:R-:W-:Y:S02]  /*0410*/  R2UR UR67, R27 ;  /* 0x000000001b4372ca */ /* 0x000fe400000e0000 */
[----:B------:R-:W-:Y:S02]  /*0420*/  R2UR UR8, R24 ;  /* 0x00000000180872ca */ /* 0x000fe400000e0000 */
[----:B------:R-:W-:Y:S02]  /*0430*/  R2UR UR9, R25 ;  /* 0x00000000190972ca */ /* 0x000fe400000e0000 */
[----:B------:R-:W-:Y:S01]  /*0440*/  R2UR UR62, R38 ;  /* 0x00000000263e72ca */ /* 0x000fe200000e0000 */
[----:B------:R-:W-:Y:S01]  /*0450*/  LDS.128 R24, [R3+0x3aa0] ;  /* 0x003aa00003187984 */ /* 0x000fe20000000c00 */
[----:B------:R-:W-:-:S02]  /*0460*/  R2UR UR63, R39 ;  /* 0x00000000273f72ca */ /* 0x000fc400000e0000 */
[----:B------:R-:W-:Y:S02]  /*0470*/  R2UR UR4, R36 ;  /* 0x00000000240472ca */ /* 0x000fe400000e0000 */
[----:B------:R-:W-:Y:S02]  /*0480*/  R2UR UR5, R37 ;  /* 0x00000000250572ca */ /* 0x000fe400000e0000 */
[----:B------:R-:W-:Y:S01]  /*0490*/  LDS.128 R36, [R3+0x3b40] ;  /* 0x003b400003247984 */ /* 0x000fe20000000c00 */
[----:B------:R-:W-:Y:S02]  /*04a0*/  R2UR UR60, R18 ;  /* 0x00000000123c72ca */ /* 0x000fe400000e0000 */
[----:B------:R-:W-:Y:S02]  /*04b0*/  R2UR UR61, R19 ;  /* 0x00000000133d72ca */ /* 0x000fe400000e0000 */
[----:B------:R-:W-:Y:S02]  /*04c0*/  R2UR UR58, R16 ;  /* 0x00000000103a72ca */ /* 0x000fe400000e0000 */
[----:B------:R-:W-:-:S02]  /*04d0*/  R2UR UR59, R17 ;  /* 0x00000000113b72ca */ /* 0x000fc400000e0000 */
[----:B------:R-:W3:Y:S01]  /*04e0*/  LDS.128 R16, [R3+0x3b60] ;  /* 0x003b600003107984 */ /* 0x000ee20000000c00 */
[----:B0-----:R-:W-:Y:S02]  /*04f0*/  R2UR UR54, R12 ;  /* 0x000000000c3672ca */ /* 0x001fe400000e0000 */
[----:B------:R-:W-:Y:S02]  /*0500*/  R2UR UR55, R13 ;  /* 0x000000000d3772ca */ /* 0x000fe400000e0000 */
[----:B------:R-:W-:Y:S02]  /*0510*/  R2UR UR56, R14 ;  /* 0x000000000e3872ca */ /* 0x000fe400000e0000 */
[----:B------:R-:W-:Y:S02]  /*0520*/  R2UR UR57, R15 ;  /* 0x000000000f3972ca */ /* 0x000fe400000e0000 */
[----:B-1----:R-:W-:Y:S02]  /*0530*/  R2UR UR50, R30 ;  /* 0x000000001e3272ca */ /* 0x002fe400000e0000 */
[----:B------:R-:W-:-:S02]  /*0540*/  R2UR UR51, R31 ;  /* 0x000000001f3372ca */ /* 0x000fc400000e0000 */
[----:B------:R-:W-:Y:S02]  /*0550*/  R2UR UR46, R4 ;  /* 0x00000000042e72ca */ /* 0x000fe400000e0000 */
[----:B------:R-:W-:Y:S02]  /*0560*/  R2UR UR47, R5 ;  /* 0x00000000052f72ca */ /* 0x000fe400000e0000 */
[----:B------:R-:W-:Y:S02]  /*0570*/  R2UR UR42, R6 ;  /* 0x00000000062a72ca */ /* 0x000fe400000e0000 */
[----:B------:R-:W-:Y:S01]  /*0580*/  R2UR UR43, R7 ;  /* 0x00000000072b72ca */ /* 0x000fe200000e0000 */
[----:B------:R-:W-:Y:S02]  /*0590*/  IMAD.U32 R72, RZ, RZ, UR4 ;  /* 0x00000004ff487e24 */ /* 0x000fe4000f8e00ff */
[----:B------:R-:W-:Y:S01]  /*05a0*/  IMAD.U32 R73, RZ, RZ, UR5 ;  /* 0x00000005ff497e24 */ /* 0x000fe2000f8e00ff */
[----:B---3--:R-:W-:-:S02]  /*05b0*/  R2UR UR38, R16 ;  /* 0x00000000102672ca */ /* 0x008fc400000e0000 */
[----:B------:R-:W-:Y:S01]  /*05c0*/  R2UR UR39, R17 ;  /* 0x00000000112772ca */ /* 0x000fe200000e0000 */
[C-C-:B--2---:R-:W-:Y:S02]  /*05d0*/  DADD R96, R78.reuse, R10.reuse ;  /* 0x000000004e607229 */ /* 0x144fe4000000000a */
[----:B------:R-:W-:Y:S01]  /*05e0*/  DADD R78, R78, -R10 ;  /* 0x000000004e4e7229 */ /* 0x000fe2000000080a */
[----:B------:R-:W0:Y:S01]  /*05f0*/  LDS.128 R8, [R3+0x3b50] ;  /* 0x003b500003087984 */ /* 0x000e220000000c00 */
[C-C-:B----4-:R-:W-:Y:S02]  /*0600*/  DADD R48, R82.reuse, R20.reuse ;  /* 0x0000000052307229 */ /* 0x150fe40000000014 */
[----:B------:R-:W-:Y:S01]  /*0610*/  DADD R82, R82, -R20 ;  /* 0x0000000052527229 */ /* 0x000fe20000000814 */
[----:B------:R-:W1:Y:S01]  /*0620*/  LDS.128 R20, [R3+0x3ad0] ;  /* 0x003ad00003147984 */ /* 0x000e620000000c00 */
[C-C-:B------:R-:W-:Y:S02]  /*0630*/  DADD R50, R86.reuse, R40.reuse ;  /* 0x0000000056327229 */ /* 0x140fe40000000028 */
[----:B------:R-:W-:Y:S01]  /*0640*/  DADD R86, R86, -R40 ;  /* 0x0000000056567229 */ /* 0x000fe20000000828 */
[----:B------:R-:W2:Y:S01]  /*0650*/  LDS.128 R40, [R3+0x3a80] ;  /* 0x003a800003287984 */ /* 0x000ea20000000c00 */
[----:B------:R-:W-:-:S02]  /*0660*/  DADD R12, R88, R44 ;  /* 0x00000000580c7229 */ /* 0x000fc4000000002c */
[----:B------:R-:W-:-:S06]  /*0670*/  DADD R52, R46, R84 ;  /* 0x000000002e347229 */ /* 0x000fcc0000000054 */
[----:B------:R-:W-:Y:S02]  /*0680*/  DFMA R14, R12, R26, RZ ;  /* 0x0000001a0c0e722b */ /* 0x000fe400000000ff */
[----:B------:R-:W-:Y:S01]  /*0690*/  DFMA R30, R28, R12, RZ ;  /* 0x0000000c1c1e722b */ /* 0x000fe200000000ff */
[----:B0-----:R-:W-:Y:S02]  /*06a0*/  R2UR UR48, R8 ;  /* 0x00000000083072ca */ /* 0x001fe400000e0000 */
[----:B------:R-:W-:Y:S01]  /*06b0*/  R2UR UR49, R9 ;  /* 0x00000000093172ca */ /* 0x000fe200000e0000 */
[----:B------:R-:W-:Y:S01]  /*06c0*/  DFMA R8, R12, R34, RZ ;  /* 0x000000220c08722b */ /* 0x000fe200000000ff */
[----:B------:R-:W-:Y:S02]  /*06d0*/  R2UR UR44, R10 ;  /* 0x000000000a2c72ca */ /* 0x000fe400000e0000 */
[----:B-1----:R-:W-:Y:S02]  /*06e0*/  R2UR UR52, R22 ;  /* 0x00000000163472ca */ /* 0x002fe400000e0000 */
[----:B------:R-:W-:Y:S01]  /*06f0*/  R2UR UR53, R23 ;  /* 0x00000000173572ca */ /* 0x000fe200000e0000 */
[----:B------:R-:W-:Y:S01]  /*0700*/  DFMA R22, R20, R12, RZ ;  /* 0x0000000c1416722b */ /* 0x000fe200000000ff */
[----:B------:R-:W-:Y:S01]  /*0710*/  R2UR UR45, R11 ;  /* 0x000000000b2d72ca */ /* 0x000fe200000e0000 */
[----:B------:R-:W-:-:S02]  /*0720*/  DFMA R10, R12, R38, RZ ;  /* 0x000000260c0a722b */ /* 0x000fc400000000ff */
[----:B--2---:R-:W-:Y:S02]  /*0730*/  DFMA R12, R40, R12, RZ ;  /* 0x0000000c280c722b */ /* 0x004fe400000000ff */
[C---:B------:R-:W-:Y:S02]  /*0740*/  DFMA R14, R52.reuse, UR8, R14 ;  /* 0x00000008340e7c2b */ /* 0x040fe4000800000e */
[C---:B------:R-:W-:Y:S02]  /*0750*/  DFMA R4, R52.reuse, UR58, R8 ;  /* 0x0000003a34047c2b */ /* 0x040fe40008000008 */
[C---:B------:R-:W-:Y:S02]  /*0760*/  DFMA R30, R52.reuse, UR50, R30 ;  /* 0x00000032341e7c2b */ /* 0x040fe4000800001e */
[C---:B------:R-:W-:Y:S02]  /*0770*/  DFMA R22, R52.reuse, UR52, R22 ;  /* 0x0000003434167c2b */ /* 0x040fe40008000016 */
[----:B------:R-:W-:-:S02]  /*0780*/  DFMA R54, R52, UR48, R10 ;  /* 0x0000003034367c2b */ /* 0x000fc4000800000a */
[----:B------:R-:W-:Y:S02]  /*0790*/  DFMA R52, R52, R42, R12 ;  /* 0x0000002a3434722b */ /* 0x000fe4000000000c */
[C---:B------:R-:W-:Y:S02]  /*07a0*/  DFMA R8, R50.reuse, UR66, R14 ;  /* 0x0000004232087c2b */ /* 0x040fe4000800000e */
[C---:B------:R-:W-:Y:S01]  /*07b0*/  DFMA R10, R50.reuse, UR60, R4 ;  /* 0x0000003c320a7c2b */ /* 0x040fe20008000004 */
[----:B------:R-:W-:Y:S01]  /*07c0*/  LDS.128 R12, [R3+0x3ba0] ;  /* 0x003ba000030c7984 */ /* 0x000fe20000000c00 */
[C---:B------:R-:W-:Y:S02]  /*07d0*/  DFMA R22, R50.reuse, UR4, R22 ;  /* 0x0000000432167c2b */ /* 0x040fe40008000016 */
[C---:B------:R-:W-:Y:S02]  /*07e0*/  DFMA R16, R50.reuse, UR46, R30 ;  /* 0x0000002e32107c2b */ /* 0x040fe4000800001e */
[----:B------:R-:W-:-:S02]  /*07f0*/  DFMA R54, R50, UR44, R54 ;  /* 0x0000002c32367c2b */ /* 0x000fc40008000036 */
[----:B------:R-:W-:Y:S01]  /*0800*/  DFMA R52, R50, UR68, R52 ;  /* 0x0000004432347c2b */ /* 0x000fe20008000034 */
[----:B------:R-:W-:Y:S01]  /*0810*/  R2UR UR4, R24 ;  /* 0x00000000180472ca */ /* 0x000fe200000e0000 */
[----:B------:R-:W-:Y:S01]  /*0820*/  DADD R84, R46, -R84 ;  /* 0x000000002e547229 */ /* 0x000fe20000000854 */
[----:B------:R-:W-:Y:S01]  /*0830*/  R2UR UR5, R25 ;  /* 0x00000000190572ca */ /* 0x000fe200000e0000 */
[----:B------:R-:W-:Y:S01]  /*0840*/  DADD R88, R88, -R44 ;  /* 0x0000000058587229 */ /* 0x000fe2000000082c */
[----:B------:R-:W0:Y:S01]  /*0850*/  LDS.128 R4, [R3+0x3bb0] ;  /* 0x003bb00003047984 */ /* 0x000e220000000c00 */
[C---:B------:R-:W-:Y:S02]  /*0860*/  DFMA R92, R48.reuse, UR6, R8 ;  /* 0x00000006305c7c2b */ /* 0x040fe40008000008 */
[C---:B------:R-:W-:Y:S01]  /*0870*/  DFMA R90, R48.reuse, UR54, R10 ;  /* 0x00000036305a7c2b */ /* 0x040fe2000800000a */
[----:B------:R-:W1:Y:S01]  /*0880*/  LDS.128 R44, [R3+0x3b80] ;  /* 0x003b8000032c7984 */ /* 0x000e620000000c00 */
[----:B------:R-:W-:-:S02]  /*0890*/  DFMA R22, R48, UR62, R22 ;  /* 0x0000003e30167c2b */ /* 0x000fc40008000016 */
[C---:B------:R-:W-:Y:S01]  /*08a0*/  DFMA R16, R48.reuse, UR42, R16 ;  /* 0x0000002a30107c2b */ /* 0x040fe20008000010 */
[----:B------:R-:W2:Y:S01]  /*08b0*/  LDS.128 R8, [R3+0x3bd0] ;  /* 0x003bd00003087984 */ /* 0x000ea20000000c00 */
[C---:B------:R-:W-:Y:S02]  /*08c0*/  DFMA R24, R48.reuse, UR38, R54 ;  /* 0x0000002630187c2b */ /* 0x040fe40008000036 */
[----:B------:R-:W-:Y:S01]  /*08d0*/  DFMA R52, R48, UR70, R52 ;  /* 0x0000004630347c2b */ /* 0x000fe20008000034 */
[----:B------:R-:W3:Y:S01]  /*08e0*/  LDS.128 R48, [R3+0x3bf0] ;  /* 0x003bf00003307984 */ /* 0x000ee20000000c00 */
[----:B------:R-:W-:Y:S01]  /*08f0*/  IMAD.U32 R70, RZ, RZ, UR6 ;  /* 0x00000006ff467e24 */ /* 0x000fe2000f8e00ff */
[----:B------:R-:W-:Y:S01]  /*0900*/  R2UR UR6, R32 ;  /* 0x00000000200672ca */ /* 0x000fe200000e0000 */
[----:B------:R-:W-:Y:S01]  /*0910*/  IMAD.U32 R71, RZ, RZ, UR7 ;  /* 0x00000007ff477e24 */ /* 0x000fe2000f8e00ff */
[----:B------:R-:W-:Y:S02]  /*0920*/  R2UR UR7, R33 ;  /* 0x00000000210772ca */ /* 0x000fe400000e0000 */
[----:B------:R-:W-:-:S02]  /*0930*/  R2UR UR40, R18 ;  /* 0x00000000122872ca */ /* 0x000fc400000e0000 */
[----:B------:R-:W-:Y:S02]  /*0940*/  R2UR UR41, R19 ;  /* 0x00000000132972ca */ /* 0x000fe400000e0000 */
[----:B------:R-:W-:Y:S02]  /*0950*/  R2UR UR36, R36 ;  /* 0x00000000242472ca */ /* 0x000fe400000e0000 */
[----:B------:R-:W-:Y:S01]  /*0960*/  R2UR UR37, R37 ;  /* 0x00000000252572ca */ /* 0x000fe200000e0000 */
[C---:B------:R-:W-:Y:S02]  /*0970*/  DFMA R92, R96.reuse, UR64, R92 ;  /* 0x00000040605c7c2b */ /* 0x040fe4000800005c */
[C---:B------:R-:W-:Y:S02]  /*0980*/  DFMA R90, R96.reuse, UR56, R90 ;  /* 0x00000038605a7c2b */ /* 0x040fe4000800005a */
[----:B------:R-:W-:-:S04]  /*0990*/  DFMA R94, R96, UR6, R22 ;  /* 0x00000006605e7c2b */ /* 0x000fc80008000016 */
[----:B------:R-:W-:-:S04]  /*09a0*/  DFMA R24, R96, UR40, R24 ;  /* 0x0000002860187c2b */ /* 0x000fc80008000018 */
[C---:B------:R-:W-:Y:S02]  /*09b0*/  DFMA R22, R96.reuse, UR36, R16 ;  /* 0x0000002460167c2b */ /* 0x040fe40008000010 */
[----:B------:R-:W-:Y:S01]  /*09c0*/  DFMA R96, R96, UR4, R52 ;  /* 0x0000000460607c2b */ /* 0x000fe20008000034 */
[----:B0-----:R-:W-:Y:S01]  /*09d0*/  R2UR UR28, R6 ;  /* 0x00000000061c72ca */ /* 0x001fe200000e0000 */
[----:B------:R-:W0:Y:S01]  /*09e0*/  LDS.128 R52, [R3+0x3bc0] ;  /* 0x003bc00003347984 */ /* 0x000e220000000c00 */
[----:B-1----:R-:W-:Y:S02]  /*09f0*/  R2UR UR34, R46 ;  /* 0x000000002e2272ca */ /* 0x002fe400000e0000 */
[----:B------:R-:W-:Y:S01]  /*0a00*/  R2UR UR35, R47 ;  /* 0x000000002f2372ca */ /* 0x000fe200000e0000 */
[----:B------:R-:W-:Y:S01]  /*0a10*/  IMAD.U32 R30, RZ, RZ, UR4 ;  /* 0x00000004ff1e7e24 */ /* 0x000fe2000f8e00ff */
[----:B------:R-:W-:Y:S01]  /*0a20*/  R2UR UR32, R44 ;  /* 0x000000002c2072ca */ /* 0x000fe200000e0000 */
[----:B------:R-:W-:Y:S01]  /*0a30*/  IMAD.U32 R31, RZ, RZ, UR5 ;  /* 0x00000005ff1f7e24 */ /* 0x000fe2000f8e00ff */
[----:B------:R-:W-:Y:S01]  /*0a40*/  R2UR UR33, R45 ;  /* 0x000000002d2172ca */ /* 0x000fe200000e0000 */
[----:B------:R-:W-:Y:S01]  /*0a50*/  LDS.128 R16, [R3+0x3c20] ;  /* 0x003c200003107984 */ /* 0x000fe20000000c00 */
[----:B--2---:R-:W-:-:S02]  /*0a60*/  R2UR UR26, R10 ;  /* 0x000000000a1a72ca */ /* 0x004fc400000e0000 */
[----:B------:R-:W-:Y:S01]  /*0a70*/  R2UR UR27, R11 ;  /* 0x000000000b1b72ca */ /* 0x000fe200000e0000 */
[----:B------:R-:W1:Y:S01]  /*0a80*/  LDS.128 R44, [R3+0x3b70] ;  /* 0x003b7000032c7984 */ /* 0x000e620000000c00 */
[----:B------:R-:W-:Y:S02]  /*0a90*/  R2UR UR76, R8 ;  /* 0x00000000084c72ca */ /* 0x000fe400000e0000 */
[----:B------:R-:W-:Y:S02]  /*0aa0*/  R2UR UR77, R9 ;  /* 0x00000000094d72ca */ /* 0x000fe400000e0000 */
[----:B---3--:R-:W-:Y:S01]  /*0ab0*/  R2UR UR24, R50 ;  /* 0x00000000321872ca */ /* 0x008fe200000e0000 */
[----:B------:R-:W2:Y:S01]  /*0ac0*/  LDS.128 R8, [R3+0x3c50] ;  /* 0x003c500003087984 */ /* 0x000ea20000000c00 */
[----:B------:R-:W-:Y:S02]  /*0ad0*/  R2UR UR25, R51 ;  /* 0x00000000331972ca */ /* 0x000fe400000e0000 */
[----:B------:R-:W-:-:S02]  /*0ae0*/  R2UR UR22, R48 ;  /* 0x00000000301672ca */ /* 0x000fc400000e0000 */
[----:B------:R-:W-:Y:S02]  /*0af0*/  R2UR UR23, R49 ;  /* 0x00000000311772ca */ /* 0x000fe400000e0000 */
[----:B------:R-:W3:Y:S01]  /*0b00*/  LDS.128 R48, [R3+0x3b90] ;  /* 0x003b900003307984 */ /* 0x000ee20000000c00 */
[----:B------:R-:W-:Y:S02]  /*0b10*/  R2UR UR29, R7 ;  /* 0x00000000071d72ca */ /* 0x000fe400000e0000 */
[----:B------:R-:W-:Y:S02]  /*0b20*/  R2UR UR72, R4 ;  /* 0x00000000044872ca */ /* 0x000fe400000e0000 */
[----:B------:R-:W-:Y:S02]  /*0b30*/  R2UR UR73, R5 ;  /* 0x00000000054972ca */ /* 0x000fe400000e0000 */
[----:B------:R-:W4:Y:S01]  /*0b40*/  LDS.128 R4, [R3+0x3c00] ;  /* 0x003c000003047984 */ /* 0x000f220000000c00 */
[----:B------:R-:W-:-:S02]  /*0b50*/  R2UR UR30, R14 ;  /* 0x000000000e1e72ca */ /* 0x000fc400000e0000 */
[----:B------:R-:W-:Y:S02]  /*0b60*/  R2UR UR31, R15 ;  /* 0x000000000f1f72ca */ /* 0x000fe400000e0000 */
[----:B------:R-:W-:Y:S02]  /*0b70*/  R2UR UR4, R12 ;  /* 0x000000000c0472ca */ /* 0x000fe400000e0000 */
[----:B------:R-:W-:Y:S02]  /*0b80*/  R2UR UR5, R13 ;  /* 0x000000000d0572ca */ /* 0x000fe400000e0000 */
[----:B------:R-:W5:Y:S01]  /*0b90*/  LDS.128 R12, [R3+0x3c40] ;  /* 0x003c4000030c7984 */ /* 0x000f620000000c00 */
[----:B------:R-:W-:Y:S02]  /*0ba0*/  IMAD.U32 R68, RZ, RZ, UR8 ;  /* 0x00000008ff447e24 */ /* 0x000fe4000f8e00ff */
[----:B------:R-:W-:Y:S02]  /*0bb0*/  IMAD.U32 R69, RZ, RZ, UR9 ;  /* 0x00000009ff457e24 */ /* 0x000fe4000f8e00ff */
[----:B------:R-:W-:Y:S01]  /*0bc0*/  IMAD.U32 R32, RZ, RZ, UR6 ;  /* 0x00000006ff207e24 */ /* 0x000fe2000f8e00ff */
[----:B0-----:R-:W-:Y:S01]  /*0bd0*/  R2UR UR6, R54 ;  /* 0x00000000360672ca */ /* 0x001fe200000e0000 */
[----:B------:R-:W-:Y:S01]  /*0be0*/  IMAD.U32 R33, RZ, RZ, UR7 ;  /* 0x00000007ff217e24 */ /* 0x000fe2000f8e00ff */
[----:B-1----:R-:W-:-:S02]  /*0bf0*/  R2UR UR10, R46 ;  /* 0x000000002e0a72ca */ /* 0x002fc400000e0000 */
[----:B------:R-:W-:Y:S02]  /*0c00*/  R2UR UR11, R47 ;  /* 0x000000002f0b72ca */ /* 0x000fe400000e0000 */
[----:B--2---:R-:W-:Y:S02]  /*0c10*/  R2UR UR8, R8 ;  /* 0x00000000080872ca */ /* 0x004fe400000e0000 */
[----:B------:R-:W-:Y:S02]  /*0c20*/  R2UR UR9, R9 ;  /* 0x00000000090972ca */ /* 0x000fe400000e0000 */
[----:B------:R-:W-:Y:S01]  /*0c30*/  R2UR UR7, R55 ;  /* 0x00000000370772ca */ /* 0x000fe200000e0000 */
[----:B---3--:R-:W-:Y:S01]  /*0c40*/  DFMA R8, R88, R50, RZ ;  /* 0x000000325808722b */ /* 0x008fe200000000ff */
[----:B------:R-:W-:Y:S01]  /*0c50*/  IMAD.U32 R36, RZ, RZ, UR4 ;  /* 0x00000004ff247e24 */ /* 0x000fe2000f8e00ff */
[----:B----4-:R-:W-:Y:S02]  /*0c60*/  R2UR UR12, R4 ;  /* 0x00000000040c72ca */ /* 0x010fe400000e0000 */
[----:B------:R-:W-:Y:S01]  /*0c70*/  R2UR UR13, R5 ;  /* 0x00000000050d72ca */ /* 0x000fe200000e0000 */
[----:B------:R-:W-:Y:S01]  /*0c80*/  DFMA R4, R44, R88, RZ ;  /* 0x000000582c04722b */ /* 0x000fe200000000ff */
[----:B------:R-:W-:-:S02]  /*0c90*/  IMAD.U32 R37, RZ, RZ, UR5 ;  /* 0x00000005ff257e24 */ /* 0x000fc4000f8e00ff */
[----:B------:R-:W-:Y:S01]  /*0ca0*/  DFMA R8, R84, UR4, R8 ;  /* 0x0000000454087c2b */ /* 0x000fe20008000008 */
[----:B------:R-:W-:Y:S02]  /*0cb0*/  R2UR UR4, R62 ;  /* 0x000000003e0472ca */ /* 0x000fe400000e0000 */
[----:B-----5:R-:W-:Y:S02]  /*0cc0*/  R2UR UR14, R12 ;  /* 0x000000000c0e72ca */ /* 0x020fe400000e0000 */
[----:B------:R-:W-:Y:S01]  /*0cd0*/  R2UR UR15, R13 ;  /* 0x000000000d0f72ca */ /* 0x000fe200000e0000 */
[----:B------:R-:W-:Y:S01]  /*0ce0*/  DFMA R12, R52, R88, RZ ;  /* 0x00000058340c722b */ /* 0x000fe200000000ff */
[----:B------:R-:W-:Y:S02]  /*0cf0*/  R2UR UR16, R14 ;  /* 0x000000000e1072ca */ /* 0x000fe400000e0000 */
[----:B------:R-:W-:Y:S01]  /*0d00*/  R2UR UR17, R15 ;  /* 0x000000000f1172ca */ /* 0x000fe200000e0000 */
[----:B------:R-:W-:Y:S01]  /*0d10*/  DFMA R14, R88, R58, RZ ;  /* 0x0000003a580e722b */ /* 0x000fe200000000ff */
[----:B------:R-:W-:Y:S01]  /*0d20*/  R2UR UR5, R63 ;  /* 0x000000003f0572ca */ /* 0x000fe200000e0000 */
[----:B------:R-:W-:Y:S01]  /*0d30*/  DFMA R4, R84, UR10, R4 ;  /* 0x0000000a54047c2b */ /* 0x000fe20008000004 */
[----:B------:R-:W-:-:S02]  /*0d40*/  R2UR UR18, R16 ;  /* 0x00000000101272ca */ /* 0x000fc400000e0000 */
[----:B------:R-:W-:Y:S01]  /*0d50*/  R2UR UR19, R17 ;  /* 0x00000000111372ca */ /* 0x000fe200000e0000 */
[----:B------:R-:W-:Y:S02]  /*0d60*/  DFMA R16, R60, R88, RZ ;  /* 0x000000583c10722b */ /* 0x000fe400000000ff */
[C---:B------:R-:W-:Y:S02]  /*0d70*/  DFMA R12, R84.reuse, UR6, R12 ;  /* 0x00000006540c7c2b */ /* 0x040fe4000800000c */
[----:B------:R-:W-:Y:S02]  /*0d80*/  DFMA R14, R84, UR22, R14 ;  /* 0x00000016540e7c2b */ /* 0x000fe4000800000e */
[C---:B------:R-:W-:Y:S02]  /*0d90*/  DFMA R8, R86.reuse, UR30, R8 ;  /* 0x0000001e56087c2b */ /* 0x040fe40008000008 */
[----:B------:R-:W-:Y:S01]  /*0da0*/  DFMA R4, R86, UR32, R4 ;  /* 0x0000002056047c2b */ /* 0x000fe20008000004 */
[----:B------:R-:W-:-:S02]  /*0db0*/  R2UR UR20, R18 ;  /* 0x00000000121472ca */ /* 0x000fc400000e0000 */
[----:B------:R-:W-:Y:S01]  /*0dc0*/  R2UR UR21, R19 ;  /* 0x00000000131572ca */ /* 0x000fe200000e0000 */
[----:B------:R-:W-:Y:S01]  /*0dd0*/  DFMA R18, R84, UR4, R16 ;  /* 0x0000000454127c2b */ /* 0x000fe20008000010 */
[----:B------:R-:W-:Y:S01]  /*0de0*/  R2UR UR74, R48 ;  /* 0x00000000304a72ca */ /* 0x000fe200000e0000 */
[C---:B------:R-:W-:Y:S01]  /*0df0*/  DFMA R16, R86.reuse, UR76, R12 ;  /* 0x0000004c56107c2b */ /* 0x040fe2000800000c */
[----:B------:R-:W-:Y:S01]  /*0e00*/  R2UR UR75, R49 ;  /* 0x00000000314b72ca */ /* 0x000fe200000e0000 */
[----:B------:R-:W-:Y:S01]  /*0e10*/  DFMA R48, R86, UR24, R14 ;  /* 0x0000001856307c2b */ /* 0x000fe2000800000e */
[----:B------:R-:W-:Y:S01]  /*0e20*/  IMAD.U32 R74, RZ, RZ, UR72 ;  /* 0x00000048ff4a7e24 */ /* 0x000fe2000f8e00ff */
[C---:B------:R-:W-:Y:S01]  /*0e30*/  DFMA R14, R82.reuse, UR72, R8 ;  /* 0x00000048520e7c2b */ /* 0x040fe20008000008 */
[----:B------:R-:W-:Y:S01]  /*0e40*/  IMAD.U32 R75, RZ, RZ, UR73 ;  /* 0x00000049ff4b7e24 */ /* 0x000fe2000f8e00ff */
[----:B------:R-:W-:Y:S01]  /*0e50*/  R2UR UR72, R56 ;  /* 0x00000000384872ca */ /* 0x000fe200000e0000 */
[----:B------:R-:W-:Y:S01]  /*0e60*/  DFMA R4, R82, UR34, R4 ;  /* 0x0000002252047c2b */ /* 0x000fe20008000004 */
[----:B------:R-:W-:Y:S01]  /*0e70*/  R2UR UR73, R57 ;  /* 0x00000000394972ca */ /* 0x000fe200000e0000 */
[----:B------:R-:W-:-:S02]  /*0e80*/  DFMA R54, R86, UR18, R18 ;  /* 0x0000001256367c2b */ /* 0x000fc40008000012 */
[----:B------:R-:W-:Y:S02]  /*0e90*/  DFMA R18, R82, UR26, R16 ;  /* 0x0000001a52127c2b */ /* 0x000fe40008000010 */
[C---:B------:R-:W-:Y:S02]  /*0ea0*/  DFMA R14, R78.reuse, UR28, R14 ;  /* 0x0000001c4e0e7c2b */ /* 0x040fe4000800000e */
[----:B------:R-:W-:-:S06]  /*0eb0*/  DFMA R12, R78, UR74, R4 ;  /* 0x0000004a4e0c7c2b */ /* 0x000fcc0008000004 */
[----:B------:R-:W-:Y:S02]  /*0ec0*/  DFMA R18, R78, UR72, R18 ;  /* 0x000000484e127c2b */ /* 0x000fe40008000012 */
[C-C-:B------:R-:W-:Y:S02]  /*0ed0*/  DADD R8, R96.reuse, R12.reuse ;  /* 0x0000000060087229 */ /* 0x140fe4000000000c */
[----:B------:R-:W-:Y:S02]  /*0ee0*/  DADD R96, R96, -R12 ;  /* 0x0000000060607229 */ /* 0x000fe4000000080c */
[C-C-:B------:R-:W-:Y:S02]  /*0ef0*/  DADD R12, R92.reuse, R14.reuse ;  /* 0x000000005c0c7229 */ /* 0x140fe4000000000e */
[----:B------:R-:W-:Y:S02]  /*0f00*/  DADD R92, R92, -R14 ;  /* 0x000000005c5c7229 */ /* 0x000fe4000000080e */
[----:B------:R-:W-:-:S02]  /*0f10*/  DADD R14, R94, R18 ;  /* 0x000000005e0e7229 */ /* 0x000fc40000000012 */
[----:B------:R-:W-:Y:S01]  /*0f20*/  DADD R94, R94, -R18 ;  /* 0x000000005e5e7229 */ /* 0x000fe20000000812 */
[----:B------:R-:W-:Y:S01]  /*0f30*/  LOP3.LUT R18, R81, 0xffff, RZ, 0xc0, !PT ;  /* 0x0000ffff51127812 */ /* 0x000fe200078ec0ff */
[----:B------:R-:W-:-:S04]  /*0f40*/  DFMA R88, R88, R66, RZ ;  /* 0x000000425858722b */ /* 0x000fc800000000ff */
[----:B------:R-:W-:Y:S01]  /*0f50*/  IMAD R18, R18, 0x199a, RZ ;  /* 0x0000199a12127824 */ /* 0x000fe200078e02ff */
[----:B------:R-:W-:-:S04]  /*0f60*/  DFMA R4, R82, UR20, R54 ;  /* 0x0000001452047c2b */ /* 0x000fc80008000036 */
[----:B------:R-:W-:Y:S01]  /*0f70*/  SHF.R.U32.HI R54, RZ, 0x10, R18 ;  /* 0x00000010ff367819 */ /* 0x000fe20000011612 */
[----:B------:R-:W-:-:S03]  /*0f80*/  DFMA R88, R84, UR14, R88 ;  /* 0x0000000e54587c2b */ /* 0x000fc60008000058 */
[----:B------:R-:W-:Y:S01]  /*0f90*/  PRMT R18, R54, 0x9910, RZ ;  /* 0x0000991036127816 */ /* 0x000fe200000000ff */
[----:B------:R-:W-:Y:S01]  /*0fa0*/  IMAD.U32 R46, RZ, RZ, UR74 ;  /* 0x0000004aff2e7e24 */ /* 0x000fe2000f8e00ff */
[----:B------:R-:W-:Y:S01]  /*0fb0*/  DFMA R16, R82, UR12, R48 ;  /* 0x0000000c52107c2b */ /* 0x000fe20008000030 */
[----:B------:R-:W-:Y:S02]  /*0fc0*/  IMAD.U32 R47, RZ, RZ, UR75 ;  /* 0x0000004bff2f7e24 */ /* 0x000fe4000f8e00ff */
[----:B------:R-:W-:Y:S01]  /*0fd0*/  IMAD R18, R18, 0xa, RZ ;  /* 0x0000000a12127824 */ /* 0x000fe200078e02ff */
[----:B------:R-:W-:Y:S01]  /*0fe0*/  DFMA R88, R86, UR16, R88 ;  /* 0x0000001056587c2b */ /* 0x000fe20008000058 */
[----:B------:R-:W-:Y:S01]  /*0ff0*/  R2UR UR74, R64 ;  /* 0x00000000404a72ca */ /* 0x000fe200000e0000 */
[----:B------:R-:W-:Y:S01]  /*1000*/  IMAD.U32 R76, RZ, RZ, UR76 ;  /* 0x0000004cff4c7e24 */ /* 0x000fe2000f8e00ff */
[----:B------:R-:W-:Y:S01]  /*1010*/  R2UR UR75, R65 ;  /* 0x00000000414b72ca */ /* 0x000fe200000e0000 */
[----:B------:R-:W-:Y:S01]  /*1020*/  IMAD.U32 R77, RZ, RZ, UR77 ;  /* 0x0000004dff4d7e24 */ /* 0x000fe2000f8e00ff */
[----:B------:R-:W-:Y:S01]  /*1030*/  R2UR UR76, R10 ;  /* 0x000000000a4c72ca */ /* 0x000fe200000e0000 */
[----:B------:R-:W-:Y:S01]  /*1040*/  IMAD.U32 R48, RZ, RZ, UR72 ;  /* 0x00000048ff307e24 */ /* 0x000fe2000f8e00ff */
[----:B------:R-:W-:Y:S01]  /*1050*/  R2UR UR72, R6 ;  /* 0x00000000064872ca */ /* 0x000fe200000e0000 */
[----:B------:R-:W-:Y:S01]  /*1060*/  IMAD.U32 R49, RZ, RZ, UR73 ;  /* 0x00000049ff317e24 */ /* 0x000fe2000f8e00ff */
[----:B------:R-:W-:Y:S01]  /*1070*/  R2UR UR73, R7 ;  /* 0x00000000074972ca */ /* 0x000fe200000e0000 */
[----:B------:R-:W-:Y:S01]  /*1080*/  IMAD.MOV R18, RZ, RZ, -R18 ;  /* 0x000000ffff127224 */ /* 0x000fe200078e0a12 */
[----:B------:R-:W-:Y:S01]  /*1090*/  R2UR UR77, R11 ;  /* 0x000000000b4d72ca */ /* 0x000fe200000e0000 */
[----:B------:R-:W-:-:S03]  /*10a0*/  DFMA R82, R82, UR8, R88 ;  /* 0x0000000852527c2b */ /* 0x000fc60008000058 */
[----:B------:R-:W-:-:S05]  /*10b0*/  PRMT R18, R18, 0x7710, RZ ;  /* 0x0000771012127816 */ /* 0x000fca00000000ff */
[----:B------:R-:W-:Y:S01]  /*10c0*/  IMAD.IADD R55, R18, 0x1, R81 ;  /* 0x0000000112377824 */ /* 0x000fe200078e0251 */
[C---:B------:R-:W-:Y:S02]  /*10d0*/  DFMA R18, R78.reuse, UR74, R4 ;  /* 0x0000004a4e127c2b */ /* 0x040fe40008000004 */
[C---:B------:R-:W-:Y:S02]  /*10e0*/  DFMA R16, R78.reuse, UR72, R16 ;  /* 0x000000484e107c2b */ /* 0x040fe40008000010 */
[----:B------:R-:W-:Y:S01]  /*10f0*/  DFMA R82, R78, UR76, R82 ;  /* 0x0000004c4e527c2b */ /* 0x000fe20008000052 */
[----:B------:R-:W-:Y:S01]  /*1100*/  IMAD R3, R0, 0x3a80, R3 ;  /* 0x00003a8000037824 */ /* 0x000fe200078e0203 */
[----:B------:R-:W-:Y:S02]  /*1110*/  ISETP.GT.U32.AND P2, PT, R81, 0x77, PT ;  /* 0x000000775100780c */ /* 0x000fe40003f44070 */
[----:B------:R-:W-:Y:S01]  /*1120*/  LOP3.LUT R55, R55, 0xffff, RZ, 0xc0, !PT ;  /* 0x0000ffff37377812 */ /* 0x000fe200078ec0ff */
[C-C-:B------:R-:W-:Y:S01]  /*1130*/  DADD R10, R22.reuse, R18.reuse ;  /* 0x00000000160a7229 */ /* 0x140fe20000000012 */
[----:B------:R-:W-:Y:S01]  /*1140*/  IMAD R4, R54, 0x68, R3 ;  /* 0x0000006836047824 */ /* 0x000fe200078e0203 */
[----:B------:R-:W-:-:S02]  /*1150*/  DADD R18, R22, -R18 ;  /* 0x0000000016127229 */ /* 0x000fc40000000812 */
[----:B------:R-:W-:Y:S02]  /*1160*/  DADD R6, R90, R16 ;  /* 0x000000005a067229 */ /* 0x000fe40000000010 */
[----:B------:R-:W-:Y:S02]  /*1170*/  DADD R22, R24, R82 ;  /* 0x0000000018167229 */ /* 0x000fe40000000052 */
[----:B------:R-:W-:Y:S02]  /*1180*/  DADD R16, R90, -R16 ;  /* 0x000000005a107229 */ /* 0x000fe40000000810 */
[----:B------:R-:W-:Y:S01]  /*1190*/  DADD R24, R24, -R82 ;  /* 0x0000000018187229 */ /* 0x000fe20000000852 */
[----:B------:R-:W-:Y:S01]  /*11a0*/  IMAD R4, R55, 0x8, R4 ;  /* 0x0000000837047824 */ /* 0x000fe200078e0204 */
[----:B------:R-:W-:Y:S04]  /*11b0*/  BSSY.RECONVERGENT B0, `(.L_x_84) ;  /* 0x00000ad000007945 */ /* 0x000fe80003800200 */
        /* <DEDUP_REMOVED lines=16> */
.L_x_86:
        /* <DEDUP_REMOVED lines=19> */
[----:B------:R-:W-:Y:S02]  /*13f0*/  R2UR UR74, R70 ;  /* 0x00000000464a72ca */ /* 0x000fe400000e0000 */
[----:B------:R-:W-:Y:S02]  /*1400*/  PRMT R8, R7, 0x7710, RZ ;  /* 0x0000771007087816 */ /* 0x000fe400000000ff */
[----:B------:R-:W-:Y:S02]  /*1410*/  R2UR UR75, R71 ;  /* 0x00000000474b72ca */ /* 0x000fe400000e0000 */
[----:B------:R-:W-:Y:S01]  /*1420*/  MOV.SPILL R80, UR77 ;  /* 0x0000004d00507c02 */ /* 0x000fe20009000f00 */
[----:B------:R-:W-:Y:S01]  /*1430*/  IMAD.IADD R6, R8, 0x1, R5 ;  /* 0x0000000108067824 */ /* 0x000fe200078e0205 */
[----:B------:R-:W-:Y:S02]  /*1440*/  MOV.SPILL R82, UR76 ;  /* 0x0000004c00527c02 */ /* 0x000fe40009000f00 */
[----:B------:R-:W-:-:S02]  /*1450*/  R2UR UR76, R48 ;  /* 0x00000000304c72ca */ /* 0x000fc400000e0000 */
[----:B------:R-:W-:Y:S02]  /*1460*/  LOP3.LUT R7, R6, 0xff, RZ, 0xc0, !PT ;  /* 0x000000ff06077812 */ /* 0x000fe400078ec0ff */
[----:B------:R-:W-:Y:S02]  /*1470*/  R2UR UR77, R49 ;  /* 0x00000000314d72ca */ /* 0x000fe400000e0000 */
[----:B------:R-:W-:Y:S01]  /*1480*/  ISETP.GE.U32.AND P2, PT, R5, 0x14, PT ;  /* 0x000000140500780c */ /* 0x000fe20003f46070 */
        /* <DEDUP_REMOVED lines=9> */
[----:B------:R-:W3:Y:S04]  /*1520*/  LDS.64 R14, [R10+0x270] ;  /* 0x000270000a0e7984 */ /* 0x000ee80000000a00 */
[----:B------:R-:W-:Y:S01]  /*1530*/  LDS.64 R62, [R10+0x208] ;  /* 0x000208000a3e7984 */ /* 0x000fe20000000a00 */
[----:B0-----:R-:W-:-:S02]  /*1540*/  DADD R24, R6, R8 ;  /* 0x0000000006187229 */ /* 0x001fc40000000008 */
[----:B------:R-:W-:Y:S02]  /*1550*/  DADD R6, R6, -R8 ;  /* 0x0000000006067229 */ /* 0x000fe40000000808 */
[C-C-:B-1----:R-:W-:Y:S02]  /*1560*/  DADD R56, R18.reuse, R54.reuse ;  /* 0x0000000012387229 */ /* 0x142fe40000000036 */
[----:B------:R-:W-:Y:S01]  /*1570*/  DADD R8, R18, -R54 ;  /* 0x0000000012087229 */ /* 0x000fe20000000836 */
[----:B------:R-:W0:Y:S01]  /*1580*/  LDS.64 R18, [R10+0x1a0] ;  /* 0x0001a0000a127984 */ /* 0x000e220000000a00 */
[----:B------:R-:W-:Y:S02]  /*1590*/  DFMA R54, R40, R24, RZ ;  /* 0x000000182836722b */ /* 0x000fe400000000ff */
[----:B------:R-:W-:Y:S02]  /*15a0*/  DFMA R64, R24, R26, RZ ;  /* 0x0000001a1840722b */ /* 0x000fe400000000ff */
[----:B------:R-:W-:-:S02]  /*15b0*/  DFMA R86, R20, R24, RZ ;  /* 0x000000181456722b */ /* 0x000fc400000000ff */
[----:B------:R-:W-:Y:S02]  /*15c0*/  DFMA R88, R24, R34, RZ ;  /* 0x000000221858722b */ /* 0x000fe400000000ff */
[----:B------:R-:W-:Y:S02]  /*15d0*/  DFMA R90, R28, R24, RZ ;  /* 0x000000181c5a722b */ /* 0x000fe400000000ff */
[----:B------:R-:W-:Y:S02]  /*15e0*/  DFMA R24, R24, R38, RZ ;  /* 0x000000261818722b */ /* 0x000fe400000000ff */
[C---:B------:R-:W-:Y:S02]  /*15f0*/  DFMA R54, R56.reuse, R42, R54 ;  /* 0x0000002a3836722b */ /* 0x040fe40000000036 */
[C---:B------:R-:W-:Y:S01]  /*1600*/  DFMA R64, R56.reuse, UR72, R64 ;  /* 0x0000004838407c2b */ /* 0x040fe20008000040 */
[----:B------:R-:W-:Y:S01]  /*1610*/  R2UR UR72, R30 ;  /* 0x000000001e4872ca */ /* 0x000fe200000e0000 */
[C---:B------:R-:W-:Y:S01]  /*1620*/  DFMA R86, R56.reuse, UR52, R86 ;  /* 0x0000003438567c2b */ /* 0x040fe20008000056 */
[----:B------:R-:W-:Y:S01]  /*1630*/  R2UR UR73, R31 ;  /* 0x000000001f4972ca */ /* 0x000fe200000e0000 */
[----:B------:R-:W-:-:S02]  /*1640*/  DFMA R88, R56, UR58, R88 ;  /* 0x0000003a38587c2b */ /* 0x000fc40008000058 */
[C---:B------:R-:W-:Y:S02]  /*1650*/  DFMA R90, R56.reuse, UR50, R90 ;  /* 0x00000032385a7c2b */ /* 0x040fe4000800005a */
[----:B------:R-:W-:Y:S02]  /*1660*/  DFMA R56, R56, UR48, R24 ;  /* 0x0000003038387c2b */ /* 0x000fe40008000018 */
[C-C-:B--2---:R-:W-:Y:S02]  /*1670*/  DADD R24, R12.reuse, R22.reuse ;  /* 0x000000000c187229 */ /* 0x144fe40000000016 */
[----:B------:R-:W-:Y:S02]  /*1680*/  DADD R12, R12, -R22 ;  /* 0x000000000c0c7229 */ /* 0x000fe40000000816 */
[C-C-:B---3--:R-:W-:Y:S02]  /*1690*/  DADD R22, R16.reuse, R14.reuse ;  /* 0x0000000010167229 */ /* 0x148fe4000000000e */
[----:B------:R-:W-:-:S02]  /*16a0*/  DADD R14, R16, -R14 ;  /* 0x00000000100e7229 */ /* 0x000fc4000000080e */
[C---:B------:R-:W-:Y:S02]  /*16b0*/  DFMA R54, R24.reuse, UR68, R54 ;  /* 0x0000004418367c2b */ /* 0x040fe40008000036 */
[C---:B------:R-:W-:Y:S02]  /*16c0*/  DFMA R88, R24.reuse, UR60, R88 ;  /* 0x0000003c18587c2b */ /* 0x040fe40008000058 */
[C---:B------:R-:W-:Y:S01]  /*16d0*/  DFMA R86, R24.reuse, UR28, R86 ;  /* 0x0000001c18567c2b */ /* 0x040fe20008000056 */
[----:B------:R-:W-:Y:S01]  /*16e0*/  R2UR UR28, R32 ;  /* 0x00000000201c72ca */ /* 0x000fe200000e0000 */
[----:B------:R-:W-:Y:S01]  /*16f0*/  DFMA R92, R24, UR44, R56 ;  /* 0x0000002c185c7c2b */ /* 0x000fe20008000038 */
[----:B------:R-:W-:Y:S01]  /*1700*/  R2UR UR29, R33 ;  /* 0x00000000211d72ca */ /* 0x000fe200000e0000 */
[----:B------:R-:W-:Y:S02]  /*1710*/  DFMA R56, R22, UR70, R54 ;  /* 0x0000004616387c2b */ /* 0x000fe40008000036 */
[----:B------:R-:W-:-:S02]  /*1720*/  DFMA R64, R24, UR66, R64 ;  /* 0x0000004218407c2b */ /* 0x000fc40008000040 */
[----:B0-----:R-:W-:Y:S02]  /*1730*/  DADD R54, R18, R62 ;  /* 0x0000000012367229 */ /* 0x001fe4000000003e */
[----:B------:R-:W-:Y:S02]  /*1740*/  DFMA R88, R22, UR54, R88 ;  /* 0x0000003616587c2b */ /* 0x000fe40008000058 */
[----:B------:R-:W-:Y:S02]  /*1750*/  DFMA R90, R24, UR46, R90 ;  /* 0x0000002e185a7c2b */ /* 0x000fe4000800005a */
[----:B------:R-:W-:Y:S02]  /*1760*/  DFMA R86, R22, UR62, R86 ;  /* 0x0000003e16567c2b */ /* 0x000fe40008000056 */
[----:B------:R-:W-:Y:S02]  /*1770*/  DADD R62, R18, -R62 ;  /* 0x00000000123e7229 */ /* 0x000fe4000000083e */
[----:B------:R-:W-:Y:S01]  /*1780*/  DFMA R24, R22, UR74, R64 ;  /* 0x0000004a16187c2b */ /* 0x000fe20008000040 */
[----:B------:R-:W-:Y:S01]  /*1790*/  R2UR UR74, R36 ;  /* 0x00000000244a72ca */ /* 0x000fe200000e0000 */
[----:B------:R-:W-:Y:S01]  /*17a0*/  DFMA R18, R54, UR56, R88 ;  /* 0x0000003836127c2b */ /* 0x000fe20008000058 */
[----:B------:R-:W-:Y:S01]  /*17b0*/  R2UR UR75, R37 ;  /* 0x00000000254b72ca */ /* 0x000fe200000e0000 */
[----:B------:R-:W-:-:S02]  /*17c0*/  DFMA R64, R44, R6, RZ ;  /* 0x000000062c40722b */ /* 0x000fc400000000ff */
[----:B------:R-:W-:Y:S02]  /*17d0*/  DFMA R88, R52, R6, RZ ;  /* 0x000000063458722b */ /* 0x000fe400000000ff */
[C---:B------:R-:W-:Y:S02]  /*17e0*/  DFMA R16, R22.reuse, UR42, R90 ;  /* 0x0000002a16107c2b */ /* 0x040fe4000800005a */
[----:B------:R-:W-:Y:S02]  /*17f0*/  DFMA R92, R22, UR38, R92 ;  /* 0x00000026165c7c2b */ /* 0x000fe4000800005c */
[----:B------:R-:W-:Y:S01]  /*1800*/  DFMA R22, R54, UR28, R86 ;  /* 0x0000001c36167c2b */ /* 0x000fe20008000056 */
[----:B------:R-:W-:Y:S01]  /*1810*/  R2UR UR28, R76 ;  /* 0x000000004c1c72ca */ /* 0x000fe200000e0000 */
[----:B------:R-:W-:Y:S01]  /*1820*/  DFMA R86, R6, R50, RZ ;  /* 0x000000320656722b */ /* 0x000fe200000000ff */
[----:B------:R-:W-:Y:S01]  /*1830*/  R2UR UR29, R77 ;  /* 0x000000004d1d72ca */ /* 0x000fe200000e0000 */
[----:B------:R-:W-:-:S02]  /*1840*/  DFMA R64, R8, UR10, R64 ;  /* 0x0000000a08407c2b */ /* 0x000fc40008000040 */
[----:B------:R-:W-:Y:S02]  /*1850*/  DFMA R88, R8, UR6, R88 ;  /* 0x0000000608587c2b */ /* 0x000fe40008000058 */
[C---:B------:R-:W-:Y:S01]  /*1860*/  DFMA R56, R54.reuse, UR72, R56 ;  /* 0x0000004836387c2b */ /* 0x040fe20008000038 */
[----:B------:R-:W-:Y:S01]  /*1870*/  R2UR UR72, R74 ;  /* 0x000000004a4872ca */ /* 0x000fe200000e0000 */
[C---:B------:R-:W-:Y:S01]  /*1880*/  DFMA R24, R54.reuse, UR64, R24 ;  /* 0x0000004036187c2b */ /* 0x040fe20008000018 */
[----:B------:R-:W-:Y:S01]  /*1890*/  R2UR UR73, R75 ;  /* 0x000000004b4972ca */ /* 0x000fe200000e0000 */
[C---:B------:R-:W-:Y:S02]  /*18a0*/  DFMA R16, R54.reuse, UR36, R16 ;  /* 0x0000002436107c2b */ /* 0x040fe40008000010 */
[----:B------:R-:W-:Y:S02]  /*18b0*/  DFMA R54, R54, UR40, R92 ;  /* 0x0000002836367c2b */ /* 0x000fe4000800005c */
[----:B------:R-:W-:-:S02]  /*18c0*/  DFMA R90, R6, R58, RZ ;  /* 0x0000003a065a722b */ /* 0x000fc400000000ff */
[----:B------:R-:W-:Y:S02]  /*18d0*/  DFMA R92, R60, R6, RZ ;  /* 0x000000063c5c722b */ /* 0x000fe400000000ff */
[----:B------:R-:W-:Y:S02]  /*18e0*/  DFMA R6, R6, R66, RZ ;  /* 0x000000420606722b */ /* 0x000fe400000000ff */
[----:B------:R-:W-:Y:S01]  /*18f0*/  DFMA R86, R8, UR74, R86 ;  /* 0x0000004a08567c2b */ /* 0x000fe20008000056 */
[----:B------:R-:W-:Y:S01]  /*1900*/  R2UR UR74, R46 ;  /* 0x000000002e4a72ca */ /* 0x000fe200000e0000 */
[C---:B------:R-:W-:Y:S01]  /*1910*/  DFMA R64, R12.reuse, UR32, R64 ;  /* 0x000000200c407c2b */ /* 0x040fe20008000040 */
[----:B------:R-:W-:Y:S01]  /*1920*/  R2UR UR75, R47 ;  /* 0x000000002f4b72ca */ /* 0x000fe200000e0000 */
[----:B------:R-:W-:Y:S01]  /*1930*/  DFMA R88, R12, UR28, R88 ;  /* 0x0000001c0c587c2b */ /* 0x000fe20008000058 */
[----:B------:R-:W-:Y:S01]  /*1940*/  R2UR.FILL UR29, R85 ;  /* 0x00000000551d72ca */ /* 0x000fe200004e0000 */
[C---:B------:R-:W-:Y:S01]  /*1950*/  DFMA R90, R8.reuse, UR22, R90 ;  /* 0x00000016085a7c2b */ /* 0x040fe2000800005a */
[----:B------:R-:W-:Y:S01]  /*1960*/  R2UR.FILL UR28, R79 ;  /* 0x000000004f1c72ca */ /* 0x000fe200004e0000 */
[----:B------:R-:W-:-:S02]  /*1970*/  DFMA R92, R8, UR4, R92 ;  /* 0x00000004085c7c2b */ /* 0x000fc4000800005c */
[----:B------:R-:W-:Y:S02]  /*1980*/  DFMA R6, R8, UR14, R6 ;  /* 0x0000000e08067c2b */ /* 0x000fe40008000006 */
[----:B------:R-:W-:Y:S02]  /*1990*/  DFMA R86, R12, UR30, R86 ;  /* 0x0000001e0c567c2b */ /* 0x000fe40008000056 */
[C---:B------:R-:W-:Y:S02]  /*19a0*/  DFMA R64, R14.reuse, UR34, R64 ;  /* 0x000000220e407c2b */ /* 0x040fe40008000040 */
[----:B------:R-:W-:Y:S02]  /*19b0*/  DFMA R88, R14, UR26, R88 ;  /* 0x0000001a0e587c2b */ /* 0x000fe40008000058 */
[C---:B------:R-:W-:Y:S02]  /*19c0*/  DFMA R90, R12.reuse, UR24, R90 ;  /* 0x000000180c5a7c2b */ /* 0x040fe4000800005a */
[----:B------:R-:W-:-:S02]  /*19d0*/  DFMA R92, R12, UR18, R92 ;  /* 0x000000120c5c7c2b */ /* 0x000fc4000800005c */
        /* <DEDUP_REMOVED lines=14> */
[----:B------:R-:W-:Y:S02]  /*1ac0*/  DADD R12, R22, R88 ;  /* 0x00000000160c7229 */ /* 0x000fe40000000058 */
[----:B------:R-:W-:Y:S02]  /*1ad0*/  DFMA R90, R62, UR72, R90 ;  /* 0x000000483e5a7c2b */ /* 0x000fe4000800005a */
[----:B------:R-:W-:Y:S02]  /*1ae0*/  DADD R22, R22, -R88 ;  /* 0x0000000016167229 */ /* 0x000fe40000000858 */
[----:B------:R-:W-:Y:S01]  /*1af0*/  DFMA R92, R62, UR74, R92 ;  /* 0x0000004a3e5c7c2b */ /* 0x000fe2000800005c */
[----:B------:R1:W-:Y:S01]  /*1b00*/  STS.64 [R10+0xd0], R12 ;  /* 0x0000d00c0a007388 */ /* 0x0003e20000000a00 */
[----:B------:R-:W-:Y:S02]  /*1b10*/  DADD R8, R24, R86 ;  /* 0x0000000018087229 */ /* 0x000fe40000000056 */
[----:B------:R-:W-:Y:S01]  /*1b20*/  DFMA R78, R62, UR76, R6 ;  /* 0x0000004c3e4e7c2b */ /* 0x000fe20008000006 */
[----:B------:R1:W-:Y:S01]  /*1b30*/  STS.64 [R10+0x3a8], R22 ;  /* 0x0003a8160a007388 */ /* 0x0003e20000000a00 */
[----:B------:R-:W-:-:S02]  /*1b40*/  DADD R6, R56, R64 ;  /* 0x0000000038067229 */ /* 0x000fc40000000040 */
[----:B------:R-:W-:Y:S01]  /*1b50*/  DADD R56, R56, -R64 ;  /* 0x0000000038387229 */ /* 0x000fe20000000840 */
        /* <DEDUP_REMOVED lines=16> */
[----:B------:R1:W-:Y:S01]  /*1c60*/  STS.64 [R10+0x270], R54 ;  /* 0x000270360a007388 */ /* 0x0003e20000000a00 */
[----:B------:R-:W-:Y:S05]  /*1c70*/  @!P2 BRA `(.L_x_86) ;  /* 0xfffffff40090a947 */ /* 0x000fea000383ffff */
.L_x_85:
[----:B------:R-:W-:Y:S05]  /*1c80*/  BSYNC.RECONVERGENT B0 ;  /* 0x0000000000007941 */ /* 0x000fea0003800200 */
.L_x_84:
[----:B------:R-:W-:Y:S06]  /*1c90*/  BAR.SYNC.DEFER_BLOCKING 0x0 ;  /* 0x0000000000007b1d */ /* 0x000fec0000010000 */
[----:B------:R-:W-:Y:S04]  /*1ca0*/  BSSY.RECONVERGENT B0, `(.L_x_87) ;  /* 0x0000147000007945 */ /* 0x000fe80003800200 */
[----:B------:R-:W-:Y:S05]  /*1cb0*/  @P1 BRA `(.L_x_88) ;  /* 0x0000001400141947 */ /* 0x000fea0003800000 */
[----:B------:R-:W-:-:S07]  /*1cc0*/  IMAD.MOV.U32 R5, RZ, RZ, R81 ;  /* 0x000000ffff057224 */ /* 0x000fce00078e0051 */
.L_x_89:
[----:B01----:R-:W-:Y:S01]  /*1cd0*/  PRMT R6, R5, 0x9910, RZ ;  /* 0x0000991005067816 */ /* 0x003fe200000000ff */
[----:B------:R-:W0:Y:S01]  /*1ce0*/  S2R R0, SR_TID.Y ;  /* 0x0000000000007919 */ /* 0x000e220000002200 */
[----:B------:R-:W-:Y:S01]  /*1cf0*/  MOV.SPILL R9, UR75 ;  /* 0x0000004b00097c02 */ /* 0x000fe20009000f00 */
[----:B------:R-:W0:Y:S01]  /*1d00*/  S2UR UR75, SR_CTAID.X ;  /* 0x00000000004b79c3 */ /* 0x000e220000002500 */
[----:B------:R-:W-:Y:S01]  /*1d10*/  MOV.SPILL R10, UR77 ;  /* 0x0000004d000a7c02 */ /* 0x000fe20009000f00 */
[----:B------:R-:W-:Y:S01]  /*1d20*/  IMAD R6, R6, 0xab, RZ ;  /* 0x000000ab06067824 */ /* 0x000fe200078e02ff */
[----:B------:R-:W-:Y:S02]  /*1d30*/  MOV.SPILL R16, UR76 ;  /* 0x0000004c00107c02 */ /* 0x000fe40009000f00 */
[----:B------:R-:W-:Y:S02]  /*1d40*/  R2UR UR76, R68 ;  /* 0x00000000444c72ca */ /* 0x000fe400000e0000 */
[----:B------:R-:W-:-:S02]  /*1d50*/  LOP3.LUT R6, R6, 0xffff, RZ, 0xc0, !PT ;  /* 0x0000ffff06067812 */ /* 0x000fc400078ec0ff */
[----:B------:R-:W-:Y:S02]  /*1d60*/  R2UR UR77, R69 ;  /* 0x00000000454d72ca */ /* 0x000fe400000e0000 */
[----:B------:R-:W-:Y:S02]  /*1d70*/  SHF.R.U32.HI R6, RZ, 0xb, R6 ;  /* 0x0000000bff067819 */ /* 0x000fe40000011606 */
[----:B------:R-:W-:Y:S02]  /*1d80*/  MOV.SPILL R104, UR64 ;  /* 0x0000004000687c02 */ /* 0x000fe40009000f00 */
[----:B------:R-:W-:-:S05]  /*1d90*/  PRMT R7, R6, 0x9910, RZ ;  /* 0x0000991006077816 */ /* 0x000fca00000000ff */
[----:B------:R-:W-:-:S04]  /*1da0*/  IMAD R7, R7, 0xc, RZ ;  /* 0x0000000c07077824 */ /* 0x000fc800078e02ff */
[----:B------:R-:W-:-:S05]  /*1db0*/  IMAD.MOV R7, RZ, RZ, -R7 ;  /* 0x000000ffff077224 */ /* 0x000fca00078e0a07 */
[----:B------:R-:W-:Y:S01]  /*1dc0*/  PRMT R8, R7, 0x7710, RZ ;  /* 0x0000771007087816 */ /* 0x000fe200000000ff */
[----:B0-----:R-:W-:Y:S01]  /*1dd0*/  VIADD R17, R0, UR75 ;  /* 0x0000004b00117c36 */ /* 0x001fe20008000000 */
[----:B------:R-:W-:-:S03]  /*1de0*/  UMOV UR75, 0xc90 ;  /* 0x00000c90004b7882 */ /* 0x000fc60000000000 */
[----:B------:R-:W-:-:S05]  /*1df0*/  IMAD.IADD R7, R8, 0x1, R5 ;  /* 0x0000000108077824 */ /* 0x000fca00078e0205 */
[----:B------:R-:W-:-:S04]  /*1e00*/  LOP3.LUT R7, R7, 0xff, RZ, 0xc0, !PT ;  /* 0x000000ff07077812 */ /* 0x000fc800078ec0ff */
[C---:B------:R-:W-:Y:S02]  /*1e10*/  PRMT R11, R6.reuse, 0x5410, R7 ;  /* 0x00005410060b7816 */ /* 0x040fe40000000007 */
[----:B------:R-:W-:-:S03]  /*1e20*/  LOP3.LUT R6, R6, 0xffff, RZ, 0xc0, !PT ;  /* 0x0000ffff06067812 */ /* 0x000fc600078ec0ff */
[----:B------:R-:W-:Y:S01]  /*1e30*/  IDP.2A.LO.U16.U8 R11, R11, UR75, RZ ;  /* 0x0000004b0b0b7c26 */ /* 0x000fe200080010ff */
[----:B------:R-:W-:Y:S01]  /*1e40*/  R2UR.FILL UR75, R9 ;  /* 0x00000000094b72ca */ /* 0x000fe200004e0000 */
[----:B------:R-:W-:-:S04]  /*1e50*/  IMAD R6, R6, 0x4e0, R3 ;  /* 0x000004e006067824 */ /* 0x000fc800078e0203 */
[----:B------:R-:W-:Y:S01]  /*1e60*/  IMAD R6, R7, 0x68, R6 ;  /* 0x0000006807067824 */ /* 0x000fe200078e0206 */
[----:B------:R-:W-:-:S04]  /*1e70*/  MOV.SPILL R7, UR53 ;  /* 0x0000003500077c02 */ /* 0x000fc80009000f00 */
[----:B------:R-:W-:Y:S04]  /*1e80*/  LDS.64 R12, [R6] ;  /* 0x00000000060c7984 */ /* 0x000fe80000000a00 */
[----:B------:R-:W0:Y:S04]  /*1e90*/  LDS.64 R14, [R6+0x48] ;  /* 0x00004800060e7984 */ /* 0x000e280000000a00 */
[----:B------:R-:W-:Y:S04]  /*1ea0*/  LDS.64 R96, [R6+0x8] ;  /* 0x0000080006607984 */ /* 0x000fe80000000a00 */
[----:B------:R-:W1:Y:S04]  /*1eb0*/  LDS.64 R18, [R6+0x40] ;  /* 0x0000400006127984 */ /* 0x000e680000000a00 */
[----:B------:R-:W-:Y:S04]  /*1ec0*/  LDS.64 R98, [R6+0x10] ;  /* 0x0000100006627984 */ /* 0x000fe80000000a00 */
[----:B------:R-:W2:Y:S04]  /*1ed0*/  LDS.64 R8, [R6+0x38] ;  /* 0x0000380006087984 */ /* 0x000ea80000000a00 */
[----:B------:R-:W-:Y:S04]  /*1ee0*/  LDS.64 R62, [R6+0x18] ;  /* 0x00001800063e7984 */ /* 0x000fe80000000a00 */
[----:B------:R-:W-:Y:S01]  /*1ef0*/  LDS.64 R102, [R6+0x28] ;  /* 0x0000280006667984 */ /* 0x000fe20000000a00 */
[----:B0-----:R-:W-:-:S02]  /*1f00*/  DADD R84, R12, R14 ;  /* 0x000000000c547229 */ /* 0x001fc4000000000e */
[----:B------:R-:W-:Y:S02]  /*1f10*/  DADD R54, R12, -R14 ;  /* 0x000000000c367229 */ /* 0x000fe4000000080e */
[----:B-1----:R-:W-:-:S04]  /*1f20*/  DADD R56, R96, R18 ;  /* 0x0000000060387229 */ /* 0x002fc80000000012 */
[----:B------:R-:W-:Y:S02]  /*1f30*/  DFMA R12, R84, R26, RZ ;  /* 0x0000001a540c722b */ /* 0x000fe400000000ff */
[----:B------:R-:W-:Y:S02]  /*1f40*/  DFMA R22, R20, R84, RZ ;  /* 0x000000541416722b */ /* 0x000fe400000000ff */
[----:B------:R-:W-:Y:S02]  /*1f50*/  DADD R96, R96, -R18 ;  /* 0x0000000060607229 */ /* 0x000fe40000000812 */
[----:B------:R-:W-:Y:S02]  /*1f60*/  DFMA R86, R44, R54, RZ ;  /* 0x000000362c56722b */ /* 0x000fe400000000ff */
[C---:B------:R-:W-:Y:S01]  /*1f70*/  DFMA R18, R56.reuse, UR76, R12 ;  /* 0x0000004c38127c2b */ /* 0x040fe2000800000c */
[----:B------:R-:W-:Y:S01]  /*1f80*/  R2UR UR76, R72 ;  /* 0x00000000484c72ca */ /* 0x000fe200000e0000 */
[----:B------:R-:W-:Y:S01]  /*1f90*/  DFMA R22, R56, UR52, R22 ;  /* 0x0000003438167c2b */ /* 0x000fe20008000016 */
[----:B------:R-:W-:Y:S01]  /*1fa0*/  MOV.SPILL R12, UR52 ;  /* 0x00000034000c7c02 */ /* 0x000fe20009000f00 */
[----:B------:R-:W-:Y:S01]  /*1fb0*/  DFMA R88, R54, R50, RZ ;  /* 0x000000323658722b */ /* 0x000fe200000000ff */
[----:B------:R-:W-:Y:S01]  /*1fc0*/  R2UR UR52, R36 ;  /* 0x00000000243472ca */ /* 0x000fe200000e0000 */
[----:B------:R-:W-:Y:S01]  /*1fd0*/  DFMA R90, R52, R54, RZ ;  /* 0x00000036345a722b */ /* 0x000fe200000000ff */
[----:B------:R-:W-:Y:S01]  /*1fe0*/  R2UR UR53, R37 ;  /* 0x00000000253572ca */ /* 0x000fe200000e0000 */
[----:B------:R-:W-:Y:S01]  /*1ff0*/  DFMA R92, R54, R58, RZ ;  /* 0x0000003a365c722b */ /* 0x000fe200000000ff */
[----:B------:R-:W-:Y:S01]  /*2000*/  R2UR UR77, R73 ;  /* 0x00000000494d72ca */ /* 0x000fe200000e0000 */
[----:B------:R-:W-:Y:S01]  /*2010*/  DFMA R94, R60, R54, RZ ;  /* 0x000000363c5e722b */ /* 0x000fe200000000ff */
[----:B------:R-:W-:Y:S01]  /*2020*/  MOV.SPILL R13, UR54 ;  /* 0x00000036000d7c02 */ /* 0x000fe20009000f00 */
[----:B------:R-:W-:-:S02]  /*2030*/  DFMA R54, R54, R66, RZ ;  /* 0x000000423636722b */ /* 0x000fc400000000ff */
[C---:B------:R-:W-:Y:S02]  /*2040*/  DFMA R86, R96.reuse, UR10, R86 ;  /* 0x0000000a60567c2b */ /* 0x040fe40008000056 */
[C---:B------:R-:W-:Y:S02]  /*2050*/  DFMA R90, R96.reuse, UR6, R90 ;  /* 0x00000006605a7c2b */ /* 0x040fe4000800005a */
[C---:B------:R-:W-:Y:S02]  /*2060*/  DFMA R92, R96.reuse, UR22, R92 ;  /* 0x00000016605c7c2b */ /* 0x040fe4000800005c */
[C---:B------:R-:W-:Y:S02]  /*2070*/  DFMA R88, R96.reuse, UR52, R88 ;  /* 0x0000003460587c2b */ /* 0x040fe40008000058 */
[C---:B------:R-:W-:Y:S02]  /*2080*/  DFMA R94, R96.reuse, UR4, R94 ;  /* 0x00000004605e7c2b */ /* 0x040fe4000800005e */
[----:B------:R-:W-:-:S02]  /*2090*/  DFMA R96, R96, UR14, R54 ;  /* 0x0000000e60607c2b */ /* 0x000fc40008000036 */
[----:B--2---:R-:W-:Y:S02]  /*20a0*/  DADD R54, R98, R8 ;  /* 0x0000000062367229 */ /* 0x004fe40000000008 */
[----:B------:R-:W-:Y:S02]  /*20b0*/  DFMA R14, R40, R84, RZ ;  /* 0x00000054280e722b */ /* 0x000fe400000000ff */
[----:B------:R-:W-:Y:S02]  /*20c0*/  DFMA R24, R84, R34, RZ ;  /* 0x000000225418722b */ /* 0x000fe400000000ff */
[----:B------:R-:W-:Y:S02]  /*20d0*/  DFMA R82, R28, R84, RZ ;  /* 0x000000541c52722b */ /* 0x000fe400000000ff */
[----:B------:R-:W-:Y:S01]  /*20e0*/  DFMA R78, R54, UR76, R22 ;  /* 0x0000004c364e7c2b */ /* 0x000fe20008000016 */
[----:B------:R-:W-:Y:S01]  /*20f0*/  R2UR.FILL UR77, R10 ;  /* 0x000000000a4d72ca */ /* 0x000fe200004e0000 */
[----:B------:R-:W0:Y:S01]  /*2100*/  LDS.64 R22, [R6+0x30] ;  /* 0x0000300006167984 */ /* 0x000e220000000a00 */
[----:B------:R-:W-:Y:S01]  /*2110*/  DFMA R84, R84, R38, RZ ;  /* 0x000000265454722b */ /* 0x000fe200000000ff */
[----:B------:R-:W-:Y:S01]  /*2120*/  MOV.SPILL R10, UR47 ;  /* 0x0000002f000a7c02 */ /* 0x000fe20009000f00 */
[C---:B------:R-:W-:Y:S01]  /*2130*/  DFMA R14, R56.reuse, R42, R14 ;  /* 0x0000002a380e722b */ /* 0x040fe2000000000e */
[----:B------:R-:W-:Y:S01]  /*2140*/  R2UR.FILL UR76, R16 ;  /* 0x00000000104c72ca */ /* 0x000fe200004e0000 */
[C---:B------:R-:W-:Y:S01]  /*2150*/  DFMA R24, R56.reuse, UR58, R24 ;  /* 0x0000003a38187c2b */ /* 0x040fe20008000018 */
[----:B------:R-:W-:Y:S01]  /*2160*/  MOV.SPILL R16, UR62 ;  /* 0x0000003e00107c02 */ /* 0x000fe20009000f00 */
[----:B------:R-:W-:-:S02]  /*2170*/  DFMA R82, R56, UR50, R82 ;  /* 0x0000003238527c2b */ /* 0x000fc40008000052 */
[----:B------:R-:W-:Y:S02]  /*2180*/  DFMA R84, R56, UR48, R84 ;  /* 0x0000003038547c2b */ /* 0x000fe40008000054 */
[C---:B------:R-:W-:Y:S02]  /*2190*/  DFMA R64, R54.reuse, UR68, R14 ;  /* 0x0000004436407c2b */ /* 0x040fe4000800000e */
[C---:B------:R-:W-:Y:S01]  /*21a0*/  DFMA R56, R54.reuse, UR66, R18 ;  /* 0x0000004236387c2b */ /* 0x040fe20008000012 */
[----:B------:R-:W-:Y:S01]  /*21b0*/  MOV.SPILL R15, UR60 ;  /* 0x0000003c000f7c02 */ /* 0x000fe20009000f00 */
[C---:B------:R-:W-:Y:S01]  /*21c0*/  DFMA R80, R54.reuse, UR60, R24 ;  /* 0x0000003c36507c2b */ /* 0x040fe20008000018 */
[----:B------:R-:W-:Y:S01]  /*21d0*/  MOV.SPILL R18, UR61 ;  /* 0x0000003d00127c02 */ /* 0x000fe20009000f00 */
[C---:B------:R-:W-:Y:S01]  /*21e0*/  DFMA R82, R54.reuse, UR46, R82 ;  /* 0x0000002e36527c2b */ /* 0x040fe20008000052 */
[----:B------:R-:W-:Y:S01]  /*21f0*/  R2UR UR60, R70 ;  /* 0x00000000463c72ca */ /* 0x000fe200000e0000 */
[----:B------:R-:W-:Y:S01]  /*2200*/  DFMA R84, R54, UR44, R84 ;  /* 0x0000002c36547c2b */ /* 0x000fe20008000054 */
[----:B------:R-:W-:Y:S01]  /*2210*/  R2UR UR61, R71 ;  /* 0x00000000473d72ca */ /* 0x000fe200000e0000 */
[----:B------:R-:W1:Y:S01]  /*2220*/  LDS.64 R54, [R6+0x20] ;  /* 0x0000200006367984 */ /* 0x000e620000000a00 */
[----:B------:R-:W-:Y:S01]  /*2230*/  DADD R98, R98, -R8 ;  /* 0x0000000062627229 */ /* 0x000fe20000000808 */
[----:B------:R-:W-:-:S02]  /*2240*/  R2UR UR47, R31 ;  /* 0x000000001f2f72ca */ /* 0x000fc400000e0000 */
[----:B------:R-:W-:Y:S02]  /*2250*/  MOV.SPILL R9, UR46 ;  /* 0x0000002e00097c02 */ /* 0x000fe40009000f00 */
[----:B------:R-:W-:Y:S02]  /*2260*/  R2UR UR46, R30 ;  /* 0x000000001e2e72ca */ /* 0x000fe400000e0000 */
[----:B------:R-:W-:Y:S01]  /*2270*/  MOV.SPILL R19, UR43 ;  /* 0x0000002b00137c02 */ /* 0x000fe20009000f00 */
[C---:B------:R-:W-:Y:S01]  /*2280*/  DFMA R86, R98.reuse, UR32, R86 ;  /* 0x0000002062567c2b */ /* 0x040fe20008000056 */
[----:B------:R-:W-:Y:S01]  /*2290*/  MOV.SPILL R14, UR63 ;  /* 0x0000003f000e7c02 */ /* 0x000fe20009000f00 */
[C---:B------:R-:W-:Y:S01]  /*22a0*/  DFMA R88, R98.reuse, UR30, R88 ;  /* 0x0000001e62587c2b */ /* 0x040fe20008000058 */
[----:B------:R-:W-:Y:S01]  /*22b0*/  MOV.SPILL R8, UR55 ;  /* 0x0000003700087c02 */ /* 0x000fe20009000f00 */
[C---:B------:R-:W-:Y:S02]  /*22c0*/  DFMA R92, R98.reuse, UR24, R92 ;  /* 0x00000018625c7c2b */ /* 0x040fe4000800005c */
[----:B------:R-:W-:-:S02]  /*22d0*/  DFMA R94, R98, UR18, R94 ;  /* 0x00000012625e7c2b */ /* 0x000fc4000800005e */
[----:B------:R-:W-:Y:S02]  /*22e0*/  DFMA R96, R98, UR16, R96 ;  /* 0x0000001062607c2b */ /* 0x000fe40008000060 */
[C-C-:B0-----:R-:W-:Y:S02]  /*22f0*/  DADD R24, R62.reuse, R22.reuse ;  /* 0x000000003e187229 */ /* 0x141fe40000000016 */
[----:B------:R-:W-:Y:S01]  /*2300*/  DADD R62, R62, -R22 ;  /* 0x000000003e3e7229 */ /* 0x000fe20000000816 */
[----:B------:R-:W-:Y:S02]  /*2310*/  MOV.SPILL R22, UR42 ;  /* 0x0000002a00167c02 */ /* 0x000fe40009000f00 */
[----:B------:R-:W-:-:S03]  /*2320*/  MOV.SPILL R23, UR39 ;  /* 0x0000002700177c02 */ /* 0x000fc60009000f00 */
        /* <DEDUP_REMOVED lines=9> */
[----:B------:R-:W0:Y:S01]  /*23c0*/  LDCU UR54, c[0x0][0x380] ;  /* 0x00007000ff3677ac */ /* 0x000e220008000800 */
[----:B------:R-:W-:Y:S01]  /*23d0*/  DFMA R84, R24, UR38, R84 ;  /* 0x0000002618547c2b */ /* 0x000fe20008000054 */
[----:B------:R-:W-:Y:S01]  /*23e0*/  R2UR UR39, R47 ;  /* 0x000000002f2772ca */ /* 0x000fe200000e0000 */
[C-C-:B-1----:R-:W-:Y:S01]  /*23f0*/  DADD R100, R54.reuse, R102.reuse ;  /* 0x0000000036647229 */ /* 0x142fe20000000066 */
[----:B------:R-:W-:Y:S01]  /*2400*/  MOV.SPILL R24, UR38 ;  /* 0x0000002600187c02 */ /* 0x000fe20009000f00 */
[----:B------:R-:W-:Y:S01]  /*2410*/  DADD R54, R54, -R102 ;  /* 0x0000000036367229 */ /* 0x000fe20000000866 */
[----:B------:R-:W-:Y:S01]  /*2420*/  R2UR UR38, R46 ;  /* 0x000000002e2672ca */ /* 0x000fe200000e0000 */
[----:B------:R-:W-:Y:S01]  /*2430*/  DFMA R90, R98, UR60, R90 ;  /* 0x0000003c625a7c2b */ /* 0x000fe2000800005a */
[----:B------:R-:W-:Y:S01]  /*2440*/  R2UR UR62, R74 ;  /* 0x000000004a3e72ca */ /* 0x000fe200000e0000 */
[----:B------:R-:W1:Y:S01]  /*2450*/  @!P0 LDC.64 R98, c[0x0][0x390] ;  /* 0x0000e400ff628b82 */ /* 0x000e620000000a00 */
[----:B------:R-:W-:Y:S01]  /*2460*/  DFMA R86, R62, UR34, R86 ;  /* 0x000000223e567c2b */ /* 0x000fe20008000056 */
[----:B------:R-:W-:Y:S01]  /*2470*/  R2UR UR63, R75 ;  /* 0x000000004b3f72ca */ /* 0x000fe200000e0000 */
[C---:B------:R-:W-:Y:S01]  /*2480*/  DFMA R64, R100.reuse, UR46, R64 ;  /* 0x0000002e64407c2b */ /* 0x040fe20008000040 */
[----:B------:R-:W2:Y:S01]  /*2490*/  LDCU.64 UR46, c[0x0][0x358] ;  /* 0x00006b00ff2e77ac */ /* 0x000ea20008000a00 */
[----:B------:R-:W-:-:S02]  /*24a0*/  DFMA R56, R100, UR64, R56 ;  /* 0x0000004064387c2b */ /* 0x000fc40008000038 */
[C---:B------:R-:W-:Y:S02]  /*24b0*/  DFMA R92, R62.reuse, UR12, R92 ;  /* 0x0000000c3e5c7c2b */ /* 0x040fe4000800005c */
[C---:B------:R-:W-:Y:S02]  /*24c0*/  DFMA R94, R62.reuse, UR20, R94 ;  /* 0x000000143e5e7c2b */ /* 0x040fe4000800005e */
[----:B------:R-:W-:Y:S01]  /*24d0*/  DFMA R96, R62, UR8, R96 ;  /* 0x000000083e607c2b */ /* 0x000fe20008000060 */
[----:B------:R-:W-:Y:S01]  /*24e0*/  R2UR UR55, R49 ;  /* 0x00000000313772ca */ /* 0x000fe200000e0000 */
[C---:B------:R-:W-:Y:S01]  /*24f0*/  DFMA R78, R100.reuse, UR42, R78 ;  /* 0x0000002a644e7c2b */ /* 0x040fe2000800004e */
[----:B------:R-:W-:Y:S01]  /*2500*/  MOV.SPILL R25, UR65 ;  /* 0x0000004100197c02 */ /* 0x000fe20009000f00 */
[C---:B------:R-:W-:Y:S01]  /*2510*/  DFMA R80, R100.reuse, UR56, R80 ;  /* 0x0000003864507c2b */ /* 0x040fe20008000050 */
[----:B------:R-:W-:Y:S01]  /*2520*/  MOV.SPILL R105, UR43 ;  /* 0x0000002b00697c02 */ /* 0x000fe20009000f00 */
[C---:B------:R-:W-:Y:S01]  /*2530*/  DFMA R82, R100.reuse, UR36, R82 ;  /* 0x0000002464527c2b */ /* 0x040fe20008000052 */
[----:B------:R-:W-:Y:S01]  /*2540*/  MOV.SPILL R106, UR42 ;  /* 0x0000002a006a7c02 */ /* 0x000fe20009000f00 */
[----:B------:R-:W-:Y:S01]  /*2550*/  DFMA R84, R100, UR40, R84 ;  /* 0x0000002864547c2b */ /* 0x000fe20008000054 */
[----:B------:R-:W-:-:S04]  /*2560*/  @!P0 IMAD R101, R2, 0x6c0, R11 ;  /* 0x000006c002658824 */ /* 0x000fc800078e020b */
[----:B-1----:R-:W-:Y:S01]  /*2570*/  @!P0 IMAD.WIDE R98, R101, 0x8, R98 ;  /* 0x0000000865628825 */ /* 0x002fe200078e0262 */
[----:B------:R-:W-:Y:S02]  /*2580*/  CS2R R100, SRZ ;  /* 0x0000000000647805 */ /* 0x000fe4000001ff00 */
[----:B------:R-:W-:-:S04]  /*2590*/  CS2R R102, SRZ ;  /* 0x0000000000667805 */ /* 0x000fc8000001ff00 */
[----:B--2---:R-:W2:Y:S04]  /*25a0*/  @!P0 LDG.E.64.CONSTANT R100, desc[UR46][R98.64+0x58] ;  /* 0x0000582e62648981 */ /* 0x004ea8000c1e9b00 */
[----:B------:R1:W3:Y:S01]  /*25b0*/  @!P0 LDG.E.64.CONSTANT R102, desc[UR46][R98.64] ;  /* 0x0000002e62668981 */ /* 0x0002e2000c1e9b00 */
[----:B0-----:R-:W-:Y:S01]  /*25c0*/  ISETP.GE.AND P0, PT, R17, UR54, PT ;  /* 0x0000003611007c0c */ /* 0x001fe2000bf06270 */
[----:B------:R-:W-:Y:S01]  /*25d0*/  DFMA R86, R54, UR38, R86 ;  /* 0x0000002636567c2b */ /* 0x000fe20008000056 */
[----:B------:R-:W-:Y:S01]  /*25e0*/  R2UR UR54, R48 ;  /* 0x00000000303672ca */ /* 0x000fe200000e0000 */
[C---:B------:R-:W-:Y:S01]  /*25f0*/  DFMA R88, R62.reuse, UR62, R88 ;  /* 0x0000003e3e587c2b */ /* 0x040fe20008000058 */
[----:B------:R-:W-:Y:S01]  /*2600*/  R2UR UR64, R68 ;  /* 0x00000000444072ca */ /* 0x000fe200000e0000 */
[----:B------:R-:W-:Y:S01]  /*2610*/  DFMA R90, R62, UR26, R90 ;  /* 0x0000001a3e5a7c2b */ /* 0x000fe2000800005a */
[----:B------:R-:W-:-:S03]  /*2620*/  R2UR UR65, R69 ;  /* 0x00000000454172ca */ /* 0x000fc600000e0000 */
[C-C-:B------:R-:W-:Y:S01]  /*2630*/  DADD R62, R64.reuse, R86.reuse ;  /* 0x00000000403e7229 */ /* 0x140fe20000000056 */
[----:B-1----:R-:W-:Y:S01]  /*2640*/  CS2R R98, SRZ ;  /* 0x0000000000627805 */ /* 0x002fe2000001ff00 */
[----:B------:R-:W-:Y:S02]  /*2650*/  DADD R86, R64, -R86 ;  /* 0x0000000040567229 */ /* 0x000fe40000000856 */
[----:B------:R-:W0:Y:S01]  /*2660*/  @!P0 LDC.64 R64, c[0x0][0x390] ;  /* 0x0000e400ff408b82 */ /* 0x000e220000000a00 */
[----:B------:R-:W-:-:S04]  /*2670*/  @!P0 IMAD R17, R2, 0x6c0, R11 ;  /* 0x000006c002118824 */ /* 0x000fc800078e020b */
[----:B0-----:R-:W-:-:S05]  /*2680*/  @!P0 IMAD.WIDE R64, R17, 0x8, R64 ;  /* 0x0000000811408825 */ /* 0x001fca00078e0240 */
[----:B------:R-:W4:Y:S01]  /*2690*/  @!P0 LDG.E.64.CONSTANT R98, desc[UR46][R64.64+0x50] ;  /* 0x0000502e40628981 */ /* 0x000f22000c1e9b00 */
[----:B--2---:R-:W-:-:S08]  /*26a0*/  DMUL R100, R86, R100 ;  /* 0x0000006456647228 */ /* 0x004fd00000000000 */
[CCC-:B---3--:R-:W-:Y:S02]  /*26b0*/  DFMA R86, R62.reuse, R102.reuse, R100.reuse ;  /* 0x000000663e56722b */ /* 0x1c8fe40000000064 */
[----:B------:R-:W-:Y:S01]  /*26c0*/  DFMA R62, R62, R102, -R100 ;  /* 0x000000663e3e722b */ /* 0x000fe20000000864 */
[----:B------:R-:W-:-:S06]  /*26d0*/  CS2R R100, SRZ ;  /* 0x0000000000647805 */ /* 0x000fcc000001ff00 */
[----:B------:R0:W2:Y:S01]  /*26e0*/  @!P0 LDG.E.64.CONSTANT R100, desc[UR46][R64.64+0x8] ;  /* 0x0000082e40648981 */ /* 0x0000a2000c1e9b00 */
[----:B------:R-:W-:-:S08]  /*26f0*/  DFMA R88, R54, UR28, R88 ;  /* 0x0000001c36587c2b */ /* 0x000fd00008000058 */
[C-C-:B------:R-:W-:Y:S02]  /*2700*/  DADD R102, R56.reuse, R88.reuse ;  /* 0x0000000038667229 */ /* 0x140fe40000000058 */
[----:B------:R-:W-:Y:S01]  /*2710*/  DADD R88, R56, -R88 ;  /* 0x0000000038587229 */ /* 0x000fe20000000858 */
[----:B------:R-:W1:Y:S07]  /*2720*/  @!P0 LDC.64 R56, c[0x0][0x390] ;  /* 0x0000e400ff388b82 */ /* 0x000e6e0000000a00 */
[----:B----4-:R-:W-:Y:S01]  /*2730*/  DMUL R98, R88, R98 ;  /* 0x0000006258627228 */ /* 0x010fe20000000000 */
[----:B0-----:R-:W-:Y:S01]  /*2740*/  CS2R R64, SRZ ;  /* 0x0000000000407805 */ /* 0x001fe2000001ff00 */
[----:B-1----:R-:W-:-:S05]  /*2750*/  @!P0 IMAD.WIDE R56, R17, 0x8, R56 ;  /* 0x0000000811388825 */ /* 0x002fca00078e0238 */
[----:B------:R-:W3:Y:S01]  /*2760*/  @!P0 LDG.E.64.CONSTANT R64, desc[UR46][R56.64+0x10] ;  /* 0x0000102e38408981 */ /* 0x000ee2000c1e9b00 */
[CCC-:B--2---:R-:W-:Y:S02]  /*2770*/  DFMA R88, R102.reuse, R100.reuse, R98.reuse ;  /* 0x000000646658722b */ /* 0x1c4fe40000000062 */
[----:B------:R-:W-:Y:S01]  /*2780*/  DFMA R100, R102, R100, -R98 ;  /* 0x000000646664722b */ /* 0x000fe20000000862 */
[----:B------:R-:W-:-:S06]  /*2790*/  CS2R R98, SRZ ;  /* 0x0000000000627805 */ /* 0x000fcc000001ff00 */
[----:B------:R0:W2:Y:S01]  /*27a0*/  @!P0 LDG.E.64.CONSTANT R98, desc[UR46][R56.64+0x48] ;  /* 0x0000482e38628981 */ /* 0x0000a2000c1e9b00 */
[----:B------:R-:W-:-:S08]  /*27b0*/  DFMA R90, R54, UR54, R90 ;  /* 0x00000036365a7c2b */ /* 0x000fd0000800005a */
[C-C-:B------:R-:W-:Y:S02]  /*27c0*/  DADD R102, R78.reuse, R90.reuse ;  /* 0x000000004e667229 */ /* 0x140fe4000000005a */
[----:B------:R-:W-:Y:S01]  /*27d0*/  DADD R90, R78, -R90 ;  /* 0x000000004e5a7229 */ /* 0x000fe2000000085a */
[----:B------:R-:W1:Y:S01]  /*27e0*/  @!P0 LDC.64 R78, c[0x0][0x390] ;  /* 0x0000e400ff4e8b82 */ /* 0x000e620000000a00 */
[----:B0-----:R-:W-:Y:S01]  /*27f0*/  CS2R R56, SRZ ;  /* 0x0000000000387805 */ /* 0x001fe2000001ff00 */
[----:B-1----:R-:W-:-:S05]  /*2800*/  @!P0 IMAD.WIDE R78, R17, 0x8, R78 ;  /* 0x00000008114e8825 */ /* 0x002fca00078e024e */
        /* <DEDUP_REMOVED lines=12> */
[----:B------:R-:W3:Y:S01]  /*28d0*/  @!P0 LDG.E.64.CONSTANT R78, desc[UR46][R80.64+0x20] ;  /* 0x0000202e504e8981 */ /* 0x000ee2000c1e9b00 */
[----:B--2---:R-:W-:-:S08]  /*28e0*/  DMUL R98, R92, R98 ;  /* 0x000000625c627228 */ /* 0x004fd00000000000 */
[CCC-:B----4-:R-:W-:Y:S02]  /*28f0*/  DFMA R92, R102.reuse, R56.reuse, R98.reuse ;  /* 0x00000038665c722b */ /* 0x1d0fe40000000062 */
[----:B------:R-:W-:Y:S01]  /*2900*/  DFMA R56, R102, R56, -R98 ;  /* 0x000000386638722b */ /* 0x000fe20000000862 */
[----:B------:R-:W-:-:S06]  /*2910*/  CS2R R98, SRZ ;  /* 0x0000000000627805 */ /* 0x000fcc000001ff00 */
[----:B------:R0:W2:Y:S01]  /*2920*/  @!P0 LDG.E.64.CONSTANT R98, desc[UR46][R80.64+0x38] ;  /* 0x0000382e50628981 */ /* 0x0000a2000c1e9b00 */
[----:B------:R-:W-:-:S08]  /*2930*/  DFMA R94, R54, UR74, R94 ;  /* 0x0000004a365e7c2b */ /* 0x000fd0000800005e */
[C-C-:B------:R-:W-:Y:S02]  /*2940*/  DADD R102, R82.reuse, R94.reuse ;  /* 0x0000000052667229 */ /* 0x140fe4000000005e */
[----:B------:R-:W-:Y:S01]  /*2950*/  DADD R94, R82, -R94 ;  /* 0x00000000525e7229 */ /* 0x000fe2000000085e */
[----:B------:R-:W1:Y:S01]  /*2960*/  @!P0 LDC.64 R82, c[0x0][0x390] ;  /* 0x0000e400ff528b82 */ /* 0x000e620000000a00 */
[----:B------:R-:W-:Y:S01]  /*2970*/  @!P0 IMAD R11, R2, 0x6c0, R11 ;  /* 0x000006c0020b8824 */ /* 0x000fe200078e020b */
[----:B0-----:R-:W-:-:S03]  /*2980*/  CS2R R80, SRZ ;  /* 0x0000000000507805 */ /* 0x001fc6000001ff00 */
[----:B-1----:R-:W-:-:S05]  /*2990*/  @!P0 IMAD.WIDE R82, R11, 0x8, R82 ;  /* 0x000000080b528825 */ /* 0x002fca00078e0252 */
[----:B------:R-:W4:Y:S01]  /*29a0*/  @!P0 LDG.E.64.CONSTANT R80, desc[UR46][R82.64+0x28] ;  /* 0x0000282e52508981 */ /* 0x000f22000c1e9b00 */
[----:B--2---:R-:W-:-:S08]  /*29b0*/  DMUL R98, R94, R98 ;  /* 0x000000625e627228 */ /* 0x004fd00000000000 */
[CCC-:B---3--:R-:W-:Y:S02]  /*29c0*/  DFMA R94, R102.reuse, R78.reuse, R98.reuse ;  /* 0x0000004e665e722b */ /* 0x1c8fe40000000062 */
[----:B------:R-:W-:Y:S01]  /*29d0*/  DFMA R78, R102, R78, -R98 ;  /* 0x0000004e664e722b */ /* 0x000fe20000000862 */
[----:B------:R-:W-:-:S06]  /*29e0*/  CS2R R98, SRZ ;  /* 0x0000000000627805 */ /* 0x000fcc000001ff00 */
[----:B------:R-:W2:Y:S01]  /*29f0*/  @!P0 LDG.E.64.CONSTANT R98, desc[UR46][R82.64+0x30] ;  /* 0x0000302e52628981 */ /* 0x000ea2000c1e9b00 */
[----:B------:R-:W-:-:S08]  /*2a00*/  DFMA R54, R54, UR76, R96 ;  /* 0x0000004c36367c2b */ /* 0x000fd00008000060 */
[C-C-:B------:R-:W-:Y:S02]  /*2a10*/  DADD R96, R84.reuse, -R54.reuse ;  /* 0x0000000054607229 */ /* 0x140fe40000000836 */
[----:B------:R-:W-:Y:S02]  /*2a20*/  DADD R54, R84, R54 ;  /* 0x0000000054367229 */ /* 0x000fe40000000036 */
[----:B------:R-:W-:-:S08]  /*2a30*/  DFMA R84, R44, R62, RZ ;  /* 0x0000003e2c54722b */ /* 0x000fd000000000ff */
[----:B------:R-:W-:-:S08]  /*2a40*/  DFMA R84, R100, R50, R84 ;  /* 0x000000326454722b */ /* 0x000fd00000000054 */
[----:B------:R-:W-:-:S08]  /*2a50*/  DFMA R84, R52, R64, R84 ;  /* 0x000000403454722b */ /* 0x000fd00000000054 */
[----:B------:R-:W-:-:S08]  /*2a60*/  DFMA R84, R56, R58, R84 ;  /* 0x0000003a3854722b */ /* 0x000fd00000000054 */
[----:B------:R-:W-:Y:S02]  /*2a70*/  DFMA R84, R60, R78, R84 ;  /* 0x0000004e3c54722b */ /* 0x000fe40000000054 */
[----:B------:R-:W-:Y:S01]  /*2a80*/  DFMA R108, R62, UR32, RZ ;  /* 0x000000203e6c7c2b */ /* 0x000fe200080000ff */
[----:B------:R-:W-:Y:S02]  /*2a90*/  R2UR UR46, R72 ;  /* 0x00000000482e72ca */ /* 0x000fe400000e0000 */
[----:B------:R-:W-:-:S05]  /*2aa0*/  R2UR UR47, R73 ;  /* 0x00000000492f72ca */ /* 0x000fca00000e0000 */
[----:B------:R-:W-:-:S08]  /*2ab0*/  DFMA R108, R100, UR30, R108 ;  /* 0x0000001e646c7c2b */ /* 0x000fd0000800006c */
[----:B------:R-:W-:Y:S01]  /*2ac0*/  DFMA R108, R64, UR60, R108 ;  /* 0x0000003c406c7c2b */ /* 0x000fe2000800006c */
[----:B------:R-:W-:Y:S02]  /*2ad0*/  R2UR.FILL UR61, R18 ;  /* 0x00000000123d72ca */ /* 0x000fe400004e0000 */
[----:B------:R-:W-:-:S05]  /*2ae0*/  R2UR.FILL UR60, R15 ;  /* 0x000000000f3c72ca */ /* 0x000fca00004e0000 */
[----:B------:R-:W-:Y:S01]  /*2af0*/  DFMA R108, R56, UR24, R108 ;  /* 0x00000018386c7c2b */ /* 0x000fe2000800006c */
[----:B------:R-:W-:Y:S02]  /*2b00*/  R2UR UR42, R30 ;  /* 0x000000001e2a72ca */ /* 0x000fe400000e0000 */
[----:B------:R-:W-:-:S05]  /*2b10*/  R2UR UR43, R31 ;  /* 0x000000001f2b72ca */ /* 0x000fca00000e0000 */
[----:B------:R-:W-:Y:S02]  /*2b20*/  DFMA R108, R78, UR18, R108 ;  /* 0x000000124e6c7c2b */ /* 0x000fe4000800006c */
[----:B--2---:R-:W-:-:S08]  /*2b30*/  DMUL R96, R96, R98 ;  /* 0x0000006260607228 */ /* 0x004fd00000000000 */
[CCC-:B----4-:R-:W-:Y:S02]  /*2b40*/  DFMA R98, R54.reuse, R80.reuse, R96.reuse ;  /* 0x000000503662722b */ /* 0x1d0fe40000000060 */
[----:B------:R-:W-:Y:S02]  /*2b50*/  DFMA R54, R54, R80, -R96 ;  /* 0x000000503636722b */ /* 0x000fe40000000860 */
[----:B------:R-:W-:-:S08]  /*2b60*/  DFMA R80, R40, R86, RZ ;  /* 0x000000562850722b */ /* 0x000fd000000000ff */
[----:B------:R-:W-:-:S08]  /*2b70*/  DFMA R80, R88, R26, R80 ;  /* 0x0000001a5850722b */ /* 0x000fd00000000050 */
[----:B------:R-:W-:-:S08]  /*2b80*/  DFMA R80, R20, R90, R80 ;  /* 0x0000005a1450722b */ /* 0x000fd00000000050 */
[----:B------:R-:W-:-:S08]  /*2b90*/  DFMA R80, R92, R34, R80 ;  /* 0x000000225c50722b */ /* 0x000fd00000000050 */
[----:B------:R-:W-:Y:S02]  /*2ba0*/  DFMA R80, R28, R94, R80 ;  /* 0x0000005e1c50722b */ /* 0x000fe40000000050 */
[----:B------:R-:W-:Y:S02]  /*2bb0*/  DFMA R84, R54, R66, R84 ;  /* 0x000000423654722b */ /* 0x000fe40000000054 */
[----:B------:R-:W-:-:S04]  /*2bc0*/  DFMA R96, R62, UR10, RZ ;  /* 0x0000000a3e607c2b */ /* 0x000fc800080000ff */
[----:B------:R-:W-:-:S04]  /*2bd0*/  DFMA R82, R98, R38, R80 ;  /* 0x000000266252722b */ /* 0x000fc80000000050 */
[----:B------:R-:W-:-:S04]  /*2be0*/  DFMA R96, R100, UR52, R96 ;  /* 0x0000003464607c2b */ /* 0x000fc80008000060 */
[C-C-:B------:R-:W-:Y:S02]  /*2bf0*/  DADD R80, R82.reuse, R84.reuse ;  /* 0x0000000052507229 */ /* 0x140fe40000000054 */
[----:B------:R-:W-:Y:S02]  /*2c00*/  DADD R82, R82, -R84 ;  /* 0x0000000052527229 */ /* 0x000fe40000000854 */
[----:B------:R-:W-:Y:S01]  /*2c10*/  DFMA R84, R86, R42, RZ ;  /* 0x0000002a5654722b */ /* 0x000fe200000000ff */
[----:B------:R-:W-:Y:S02]  /*2c20*/  R2UR.FILL UR53, R7 ;  /* 0x00000000073572ca */ /* 0x000fe400004e0000 */
[----:B------:R-:W-:-:S05]  /*2c30*/  R2UR.FILL UR52, R12 ;  /* 0x000000000c3472ca */ /* 0x000fca00004e0000 */
[----:B------:R-:W-:Y:S02]  /*2c40*/  DFMA R84, R88, UR64, R84 ;  /* 0x0000004058547c2b */ /* 0x000fe40008000054 */
[----:B------:R-:W-:-:S06]  /*2c50*/  DFMA R96, R64, UR6, R96 ;  /* 0x0000000640607c2b */ /* 0x000fcc0008000060 */
[----:B------:R-:W-:Y:S02]  /*2c60*/  DFMA R84, R90, UR52, R84 ;  /* 0x000000345a547c2b */ /* 0x000fe40008000054 */
[----:B------:R-:W-:-:S06]  /*2c70*/  DFMA R96, R56, UR22, R96 ;  /* 0x0000001638607c2b */ /* 0x000fcc0008000060 */
[----:B------:R-:W-:Y:S02]  /*2c80*/  DFMA R84, R92, UR58, R84 ;  /* 0x0000003a5c547c2b */ /* 0x000fe40008000054 */
[----:B------:R-:W-:-:S06]  /*2c90*/  DFMA R96, R78, UR4, R96 ;  /* 0x000000044e607c2b */ /* 0x000fcc0008000060 */
[----:B------:R-:W-:Y:S02]  /*2ca0*/  DFMA R84, R94, UR50, R84 ;  /* 0x000000325e547c2b */ /* 0x000fe40008000054 */
[----:B------:R-:W-:-:S06]  /*2cb0*/  DFMA R102, R54, UR14, R96 ;  /* 0x0000000e36667c2b */ /* 0x000fcc0008000060 */
[----:B------:R-:W-:-:S08]  /*2cc0*/  DFMA R84, R98, UR48, R84 ;  /* 0x0000003062547c2b */ /* 0x000fd00008000054 */
[C-C-:B------:R-:W-:Y:S02]  /*2cd0*/  DADD R96, R84.reuse, R102.reuse ;  /* 0x0000000054607229 */ /* 0x140fe40000000066 */
[----:B------:R-:W-:Y:S02]  /*2ce0*/  DADD R84, R84, -R102 ;  /* 0x0000000054547229 */ /* 0x000fe40000000866 */
[----:B------:R-:W-:-:S08]  /*2cf0*/  DFMA R102, R86, UR68, RZ ;  /* 0x0000004456667c2b */ /* 0x000fd000080000ff */
[----:B------:R-:W-:-:S08]  /*2d00*/  DFMA R102, R88, UR66, R102 ;  /* 0x0000004258667c2b */ /* 0x000fd00008000066 */
[----:B------:R-:W-:Y:S01]  /*2d10*/  DFMA R102, R90, UR46, R102 ;  /* 0x0000002e5a667c2b */ /* 0x000fe20008000066 */
[----:B------:R-:W-:Y:S02]  /*2d20*/  R2UR.FILL UR47, R10 ;  /* 0x000000000a2f72ca */ /* 0x000fe400004e0000 */
[----:B------:R-:W-:-:S05]  /*2d30*/  R2UR.FILL UR46, R9 ;  /* 0x00000000092e72ca */ /* 0x000fca00004e0000 */
[----:B------:R-:W-:Y:S01]  /*2d40*/  DFMA R102, R92, UR60, R102 ;  /* 0x0000003c5c667c2b */ /* 0x000fe20008000066 */
[----:B------:R-:W-:Y:S02]  /*2d50*/  R2UR UR64, R70 ;  /* 0x00000000464072ca */ /* 0x000fe400000e0000 */
[----:B------:R-:W-:-:S05]  /*2d60*/  R2UR UR65, R71 ;  /* 0x00000000474172ca */ /* 0x000fca00000e0000 */
[----:B------:R-:W-:Y:S01]  /*2d70*/  DFMA R102, R94, UR46, R102 ;  /* 0x0000002e5e667c2b */ /* 0x000fe20008000066 */
[----:B------:R0:W-:Y:S01]  /*2d80*/  STS.64 [R6+0x48], R82 ;  /* 0x0000485206007388 */ /* 0x0001e20000000a00 */
[----:B------:R-:W-:-:S06]  /*2d90*/  DFMA R108, R54, UR16, R108 ;  /* 0x00000010366c7c2b */ /* 0x000fcc000800006c */
[----:B------:R-:W-:Y:S02]  /*2da0*/  DFMA R102, R98, UR44, R102 ;  /* 0x0000002c62667c2b */ /* 0x000fe40008000066 */
[----:B0-----:R-:W-:Y:S01]  /*2db0*/  DFMA R82, R86, UR70, RZ ;  /* 0x0000004656527c2b */ /* 0x001fe200080000ff */
[----:B------:R0:W-:Y:S05]  /*2dc0*/  STS.64 [R6], R80 ;  /* 0x0000005006007388 */ /* 0x0001ea0000000a00 */
[C-C-:B------:R-:W-:Y:S02]  /*2dd0*/  DADD R10, R102.reuse, R108.reuse ;  /* 0x00000000660a7229 */ /* 0x140fe4000000006c */
[----:B0-----:R-:W-:-:S02]  /*2de0*/  DADD R80, R102, -R108 ;  /* 0x0000000066507229 */ /* 0x001fc4000000086c */
[----:B------:R-:W-:Y:S02]  /*2df0*/  DFMA R102, R86, UR42, RZ ;  /* 0x0000002a56667c2b */ /* 0x000fe400080000ff */
[----:B------:R-:W-:Y:S02]  /*2e00*/  DFMA R86, R88, UR64, R82 ;  /* 0x0000004058567c2b */ /* 0x000fe40008000052 */
[C---:B------:R-:W-:Y:S01]  /*2e10*/  DFMA R82, R62.reuse, UR34, RZ ;  /* 0x000000223e527c2b */ /* 0x040fe200080000ff */
[----:B------:R-:W-:Y:S01]  /*2e20*/  R2UR.FILL UR65, R25 ;  /* 0x00000000194172ca */ /* 0x000fe200004e0000 */
[----:B------:R-:W-:Y:S01]  /*2e30*/  DFMA R62, R62, UR38, RZ ;  /* 0x000000263e3e7c2b */ /* 0x000fe200080000ff */
[----:B------:R-:W-:Y:S02]  /*2e40*/  R2UR.FILL UR64, R104 ;  /* 0x00000000684072ca */ /* 0x000fe400004e0000 */
[----:B------:R-:W-:Y:S02]  /*2e50*/  R2UR.FILL UR43, R105 ;  /* 0x00000000692b72ca */ /* 0x000fe400004e0000 */
[----:B------:R-:W-:Y:S01]  /*2e60*/  R2UR.FILL UR42, R106 ;  /* 0x000000006a2a72ca */ /* 0x000fe200004e0000 */
[C---:B------:R-:W-:Y:S01]  /*2e70*/  DFMA R82, R100.reuse, UR62, R82 ;  /* 0x0000003e64527c2b */ /* 0x040fe20008000052 */
[----:B------:R-:W-:Y:S01]  /*2e80*/  R2UR.FILL UR63, R14 ;  /* 0x000000000e3f72ca */ /* 0x000fe200004e0000 */
[----:B------:R-:W-:Y:S01]  /*2e90*/  DFMA R62, R100, UR28, R62 ;  /* 0x0000001c643e7c2b */ /* 0x000fe2000800003e */
[----:B------:R-:W-:-:S05]  /*2ea0*/  R2UR.FILL UR62, R16 ;  /* 0x00000000103e72ca */ /* 0x000fca00004e0000 */
[----:B------:R-:W-:Y:S02]  /*2eb0*/  DFMA R102, R88, UR64, R102 ;  /* 0x0000004058667c2b */ /* 0x000fe40008000066 */
[C---:B------:R-:W-:Y:S01]  /*2ec0*/  DFMA R62, R64.reuse, UR54, R62 ;  /* 0x00000036403e7c2b */ /* 0x040fe2000800003e */
[----:B------:R-:W-:Y:S02]  /*2ed0*/  R2UR.FILL UR55, R8 ;  /* 0x00000000083772ca */ /* 0x000fe400004e0000 */
[----:B------:R-:W-:Y:S01]  /*2ee0*/  R2UR.FILL UR54, R13 ;  /* 0x000000000d3672ca */ /* 0x000fe200004e0000 */
[----:B------:R-:W-:Y:S02]  /*2ef0*/  DFMA R82, R64, UR26, R82 ;  /* 0x0000001a40527c2b */ /* 0x000fe40008000052 */
[C---:B------:R-:W-:Y:S02]  /*2f00*/  DFMA R86, R90.reuse, UR62, R86 ;  /* 0x0000003e5a567c2b */ /* 0x040fe40008000056 */
[----:B------:R-:W-:Y:S01]  /*2f10*/  DFMA R102, R90, UR42, R102 ;  /* 0x0000002a5a667c2b */ /* 0x000fe20008000066 */
[----:B------:R-:W-:-:S02]  /*2f20*/  R2UR.FILL UR43, R19 ;  /* 0x00000000132b72ca */ /* 0x000fc400004e0000 */
[----:B------:R-:W-:Y:S01]  /*2f30*/  R2UR.FILL UR42, R22 ;  /* 0x00000000162a72ca */ /* 0x000fe200004e0000 */
[C---:B------:R-:W-:Y:S02]  /*2f40*/  DFMA R82, R56.reuse, UR12, R82 ;  /* 0x0000000c38527c2b */ /* 0x040fe40008000052 */
[----:B------:R-:W-:Y:S02]  /*2f50*/  DFMA R62, R56, UR72, R62 ;  /* 0x00000048383e7c2b */ /* 0x000fe4000800003e */
[C---:B------:R-:W-:Y:S02]  /*2f60*/  DFMA R86, R92.reuse, UR54, R86 ;  /* 0x000000365c567c2b */ /* 0x040fe40008000056 */
[----:B------:R-:W-:Y:S01]  /*2f70*/  DFMA R102, R92, UR56, R102 ;  /* 0x000000385c667c2b */ /* 0x000fe20008000066 */
[----:B------:R-:W-:Y:S02]  /*2f80*/  R2UR.FILL UR39, R23 ;  /* 0x00000000172772ca */ /* 0x000fe400004e0000 */
[----:B------:R-:W-:Y:S01]  /*2f90*/  R2UR.FILL UR38, R24 ;  /* 0x00000000182672ca */ /* 0x000fe200004e0000 */
[----:B------:R-:W-:-:S02]  /*2fa0*/  DFMA R82, R78, UR20, R82 ;  /* 0x000000144e527c2b */ /* 0x000fc40008000052 */
[C---:B------:R-:W-:Y:S02]  /*2fb0*/  DFMA R86, R94.reuse, UR42, R86 ;  /* 0x0000002a5e567c2b */ /* 0x040fe40008000056 */
        /* <DEDUP_REMOVED lines=21> */
.L_x_88:
[----:B------:R-:W-:Y:S05]  /*3110*/  BSYNC.RECONVERGENT B0 ;  /* 0x0000000000007941 */ /* 0x000fea0003800200 */
.L_x_87:
        /* <DEDUP_REMOVED lines=9> */
.L_x_92:
        /* <DEDUP_REMOVED lines=52> */
[C---:B------:R-:W-:Y:S01]  /*34f0*/  DFMA R62, R54.reuse, R26, R62 ;  /* 0x0000001a363e722b */ /* 0x040fe2000000003e */
[----:B------:R-:W-:Y:S01]  /*3500*/  R2UR UR9, R75 ;  /* 0x000000004b0972ca */ /* 0x000fe200000e0000 */
[C---:B------:R-:W-:Y:S01]  /*3510*/  DFMA R64, R54.reuse, UR16, R64 ;  /* 0x0000001036407c2b */ /* 0x040fe20008000040 */
[----:B------:R-:W-:Y:S01]  /*3520*/  R2UR UR16, R32 ;  /* 0x00000000201072ca */ /* 0x000fe200000e0000 */
[C---:B------:R-:W-:Y:S01]  /*3530*/  DFMA R56, R54.reuse, UR66, R56 ;  /* 0x0000004236387c2b */ /* 0x040fe20008000038 */
[----:B------:R-:W-:Y:S01]  /*3540*/  R2UR UR17, R33 ;  /* 0x00000000211172ca */ /* 0x000fe200000e0000 */
[----:B------:R-:W-:Y:S01]  /*3550*/  DFMA R78, R54, UR14, R78 ;  /* 0x0000000e364e7c2b */ /* 0x000fe2000800004e */
[----:B------:R-:W-:Y:S01]  /*3560*/  R2UR UR14, R72 ;  /* 0x00000000480e72ca */ /* 0x000fe200000e0000 */
[----:B------:R-:W-:Y:S01]  /*3570*/  DADD R24, R24, -R22 ;  /* 0x0000000018187229 */ /* 0x000fe20000000816 */
[----:B------:R-:W-:Y:S01]  /*3580*/  R2UR UR15, R73 ;  /* 0x00000000490f72ca */ /* 0x000fe200000e0000 */
[----:B------:R-:W-:-:S02]  /*3590*/  DFMA R54, R54, UR64, R18 ;  /* 0x0000004036367c2b */ /* 0x000fc40008000012 */
[----:B------:R-:W-:Y:S02]  /*35a0*/  DFMA R16, R14, UR32, RZ ;  /* 0x000000200e107c2b */ /* 0x000fe400080000ff */
[----:B------:R-:W-:Y:S02]  /*35b0*/  DFMA R18, R44, R14, RZ ;  /* 0x0000000e2c12722b */ /* 0x000fe400000000ff */
[C---:B------:R-:W-:Y:S02]  /*35c0*/  DFMA R22, R14.reuse, UR10, RZ ;  /* 0x0000000a0e167c2b */ /* 0x040fe400080000ff */
[C---:B------:R-:W-:Y:S02]  /*35d0*/  DFMA R80, R14.reuse, UR34, RZ ;  /* 0x000000220e507c2b */ /* 0x040fe400080000ff */
[----:B------:R-:W-:Y:S01]  /*35e0*/  DFMA R90, R14, UR40, RZ ;  /* 0x000000280e5a7c2b */ /* 0x000fe200080000ff */
[----:B------:R-:W-:Y:S01]  /*35f0*/  R2UR.FILL UR41, R92 ;  /* 0x000000005c2972ca */ /* 0x000fe200004e0000 */
[C---:B------:R-:W-:Y:S01]  /*3600*/  DFMA R14, R24.reuse, UR30, R16 ;  /* 0x0000001e180e7c2b */ /* 0x040fe20008000010 */
[----:B------:R-:W-:Y:S01]  /*3610*/  R2UR.FILL UR40, R93 ;  /* 0x000000005d2872ca */ /* 0x000fe200004e0000 */
[----:B------:R-:W-:-:S02]  /*3620*/  DFMA R18, R24, R50, R18 ;  /* 0x000000321812722b */ /* 0x000fc40000000012 */
[C---:B------:R-:W-:Y:S01]  /*3630*/  DFMA R22, R24.reuse, UR76, R22 ;  /* 0x0000004c18167c2b */ /* 0x040fe20008000016 */
[----:B------:R-:W-:Y:S01]  /*3640*/  R2UR UR76, R48 ;  /* 0x00000000304c72ca */ /* 0x000fe200000e0000 */
[C---:B------:R-:W-:Y:S01]  /*3650*/  DFMA R16, R24.reuse, UR8, R80 ;  /* 0x0000000818107c2b */ /* 0x040fe20008000050 */
[----:B------:R-:W-:Y:S01]  /*3660*/  R2UR UR8, R76 ;  /* 0x000000004c0872ca */ /* 0x000fe200000e0000 */
[----:B------:R-:W-:Y:S01]  /*3670*/  DFMA R24, R24, UR28, R90 ;  /* 0x0000001c18187c2b */ /* 0x000fe2000800005a */
[----:B------:R-:W-:Y:S01]  /*3680*/  R2UR UR9, R77 ;  /* 0x000000004d0972ca */ /* 0x000fe200000e0000 */
[C-C-:B--2---:R-:W-:Y:S01]  /*3690*/  DADD R90, R10.reuse, R12.reuse ;  /* 0x000000000a5a7229 */ /* 0x144fe2000000000c */
[----:B------:R-:W-:Y:S01]  /*36a0*/  R2UR UR77, R49 ;  /* 0x00000000314d72ca */ /* 0x000fe200000e0000 */
[----:B------:R-:W-:Y:S01]  /*36b0*/  DADD R80, R10, -R12 ;  /* 0x000000000a507229 */ /* 0x000fe2000000080c */
[----:B------:R-:W-:Y:S04]  /*36c0*/  LDS.64 R10, [R5+0x1a0] ;  /* 0x0001a000050a7984 */ /* 0x000fe80000000a00 */
[----:B------:R-:W0:Y:S01]  /*36d0*/  LDS.64 R12, [R5+0x2d8] ;  /* 0x0002d800050c7984 */ /* 0x000e220000000a00 */
[----:B------:R-:W-:-:S02]  /*36e0*/  DFMA R62, R20, R90, R62 ;  /* 0x0000005a143e722b */ /* 0x000fc4000000003e */
[C---:B------:R-:W-:Y:S02]  /*36f0*/  DFMA R64, R90.reuse, UR52, R64 ;  /* 0x000000345a407c2b */ /* 0x040fe40008000040 */
[C---:B------:R-:W-:Y:S01]  /*3700*/  DFMA R56, R90.reuse, UR14, R56 ;  /* 0x0000000e5a387c2b */ /* 0x040fe20008000038 */
[----:B------:R-:W-:Y:S01]  /*3710*/  R2UR.FILL UR15, R88 ;  /* 0x00000000580f72ca */ /* 0x000fe200004e0000 */
[C---:B------:R-:W-:Y:S01]  /*3720*/  DFMA R78, R90.reuse, UR62, R78 ;  /* 0x0000003e5a4e7c2b */ /* 0x040fe2000800004e */
[----:B------:R-:W-:Y:S01]  /*3730*/  R2UR.FILL UR14, R89 ;  /* 0x00000000590e72ca */ /* 0x000fe200004e0000 */
[----:B------:R-:W-:Y:S01]  /*3740*/  DFMA R90, R90, UR16, R54 ;  /* 0x000000105a5a7c2b */ /* 0x000fe20008000036 */
[----:B------:R-:W-:Y:S01]  /*3750*/  R2UR.FILL UR17, R82 ;  /* 0x00000000521172ca */ /* 0x000fe200004e0000 */
[C-C-:B---3--:R-:W-:Y:S01]  /*3760*/  DADD R54, R6.reuse, -R8.reuse ;  /* 0x0000000006367229 */ /* 0x148fe20000000808 */
[----:B------:R-:W-:Y:S01]  /*3770*/  R2UR.FILL UR16, R83 ;  /* 0x00000000531072ca */ /* 0x000fe200004e0000 */
[----:B------:R-:W-:Y:S01]  /*3780*/  DADD R82, R6, R8 ;  /* 0x0000000006527229 */ /* 0x000fe20000000008 */
[----:B------:R-:W-:Y:S01]  /*3790*/  LDS.64 R6, [R5+0x208] ;  /* 0x0002080005067984 */ /* 0x000fe20000000a00 */
[----:B------:R-:W-:Y:S01]  /*37a0*/  DFMA R14, R80, UR8, R14 ;  /* 0x00000008500e7c2b */ /* 0x000fe2000800000e */
[----:B------:R-:W-:Y:S01]  /*37b0*/  R2UR.FILL UR9, R84 ;  /* 0x00000000540972ca */ /* 0x000fe200004e0000 */
[----:B------:R-:W-:Y:S01]  /*37c0*/  DFMA R18, R52, R80, R18 ;  /* 0x000000503412722b */ /* 0x000fe20000000012 */
[----:B------:R-:W1:Y:S01]  /*37d0*/  LDS.64 R8, [R5+0x270] ;  /* 0x0002700005087984 */ /* 0x000e620000000a00 */
[C---:B------:R-:W-:Y:S01]  /*37e0*/  DFMA R22, R80.reuse, UR6, R22 ;  /* 0x0000000650167c2b */ /* 0x040fe20008000016 */
[----:B------:R-:W-:Y:S01]  /*37f0*/  R2UR.FILL UR8, R87 ;  /* 0x00000000570872ca */ /* 0x000fe200004e0000 */
[----:B------:R-:W-:-:S02]  /*3800*/  DFMA R88, R80, UR26, R16 ;  /* 0x0000001a50587c2b */ /* 0x000fc40008000010 */
[----:B------:R-:W-:Y:S01]  /*3810*/  DFMA R24, R80, UR76, R24 ;  /* 0x0000004c50187c2b */ /* 0x000fe20008000018 */
[----:B------:R-:W-:Y:S01]  /*3820*/  R2UR.FILL UR77, R85 ;  /* 0x00000000554d72ca */ /* 0x000fe200004e0000 */
[----:B------:R-:W-:Y:S01]  /*3830*/  DFMA R16, R54, UR24, R14 ;  /* 0x0000001836107c2b */ /* 0x000fe2000800000e */
[----:B------:R-:W-:Y:S01]  /*3840*/  R2UR.FILL UR76, R86 ;  /* 0x00000000564c72ca */ /* 0x000fe200004e0000 */
[C---:B------:R-:W-:Y:S02]  /*3850*/  DFMA R62, R82.reuse, R34, R62 ;  /* 0x00000022523e722b */ /* 0x040fe4000000003e */
[C---:B------:R-:W-:Y:S02]  /*3860*/  DFMA R64, R82.reuse, UR58, R64 ;  /* 0x0000003a52407c2b */ /* 0x040fe40008000040 */
[C---:B------:R-:W-:Y:S02]  /*3870*/  DFMA R56, R82.reuse, UR60, R56 ;  /* 0x0000003c52387c2b */ /* 0x040fe40008000038 */
[----:B------:R-:W-:-:S02]  /*3880*/  DFMA R78, R82, UR54, R78 ;  /* 0x00000036524e7c2b */ /* 0x000fc4000800004e */
[----:B------:R-:W-:Y:S02]  /*3890*/  DFMA R90, R82, UR56, R90 ;  /* 0x00000038525a7c2b */ /* 0x000fe4000800005a */
[----:B------:R-:W-:Y:S02]  /*38a0*/  DFMA R18, R54, R58, R18 ;  /* 0x0000003a3612722b */ /* 0x000fe40000000012 */
[----:B0-----:R-:W-:Y:S02]  /*38b0*/  DADD R14, R10, R12 ;  /* 0x000000000a0e7229 */ /* 0x001fe4000000000c */
[C---:B------:R-:W-:Y:S02]  /*38c0*/  DFMA R22, R54.reuse, UR22, R22 ;  /* 0x0000001636167c2b */ /* 0x040fe40008000016 */
[C---:B------:R-:W-:Y:S02]  /*38d0*/  DFMA R88, R54.reuse, UR12, R88 ;  /* 0x0000000c36587c2b */ /* 0x040fe40008000058 */
[----:B------:R-:W-:-:S02]  /*38e0*/  DFMA R24, R54, UR72, R24 ;  /* 0x0000004836187c2b */ /* 0x000fc40008000018 */
[----:B------:R-:W-:Y:S02]  /*38f0*/  DADD R10, R10, -R12 ;  /* 0x000000000a0a7229 */ /* 0x000fe4000000080c */
[----:B------:R-:W-:Y:S02]  /*3900*/  DFMA R62, R28, R14, R62 ;  /* 0x0000000e1c3e722b */ /* 0x000fe4000000003e */
[C---:B------:R-:W-:Y:S02]  /*3910*/  DFMA R64, R14.reuse, UR50, R64 ;  /* 0x000000320e407c2b */ /* 0x040fe40008000040 */
[C---:B------:R-:W-:Y:S02]  /*3920*/  DFMA R56, R14.reuse, UR46, R56 ;  /* 0x0000002e0e387c2b */ /* 0x040fe40008000038 */
[C---:B------:R-:W-:Y:S02]  /*3930*/  DFMA R78, R14.reuse, UR42, R78 ;  /* 0x0000002a0e4e7c2b */ /* 0x040fe4000800004e */
[----:B------:R-:W-:-:S02]  /*3940*/  DFMA R90, R14, UR36, R90 ;  /* 0x000000240e5a7c2b */ /* 0x000fc4000800005a */
[C-C-:B-1----:R-:W-:Y:S02]  /*3950*/  DADD R12, R6.reuse, R8.reuse ;  /* 0x00000000060c7229 */ /* 0x142fe40000000008 */
[----:B------:R-:W-:Y:S02]  /*3960*/  DADD R6, R6, -R8 ;  /* 0x0000000006067229 */ /* 0x000fe40000000808 */
[----:B------:R-:W-:Y:S02]  /*3970*/  DFMA R18, R60, R10, R18 ;  /* 0x0000000a3c12722b */ /* 0x000fe40000000012 */
[C---:B------:R-:W-:Y:S02]  /*3980*/  DFMA R22, R10.reuse, UR4, R22 ;  /* 0x000000040a167c2b */ /* 0x040fe40008000016 */
[C---:B------:R-:W-:Y:S02]  /*3990*/  DFMA R16, R10.reuse, UR18, R16 ;  /* 0x000000120a107c2b */ /* 0x040fe40008000010 */
[----:B------:R-:W-:-:S02]  /*39a0*/  DFMA R88, R10, UR20, R88 ;  /* 0x000000140a587c2b */ /* 0x000fc40008000058 */
[----:B------:R-:W-:Y:S02]  /*39b0*/  DFMA R24, R10, UR74, R24 ;  /* 0x0000004a0a187c2b */ /* 0x000fe40008000018 */
[C---:B------:R-:W-:Y:S02]  /*39c0*/  DFMA R62, R12.reuse, R38, R62 ;  /* 0x000000260c3e722b */ /* 0x040fe4000000003e */
[C---:B------:R-:W-:Y:S02]  /*39d0*/  DFMA R64, R12.reuse, UR48, R64 ;  /* 0x000000300c407c2b */ /* 0x040fe40008000040 */
[C---:B------:R-:W-:Y:S02]  /*39e0*/  DFMA R56, R12.reuse, UR44, R56 ;  /* 0x0000002c0c387c2b */ /* 0x040fe40008000038 */
[C---:B------:R-:W-:Y:S02]  /*39f0*/  DFMA R78, R12.reuse, UR38, R78 ;  /* 0x000000260c4e7c2b */ /* 0x040fe4000800004e */
[----:B------:R-:W-:-:S02]  /*3a00*/  DFMA R90, R12, UR40, R90 ;  /* 0x000000280c5a7c2b */ /* 0x000fc4000800005a */
[C---:B------:R-:W-:Y:S02]  /*3a10*/  DFMA R18, R6.reuse, R66, R18 ;  /* 0x000000420612722b */ /* 0x040fe40000000012 */
[C---:B------:R-:W-:Y:S02]  /*3a20*/  DFMA R22, R6.reuse, UR14, R22 ;  /* 0x0000000e06167c2b */ /* 0x040fe40008000016 */
[C---:B------:R-:W-:Y:S02]  /*3a30*/  DFMA R16, R6.reuse, UR16, R16 ;  /* 0x0000001006107c2b */ /* 0x040fe40008000010 */
[C---:B------:R-:W-:Y:S02]  /*3a40*/  DFMA R88, R6.reuse, UR8, R88 ;  /* 0x0000000806587c2b */ /* 0x040fe40008000058 */
[----:B------:R-:W-:Y:S02]  /*3a50*/  DFMA R24, R6, UR76, R24 ;  /* 0x0000004c06187c2b */ /* 0x000fe40008000018 */
        /* <DEDUP_REMOVED lines=21> */
.L_x_91:
[----:B------:R-:W-:Y:S05]  /*3bb0*/  BSYNC.RECONVERGENT B0 ;  /* 0x0000000000007941 */ /* 0x000fea0003800200 */
.L_x_90:
[----:B------:R-:W-:Y:S01]  /*3bc0*/  BAR.SYNC.DEFER_BLOCKING 0x0 ;  /* 0x0000000000007b1d */ /* 0x000fe20000010000 */
[----:B--2---:R-:W-:Y:S02]  /*3bd0*/  MOV.SPILL R5, UR39 ;  /* 0x0000002700057c02 */ /* 0x004fe40009000f00 */
[----:B------:R-:W-:Y:S02]  /*3be0*/  MOV.SPILL R86, UR38 ;  /* 0x0000002600567c02 */ /* 0x000fe40009000f00 */
[----:B------:R-:W-:Y:S02]  /*3bf0*/  R2UR UR38, R30 ;  /* 0x000000001e2672ca */ /* 0x000fe400000e0000 */
[----:B------:R-:W-:Y:S02]  /*3c00*/  R2UR UR39, R31 ;  /* 0x000000001f2772ca */ /* 0x000fe400000e0000 */
[----:B------:R-:W-:Y:S02]  /*3c10*/  MOV.SPILL R87, UR41 ;  /* 0x0000002900577c02 */ /* 0x000fe40009000f00 */
[----:B------:R-:W-:-:S02]  /*3c20*/  MOV.SPILL R88, UR40 ;  /* 0x0000002800587c02 */ /* 0x000fc40009000f00 */
[----:B------:R-:W-:Y:S02]  /*3c30*/  R2UR UR40, R46 ;  /* 0x000000002e2872ca */ /* 0x000fe400000e0000 */
[----:B------:R-:W-:Y:S02]  /*3c40*/  R2UR UR41, R47 ;  /* 0x000000002f2972ca */ /* 0x000fe400000e0000 */
[----:B------:R-:W-:Y:S02]  /*3c50*/  MOV.SPILL R81, UR15 ;  /* 0x0000000f00517c02 */ /* 0x000fe40009000f00 */
[----:B------:R-:W-:Y:S02]  /*3c60*/  MOV.SPILL R85, UR14 ;  /* 0x0000000e00557c02 */ /* 0x000fe40009000f00 */
[----:B------:R-:W-:Y:S02]  /*3c70*/  MOV.SPILL R0, UR9 ;  /* 0x0000000900007c02 */ /* 0x000fe40009000f00 */
[----:B------:R-:W-:Y:S01]  /*3c80*/  MOV.SPILL R83, UR8 ;  /* 0x0000000800537c02 */ /* 0x000fe20009000f00 */
[----:B01----:R-:W-:Y:S01]  /*3c90*/  LDS.64 R24, [R4] ;  /* 0x0000000004187984 */ /* 0x003fe20000000a00 */
[----:B------:R-:W-:-:S02]  /*3ca0*/  R2UR UR14, R70 ;  /* 0x00000000460e72ca */ /* 0x000fc400000e0000 */
[----:B------:R-:W-:Y:S01]  /*3cb0*/  R2UR UR15, R71 ;  /* 0x00000000470f72ca */ /* 0x000fe200000e0000 */
[----:B------:R-:W0:Y:S01]  /*3cc0*/  LDS.64 R54, [R4+0x35a0] ;  /* 0x0035a00004367984 */ /* 0x000e220000000a00 */
[----:B------:R-:W-:Y:S02]  /*3cd0*/  MOV.SPILL R3, UR17 ;  /* 0x0000001100037c02 */ /* 0x000fe40009000f00 */
[----:B------:R-:W-:Y:S01]  /*3ce0*/  MOV.SPILL R84, UR16 ;  /* 0x0000001000547c02 */ /* 0x000fe20009000f00 */
[----:B------:R-:W-:Y:S01]  /*3cf0*/  LDS.64 R64, [R4+0x4e0] ;  /* 0x0004e00004407984 */ /* 0x000fe20000000a00 */
[----:B------:R-:W-:Y:S02]  /*3d00*/  R2UR UR8, R68 ;  /* 0x00000000440872ca */ /* 0x000fe400000e0000 */
[----:B------:R-:W-:Y:S01]  /*3d10*/  R2UR UR9, R69 ;  /* 0x00000000450972ca */ /* 0x000fe200000e0000 */
[----:B------:R-:W1:Y:S01]  /*3d20*/  LDS.64 R78, [R4+0x30c0] ;  /* 0x0030c000044e7984 */ /* 0x000e620000000a00 */
[----:B------:R-:W-:-:S02]  /*3d30*/  MOV.SPILL R80, UR77 ;  /* 0x0000004d00507c02 */ /* 0x000fc40009000f00 */
[----:B------:R-:W-:Y:S01]  /*3d40*/  MOV.SPILL R82, UR76 ;  /* 0x0000004c00527c02 */ /* 0x000fe20009000f00 */
[----:B------:R-:W-:Y:S01]  /*3d50*/  LDS.64 R22, [R4+0x9c0] ;  /* 0x0009c00004167984 */ /* 0x000fe20000000a00 */
[----:B------:R-:W-:Y:S02]  /*3d60*/  R2UR UR16, R36 ;  /* 0x00000000241072ca */ /* 0x000fe400000e0000 */
[----:B------:R-:W-:Y:S01]  /*3d70*/  R2UR UR17, R37 ;  /* 0x00000000251172ca */ /* 0x000fe200000e0000 */
[----:B------:R-:W2:Y:S01]  /*3d80*/  LDS.64 R18, [R4+0x2be0] ;  /* 0x002be00004127984 */ /* 0x000ea20000000a00 */
[----:B------:R-:W-:Y:S02]  /*3d90*/  R2UR UR76, R74 ;  /* 0x000000004a4c72ca */ /* 0x000fe400000e0000 */
[----:B------:R-:W-:Y:S01]  /*3da0*/  R2UR UR77, R75 ;  /* 0x000000004b4d72ca */ /* 0x000fe200000e0000 */
[----:B------:R-:W-:Y:S04]  /*3db0*/  LDS.64 R14, [R4+0xea0] ;  /* 0x000ea000040e7984 */ /* 0x000fe80000000a00 */
[----:B------:R-:W3:Y:S04]  /*3dc0*/  LDS.64 R16, [R4+0x2700] ;  /* 0x0027000004107984 */ /* 0x000ee80000000a00 */
[----:B------:R-:W-:Y:S04]  /*3dd0*/  LDS.64 R10, [R4+0x1380] ;  /* 0x00138000040a7984 */ /* 0x000fe80000000a00 */
[----:B------:R-:W4:Y:S04]  /*3de0*/  LDS.64 R12, [R4+0x2220] ;  /* 0x00222000040c7984 */ /* 0x000f280000000a00 */
[----:B------:R-:W-:Y:S01]  /*3df0*/  LDS.64 R6, [R4+0x1860] ;  /* 0x0018600004067984 */ /* 0x000fe20000000a00 */
[----:B0-----:R-:W-:-:S03]  /*3e00*/  DADD R56, R24, R54 ;  /* 0x0000000018387229 */ /* 0x001fc60000000036 */
[----:B------:R0:W5:Y:S01]  /*3e10*/  LDS.64 R8, [R4+0x1d40] ;  /* 0x001d400004087984 */ /* 0x0001620000000a00 */
[----:B------:R-:W-:Y:S02]  /*3e20*/  DADD R62, R24, -R54 ;  /* 0x00000000183e7229 */ /* 0x000fe40000000836 */
[--C-:B-1----:R-:W-:Y:S02]  /*3e30*/  DADD R54, R64, R78.reuse ;  /* 0x0000000040367229 */ /* 0x102fe4000000004e */
[----:B------:R-:W-:Y:S02]  /*3e40*/  DFMA R40, R40, R56, RZ ;  /* 0x000000382828722b */ /* 0x000fe400000000ff */
[----:B------:R-:W-:Y:S02]  /*3e50*/  DADD R24, R64, -R78 ;  /* 0x0000000040187229 */ /* 0x000fe4000000084e */
[----:B------:R-:W-:Y:S02]  /*3e60*/  DFMA R44, R44, R62, RZ ;  /* 0x0000003e2c2c722b */ /* 0x000fe400000000ff */
[----:B------:R-:W-:Y:S01]  /*3e70*/  DFMA R78, R56, UR38, RZ ;  /* 0x00000026384e7c2b */ /* 0x000fe200080000ff */
[----:B------:R-:W-:Y:S01]  /*3e80*/  R2UR.FILL UR39, R5 ;  /* 0x00000000052772ca */ /* 0x000fe200004e0000 */
[----:B------:R-:W-:Y:S01]  /*3e90*/  DFMA R26, R54, R26, R40 ;  /* 0x0000001a361a722b */ /* 0x000fe20000000028 */
[----:B------:R-:W-:Y:S01]  /*3ea0*/  R2UR.FILL UR38, R86 ;  /* 0x00000000562672ca */ /* 0x000fe200004e0000 */
[----:B------:R-:W-:-:S02]  /*3eb0*/  DFMA R40, R56, R42, RZ ;  /* 0x0000002a3828722b */ /* 0x000fc400000000ff */
[----:B------:R-:W-:Y:S02]  /*3ec0*/  DFMA R50, R24, R50, R44 ;  /* 0x000000321832722b */ /* 0x000fe4000000002c */
[C---:B------:R-:W-:Y:S02]  /*3ed0*/  DFMA R42, R56.reuse, UR68, RZ ;  /* 0x00000044382a7c2b */ /* 0x040fe400080000ff */
[----:B------:R-:W-:Y:S02]  /*3ee0*/  DFMA R44, R56, UR70, RZ ;  /* 0x00000046382c7c2b */ /* 0x000fe400080000ff */
[C---:B0-----:R-:W-:Y:S02]  /*3ef0*/  DFMA R4, R62.reuse, UR10, RZ ;  /* 0x0000000a3e047c2b */ /* 0x041fe400080000ff */
[C---:B------:R-:W-:Y:S02]  /*3f00*/  DFMA R64, R62.reuse, UR34, RZ ;  /* 0x000000223e407c2b */ /* 0x040fe400080000ff */
[----:B------:R-:W-:-:S02]  /*3f10*/  DFMA R56, R62, UR32, RZ ;  /* 0x000000203e387c2b */ /* 0x000fc400080000ff */
[----:B------:R-:W-:Y:S01]  /*3f20*/  DFMA R62, R62, UR40, RZ ;  /* 0x000000283e3e7c2b */ /* 0x000fe200080000ff */
[----:B------:R-:W-:Y:S01]  /*3f30*/  R2UR.FILL UR41, R87 ;  /* 0x00000000572972ca */ /* 0x000fe200004e0000 */
        /* <DEDUP_REMOVED lines=12> */
[----:B--2---:R-:W-:Y:S01]  /*4000*/  DADD R4, R22, R18 ;  /* 0x0000000016047229 */ /* 0x004fe20000000012 */
[----:B------:R-:W-:Y:S01]  /*4010*/  R2UR UR76, R48 ;  /* 0x00000000304c72ca */ /* 0x000fe200000e0000 */
[C---:B------:R-:W-:Y:S01]  /*4020*/  DFMA R56, R24.reuse, UR30, R56 ;  /* 0x0000001e18387c2b */ /* 0x040fe20008000038 */
[----:B------:R-:W-:Y:S01]  /*4030*/  R2UR UR77, R49 ;  /* 0x00000000314d72ca */ /* 0x000fe200000e0000 */
[----:B------:R-:W-:Y:S01]  /*4040*/  DFMA R62, R24, UR28, R62 ;  /* 0x0000001c183e7c2b */ /* 0x000fe2000800003e */
[----:B------:R-:W-:Y:S01]  /*4050*/  R2UR.FILL UR40, R88 ;  /* 0x00000000582872ca */ /* 0x000fe200004e0000 */
[----:B------:R-:W-:-:S02]  /*4060*/  DADD R22, R22, -R18 ;  /* 0x0000000016167229 */ /* 0x000fc40000000812 */
[C-C-:B---3--:R-:W-:Y:S02]  /*4070*/  DADD R18, R14.reuse, R16.reuse ;  /* 0x000000000e127229 */ /* 0x148fe40000000010 */
[----:B------:R-:W-:Y:S02]  /*4080*/  DADD R16, R14, -R16 ;  /* 0x000000000e107229 */ /* 0x000fe40000000810 */
[C---:B------:R-:W-:Y:S02]  /*4090*/  DFMA R40, R4.reuse, UR52, R40 ;  /* 0x0000003404287c2b */ /* 0x040fe40008000028 */
        /* <DEDUP_REMOVED lines=14> */
[C-C-:B----4-:R-:W-:Y:S01]  /*4180*/  DADD R14, R10.reuse, R12.reuse ;  /* 0x000000000a0e7229 */ /* 0x150fe2000000000c */
[----:B------:R-:W-:Y:S01]  /*4190*/  R2UR.FILL UR76, R82 ;  /* 0x00000000524c72ca */ /* 0x000fe200004e0000 */
[----:B------:R-:W-:-:S02]  /*41a0*/  DADD R12, R10, -R12 ;  /* 0x000000000a0c7229 */ /* 0x000fc4000000080c */
[C---:B------:R-:W-:Y:S02]  /*41b0*/  DFMA R40, R18.reuse, UR58, R40 ;  /* 0x0000003a12287c2b */ /* 0x040fe40008000028 */
[C---:B------:R-:W-:Y:S02]  /*41c0*/  DFMA R42, R18.reuse, UR60, R42 ;  /* 0x0000003c122a7c2b */ /* 0x040fe4000800002a */
[----:B------:R-:W-:Y:S02]  /*41d0*/  DFMA R44, R18, UR54, R44 ;  /* 0x00000036122c7c2b */ /* 0x000fe4000800002c */
[C---:B------:R-:W-:Y:S02]  /*41e0*/  DFMA R54, R16.reuse, UR22, R54 ;  /* 0x0000001610367c2b */ /* 0x040fe40008000036 */
[----:B------:R-:W-:Y:S02]  /*41f0*/  DFMA R56, R16, UR24, R56 ;  /* 0x0000001810387c2b */ /* 0x000fe40008000038 */
[----:B------:R-:W-:-:S02]  /*4200*/  DFMA R78, R18, UR56, R78 ;  /* 0x00000038124e7c2b */ /* 0x000fc4000800004e */
[C---:B------:R-:W-:Y:S02]  /*4210*/  DFMA R64, R16.reuse, UR12, R64 ;  /* 0x0000000c10407c2b */ /* 0x040fe40008000040 */
[----:B------:R-:W-:Y:S02]  /*4220*/  DFMA R62, R16, UR72, R62 ;  /* 0x00000048103e7c2b */ /* 0x000fe4000800003e */
[C-C-:B-----5:R-:W-:Y:S02]  /*4230*/  DADD R10, R6.reuse, R8.reuse ;  /* 0x00000000060a7229 */ /* 0x160fe40000000008 */
[----:B------:R-:W-:Y:S02]  /*4240*/  DADD R6, R6, -R8 ;  /* 0x0000000006067229 */ /* 0x000fe40000000808 */
[C---:B------:R-:W-:Y:S02]  /*4250*/  DFMA R8, R14.reuse, UR50, R40 ;  /* 0x000000320e087c2b */ /* 0x040fe40008000028 */
[----:B------:R-:W-:-:S02]  /*4260*/  DFMA R42, R14, UR46, R42 ;  /* 0x0000002e0e2a7c2b */ /* 0x000fc4000800002a */
[----:B------:R-:W-:Y:S02]  /*4270*/  DFMA R44, R14, UR42, R44 ;  /* 0x0000002a0e2c7c2b */ /* 0x000fe4000800002c */
[----:B------:R-:W-:Y:S02]  /*4280*/  DFMA R54, R12, UR4, R54 ;  /* 0x000000040c367c2b */ /* 0x000fe40008000036 */
[----:B------:R-:W-:Y:S02]  /*4290*/  DFMA R78, R14, UR36, R78 ;  /* 0x000000240e4e7c2b */ /* 0x000fe4000800004e */
[C---:B------:R-:W-:Y:S02]  /*42a0*/  DFMA R56, R12.reuse, UR18, R56 ;  /* 0x000000120c387c2b */ /* 0x040fe40008000038 */
[C---:B------:R-:W-:Y:S02]  /*42b0*/  DFMA R64, R12.reuse, UR20, R64 ;  /* 0x000000140c407c2b */ /* 0x040fe40008000040 */
        /* <DEDUP_REMOVED lines=8> */
[----:B------:R-:W-:Y:S01]  /*4340*/  DFMA R62, R6, UR76, R62 ;  /* 0x0000004c063e7c2b */ /* 0x000fe2000800003e */
[----:B------:R-:W-:Y:S10]  /*4350*/  @P0 EXIT ;  /* 0x000000000000094d */ /* 0x000ff40003800000 */
[----:B------:R-:W0:Y:S01]  /*4360*/  S2R R3, SR_TID.X ;  /* 0x0000000000037919 */ /* 0x000e220000002100 */
[----:B------:R-:W-:Y:S01]  /*4370*/  DFMA R26, R20, R4, R26 ;  /* 0x00000004141a722b */ /* 0x000fe2000000001a */
[----:B------:R-:W1:Y:S01]  /*4380*/  LDCU.64 UR4, c[0x0][0x358] ;  /* 0x00006b00ff0477ac */ /* 0x000e620008000a00 */
[----:B------:R-:W-:Y:S01]  /*4390*/  DFMA R50, R52, R22, R50 ;  /* 0x000000163432722b */ /* 0x000fe20000000032 */
[----:B------:R-:W2:Y:S05]  /*43a0*/  LDC.64 R4, c[0x0][0x3b0] ;  /* 0x0000ec00ff047b82 */ /* 0x000eaa0000000a00 */
        /* <DEDUP_REMOVED lines=8> */
[----:B------:R-:W-:Y:S02]  /*4430*/  DADD R10, R42, R56 ;  /* 0x000000002a0a7229 */ /* 0x000fe40000000038 */
[----:B------:R-:W-:Y:S01]  /*4440*/  DADD R6, R8, R54 ;  /* 0x0000000008067229 */ /* 0x000fe20000000036 */
[----:B0-----:R-:W-:Y:S01]  /*4450*/  IMAD R3, R2, 0x3e8, R3 ;  /* 0x000003e802037824 */ /* 0x001fe200078e0203 */
[----:B------:R-:W-:Y:S02]  /*4460*/  DADD R62, R78, -R62 ;  /* 0x000000004e3e7229 */ /* 0x000fe4000000083e */
[----:B------:R-:W-:Y:S01]  /*4470*/  DADD R44, R44, -R64 ;  /* 0x000000002c2c7229 */ /* 0x000fe20000000840 */
[----:B--2---:R-:W-:Y:S01]  /*4480*/  IMAD.WIDE R2, R3, 0x8, R4 ;  /* 0x0000000803027825 */ /* 0x004fe200078e0204 */
[----:B------:R-:W-:Y:S02]  /*4490*/  DADD R4, R26, R50 ;  /* 0x000000001a047229 */ /* 0x000fe40000000032 */
[----:B------:R-:W-:-:S02]  /*44a0*/  DADD R42, R42, -R56 ;  /* 0x000000002a2a7229 */ /* 0x000fc40000000838 */
[----:B------:R-:W-:Y:S01]  /*44b0*/  DADD R8, R8, -R54 ;  /* 0x0000000008087229 */ /* 0x000fe20000000836 */
[----:B-1----:R-:W-:Y:S01]  /*44c0*/  STG.E.64 desc[UR4][R2.64+0xc80], R14 ;  /* 0x000c800e02007986 */ /* 0x002fe2000c101b04 */
        /* <DEDUP_REMOVED lines=11> */
.L_x_93:
        /* <DEDUP_REMOVED lines=16> */
.L_x_334:


//--------------------- .text._Z32massMatrixMultiplyConstantKernelILi10ELi10ELi1EEviPKiPKdS3_S3_S3_Pd --------------------------
	.section	.text._Z32massMatrixMultiplyConstantKernelILi10ELi10ELi1EEviPKiPKdS3_S3_S3_Pd,"ax",@progbits
	.align	128
        .global         _Z32massMatrixMultiplyConstantKernelILi10ELi10ELi1EEviPKiPKdS3_S3_S3_Pd
        .type           _Z32massMatrixMultiplyConstantKernelILi10ELi10ELi1EEviPKiPKdS3_S3_S3_Pd,@function
        .size           _Z32massMatrixMultiplyConstantKernelILi10ELi10ELi1EEviPKiPKdS3_S3_S3_Pd,(.L_x_335 - _Z32massMatrixMultiplyConstantKernelILi10ELi10ELi1EEviPKiPKdS3_S3_S3_Pd)
        .other          _Z32massMatrixMultiplyConstantKernelILi10ELi10ELi1EEviPKiPKdS3_S3_S3_Pd,@"STO_CUDA_ENTRY STV_DEFAULT"
_Z32massMatrixMultiplyConstantKernelILi10ELi10ELi1EEviPKiPKdS3_S3_S3_Pd:
.text._Z32massMatrixMultiplyConstantKernelILi10ELi10ELi1EEviPKiPKdS3_S3_S3_Pd:
[----:B------:R-:W-:Y:S01]  /*0000*/  LDC R1, c[0x0][0x37c] ;  /* 0x0000df00ff017b82 */ /* 0x000fe20000000800 */
[----:B------:R-:W0:Y:S07]  /*0010*/  S2R R2, SR_TID.Y ;  /* 0x0000000000027919 */ /* 0x000e2e0000002200 */
[----:B------:R-:W0:Y:S01]  /*0020*/  S2UR UR4, SR_CTAID.X ;  /* 0x00000000000479c3 */ /* 0x000e220000002500 */
[----:B------:R-:W1:Y:S01]  /*0030*/  LDCU UR5, c[0x0][0x380] ;  /* 0x00007000ff0577ac */ /* 0x000e620008000800 */
[----:B------:R-:W2:Y:S01]  /*0040*/  LDCU.64 UR24, c[0x0][0x358] ;  /* 0x00006b00ff1877ac */ /* 0x000ea20008000a00 */
[----:B------:R-:W3:Y:S05]  /*0050*/  S2R R0, SR_TID.X ;  /* 0x0000000000007919 */ /* 0x000eea0000002100 */
        /* <DEDUP_REMOVED lines=11> */
[----:B------:R-:W1:Y:S01]  /*0110*/  LDCU.128 UR8, c[0x3][0x700] ;  /* 0x00c0e000ff0877ac */ /* 0x000e620008000c00 */
[----:B------:R-:W1:Y:S10]  /*0120*/  LDCU.128 UR60, c[0x3][0x770] ;  /* 0x00c0ee00ff3c77ac */ /* 0x000e740008000c00 */
[----:B------:R-:W2:Y:S01]  /*0130*/  @!P0 LDC.64 R4, c[0x0][0x388] ;  /* 0x0000e200ff048b82 */ /* 0x000ea20000000a00 */
[----:B------:R-:W1:Y:S01]  /*0140*/  LDCU.128 UR56, c[0x3][0x720] ;  /* 0x00c0e400ff3877ac */ /* 0x000e620008000c00 */
[----:B------:R-:W1:Y:S01]  /*0150*/  LDCU.128 UR44, c[0x3][0x7a0] ;  /* 0x00c0f400ff2c77ac */ /* 0x000e620008000c00 */
[----:B------:R-:W1:Y:S01]  /*0160*/  LDCU.128 UR28, c[0x3][0x730] ;  /* 0x00c0e600ff1c77ac */ /* 0x000e620008000c00 */
[----:B------:R-:W1:Y:S01]  /*0170*/  LDCU.128 UR40, c[0x3][0xb0] ;  /* 0x00c01600ff2877ac */ /* 0x000e620008000c00 */
[----:B------:R-:W1:Y:S01]  /*0180*/  LDCU.128 UR12, c[0x3][0x10] ;  /* 0x00c00200ff0c77ac */ /* 0x000e620008000c00 */
[----:B------:R-:W1:Y:S01]  /*0190*/  LDCU.128 UR48, c[0x3][0x7b0] ;  /* 0x00c0f600ff3077ac */ /* 0x000e620008000c00 */
[----:B--2---:R-:W-:Y:S01]  /*01a0*/  @!P0 IMAD.WIDE R4, R3, 0x4, R4 ;  /* 0x0000000403048825 */ /* 0x004fe200078e0204 */
[----:B------:R-:W2:Y:S01]  /*01b0*/  S2R R92, SR_CgaCtaId ;  /* 0x00000000005c7919 */ /* 0x000ea20000008800 */
[----:B------:R-:W2:Y:S04]  /*01c0*/  LDCU.64 UR26, c[0x3][0x7c0] ;  /* 0x00c0f800ff1a77ac */ /* 0x000ea80008000a00 */
[----:B------:R-:W5:Y:S01]  /*01d0*/  @!P0 LDG.E.CONSTANT R4, desc[UR24][R4.64] ;  /* 0x0000001804048981 */ /* 0x000f62000c1e9900 */
[----:B------:R-:W-:Y:S01]  /*01e0*/  IMAD.MOV.U32 R3, RZ, RZ, RZ ;  /* 0x000000ffff037224 */ /* 0x000fe200078e00ff */
[----:B------:R-:W-:Y:S01]  /*01f0*/  BAR.SYNC.DEFER_BLOCKING 0x0 ;  /* 0x0000000000007b1d */ /* 0x000fe20000010000 */
[----:B-----5:R-:W-:-:S05]  /*0200*/  @!P0 IMAD R3, R4, 0x3e8, RZ ;  /* 0x000003e804038824 */ /* 0x020fca00078e02ff */
[----:B---3--:R-:W-:-:S05]  /*0210*/  IADD3 R9, PT, PT, R0, R3, RZ ;  /* 0x0000000300097210 */ /* 0x008fca0007ffe0ff */
[----:B----4-:R-:W-:-:S05]  /*0220*/  IMAD.WIDE R6, R9, 0x8, R6 ;  /* 0x0000000809067825 */ /* 0x010fca00078e0206 */
[----:B------:R-:W3:Y:S04]  /*0230*/  LDG.E.64.CONSTANT R90, desc[UR24][R6.64+0x960] ;  /* 0x00096018065a7981 */ /* 0x000ee8000c1e9b00 */
[----:B------:R-:W3:Y:S04]  /*0240*/  LDG.E.64.CONSTANT R16, desc[UR24][R6.64+0x12c0] ;  /* 0x0012c01806107981 */ /* 0x000ee8000c1e9b00 */
[----:B------:R-:W4:Y:S04]  /*0250*/  LDG.E.64.CONSTANT R34, desc[UR24][R6.64+0x640] ;  /* 0x0006401806227981 */ /* 0x000f28000c1e9b00 */
[----:B------:R-:W4:Y:S04]  /*0260*/  LDG.E.64.CONSTANT R18, desc[UR24][R6.64+0x15e0] ;  /* 0x0015e01806127981 */ /* 0x000f28000c1e9b00 */
[----:B------:R-:W5:Y:S04]  /*0270*/  LDG.E.64.CONSTANT R8, desc[UR24][R6.64] ;  /* 0x0000001806087981 */ /* 0x000f68000c1e9b00 */
[----:B------:R-:W5:Y:S04]  /*0280*/  LDG.E.64.CONSTANT R22, desc[UR24][R6.64+0x1c20] ;  /* 0x001c201806167981 */ /* 0x000f68000c1e9b00 */
[----:B------:R-:W2:Y:S04]  /*0290*/  LDG.E.64.CONSTANT R10, desc[UR24][R6.64+0x320] ;  /* 0x00032018060a7981 */ /* 0x000ea8000c1e9b00 */
[----:B------:R-:W2:Y:S04]  /*02a0*/  LDG.E.64.CONSTANT R20, desc[UR24][R6.64+0x1900] ;  /* 0x0019001806147981 */ /* 0x000ea8000c1e9b00 */
[----:B------:R-:W2:Y:S04]  /*02b0*/  LDG.E.64.CONSTANT R12, desc[UR24][R6.64+0xc80] ;  /* 0x000c8018060c7981 */ /* 0x000ea8000c1e9b00 */
[----:B------:R0:W2:Y:S01]  /*02c0*/  LDG.E.64.CONSTANT R14, desc[UR24][R6.64+0xfa0] ;  /* 0x000fa018060e7981 */ /* 0x0000a2000c1e9b00 */
[----:B------:R-:W-:-:S02]  /*02d0*/  IMAD.U32 R30, RZ, RZ, UR18 ;  /* 0x00000012ff1e7e24 */ /* 0x000fc4000f8e00ff */
[----:B0-----:R-:W-:Y:S02]  /*02e0*/  IMAD.U32 R6, RZ, RZ, UR22 ;  /* 0x00000016ff067e24 */ /* 0x001fe4000f8e00ff */
[----:B------:R-:W-:Y:S01]  /*02f0*/  IMAD.U32 R7, RZ, RZ, UR23 ;  /* 0x00000017ff077e24 */ /* 0x000fe2000f8e00ff */
[----:B------:R-:W-:Y:S01]  /*0300*/  MOV R31, UR19 ;  /* 0x00000013001f7c02 */ /* 0x000fe20008000f00 */
[----:B------:R-:W-:Y:S01]  /*0310*/  IMAD.U32 R84, RZ, RZ, UR68 ;  /* 0x00000044ff547e24 */ /* 0x000fe2000f8e00ff */
[----:B------:R-:W-:Y:S01]  /*0320*/  MOV R100, UR34 ;  /* 0x0000002200647c02 */ /* 0x000fe20008000f00 */
[----:B------:R-:W-:Y:S02]  /*0330*/  IMAD.U32 R85, RZ, RZ, UR69 ;  /* 0x00000045ff557e24 */ /* 0x000fe4000f8e00ff */
[----:B------:R-:W-:Y:S01]  /*0340*/  IMAD.U32 R101, RZ, RZ, UR35 ;  /* 0x00000023ff657e24 */ /* 0x000fe2000f8e00ff */
[----:B------:R-:W-:Y:S01]  /*0350*/  MOV R106, UR38 ;  /* 0x00000026006a7c02 */ /* 0x000fe20008000f00 */
[----:B------:R-:W-:Y:S01]  /*0360*/  IMAD.U32 R107, RZ, RZ, UR39 ;  /* 0x00000027ff6b7e24 */ /* 0x000fe2000f8e00ff */
[----:B-1----:R-:W-:Y:S01]  /*0370*/  MOV R103, UR47 ;  /* 0x0000002f00677c02 */ /* 0x002fe20008000f00 */
[----:B------:R-:W-:Y:S01]  /*0380*/  IMAD.U32 R102, RZ, RZ, UR46 ;  /* 0x0000002eff667e24 */ /* 0x000fe2000f8e00ff */
[----:B------:R-:W-:Y:S01]  /*0390*/  MOV R78, UR66 ;  /* 0x00000042004e7c02 */ /* 0x000fe20008000f00 */
[----:B------:R-:W-:Y:S01]  /*03a0*/  IMAD.U32 R79, RZ, RZ, UR67 ;  /* 0x00000043ff4f7e24 */ /* 0x000fe2000f8e00ff */
[----:B------:R-:W-:Y:S01]  /*03b0*/  MOV R83, UR31 ;  /* 0x0000001f00537c02 */ /* 0x000fe20008000f00 */
[----:B------:R-:W-:Y:S01]  /*03c0*/  IMAD.U32 R82, RZ, RZ, UR30 ;  /* 0x0000001eff527e24 */ /* 0x000fe2000f8e00ff */
[----:B------:R-:W0:Y:S01]  /*03d0*/  LDCU.64 UR22, c[0x3][0xc0] ;  /* 0x00c01800ff1677ac */ /* 0x000e220008000a00 */
[----:B------:R-:W-:-:S02]  /*03e0*/  IMAD.U32 R68, RZ, RZ, UR42 ;  /* 0x0000002aff447e24 */ /* 0x000fc4000f8e00ff */
[----:B------:R-:W-:Y:S01]  /*03f0*/  IMAD.U32 R69, RZ, RZ, UR43 ;  /* 0x0000002bff457e24 */ /* 0x000fe2000f8e00ff */
[----:B------:R-:W-:Y:S01]  /*0400*/  ISETP.GT.U32.AND P1, PT, R0, 0x63, PT ;  /* 0x000000630000780c */ /* 0x000fe20003f24070 */
[----:B------:R-:W-:Y:S01]  /*0410*/  BSSY.RECONVERGENT B0, `(.L_x_94) ;  /* 0x0000174000007945 */ /* 0x000fe20003800200 */
[C-C-:B---3--:R-:W-:Y:S02]  /*0420*/  DADD R26, R90.reuse, R16.reuse ;  /* 0x000000005a1a7229 */ /* 0x148fe40000000010 */
[----:B------:R-:W-:Y:S02]  /*0430*/  DADD R90, R90, -R16 ;  /* 0x000000005a5a7229 */ /* 0x000fe40000000810 */
[C-C-:B----4-:R-:W-:Y:S02]  /*0440*/  DADD R28, R34.reuse, R18.reuse ;  /* 0x00000000221c7229 */ /* 0x150fe40000000012 */
[----:B------:R-:W-:Y:S02]  /*0450*/  DADD R34, R34, -R18 ;  /* 0x0000000022227229 */ /* 0x000fe40000000812 */
[----:B-----5:R-:W-:-:S02]  /*0460*/  DADD R16, R8, R22 ;  /* 0x0000000008107229 */ /* 0x020fc40000000016 */
[----:B------:R-:W-:Y:S01]  /*0470*/  DADD R32, R8, -R22 ;  /* 0x0000000008207229 */ /* 0x000fe20000000816 */
[----:B------:R-:W-:Y:S01]  /*0480*/  MOV R8, UR16 ;  /* 0x0000001000087c02 */ /* 0x000fe20008000f00 */
[----:B------:R-:W-:Y:S01]  /*0490*/  IMAD.U32 R9, RZ, RZ, UR17 ;  /* 0x00000011ff097e24 */ /* 0x000fe2000f8e00ff */
[----:B------:R-:W1:Y:S01]  /*04a0*/  LDCU.128 UR16, c[0x3][0x710] ;  /* 0x00c0e200ff1077ac */ /* 0x000e620008000c00 */
[C-C-:B--2---:R-:W-:Y:S02]  /*04b0*/  DADD R18, R10.reuse, R20.reuse ;  /* 0x000000000a127229 */ /* 0x144fe40000000014 */
[----:B------:R-:W-:Y:S01]  /*04c0*/  DADD R36, R10, -R20 ;  /* 0x000000000a247229 */ /* 0x000fe20000000814 */
[----:B------:R-:W-:Y:S02]  /*04d0*/  IMAD.U32 R10, RZ, RZ, UR54 ;  /* 0x00000036ff0a7e24 */ /* 0x000fe4000f8e00ff */
[----:B------:R-:W-:Y:S01]  /*04e0*/  IMAD.U32 R11, RZ, RZ, UR55 ;  /* 0x00000037ff0b7e24 */ /* 0x000fe2000f8e00ff */
[----:B------:R-:W-:-:S02]  /*04f0*/  DADD R54, R12, R14 ;  /* 0x000000000c367229 */ /* 0x000fc4000000000e */
[----:B------:R-:W-:Y:S01]  /*0500*/  DADD R4, R12, -R14 ;  /* 0x000000000c047229 */ /* 0x000fe2000000080e */
[----:B------:R-:W-:Y:S01]  /*0510*/  MOV R12, UR32 ;  /* 0x00000020000c7c02 */ /* 0x000fe20008000f00 */
[----:B------:R-:W-:Y:S01]  /*0520*/  IMAD.U32 R13, RZ, RZ, UR33 ;  /* 0x00000021ff0d7e24 */ /* 0x000fe2000f8e00ff */
[C---:B------:R-:W-:Y:S02]  /*0530*/  DFMA R20, R16.reuse, UR4, RZ ;  /* 0x0000000410147c2b */ /* 0x040fe400080000ff */
[C---:B------:R-:W-:Y:S02]  /*0540*/  DFMA R22, R16.reuse, R6, RZ ;  /* 0x000000061016722b */ /* 0x040fe400000000ff */
[C---:B------:R-:W-:Y:S02]  /*0550*/  DFMA R24, R16.reuse, R8, RZ ;  /* 0x000000081018722b */ /* 0x040fe400000000ff */
[C---:B------:R-:W-:Y:S01]  /*0560*/  DFMA R38, R16.reuse, R10, RZ ;  /* 0x0000000a1026722b */ /* 0x040fe200000000ff */
[----:B------:R-:W-:Y:S01]  /*0570*/  IMAD.U32 R14, RZ, RZ, UR64 ;  /* 0x00000040ff0e7e24 */ /* 0x000fe2000f8e00ff */
[----:B------:R-:W-:Y:S01]  /*0580*/  DFMA R16, R16, R12, RZ ;  /* 0x0000000c1010722b */ /* 0x000fe200000000ff */
[----:B------:R-:W-:Y:S01]  /*0590*/  MOV R15, UR65 ;  /* 0x00000041000f7c02 */ /* 0x000fe20008000f00 */
[----:B------:R-:W2:Y:S01]  /*05a0*/  LDCU.128 UR32, c[0x3][0x780] ;  /* 0x00c0f000ff2077ac */ /* 0x000ea20008000c00 */
[----:B------:R-:W-:-:S02]  /*05b0*/  DFMA R40, R18, UR6, R20 ;  /* 0x0000000612287c2b */ /* 0x000fc40008000014 */
[C---:B------:R-:W-:Y:S01]  /*05c0*/  DFMA R52, R18.reuse, R30, R24 ;  /* 0x0000001e1234722b */ /* 0x040fe20000000018 */
[----:B------:R-:W3:Y:S01]  /*05d0*/  LDCU.128 UR64, c[0x3][0x40] ;  /* 0x00c00800ff4077ac */ /* 0x000ee20008000c00 */
[C---:B------:R-:W-:Y:S02]  /*05e0*/  DFMA R46, R18.reuse, R14, R22 ;  /* 0x0000000e122e722b */ /* 0x040fe40000000016 */
[C---:B------:R-:W-:Y:S02]  /*05f0*/  DFMA R56, R18.reuse, R84, R38 ;  /* 0x000000541238722b */ /* 0x040fe40000000026 */
[----:B------:R-:W-:Y:S01]  /*0600*/  DFMA R60, R18, R100, R16 ;  /* 0x00000064123c722b */ /* 0x000fe20000000010 */
[----:B------:R-:W-:Y:S02]  /*0610*/  IMAD.U32 R18, RZ, RZ, UR36 ;  /* 0x00000024ff127e24 */ /* 0x000fe4000f8e00ff */
[----:B------:R-:W-:Y:S01]  /*0620*/  IMAD.U32 R19, RZ, RZ, UR37 ;  /* 0x00000025ff137e24 */ /* 0x000fe2000f8e00ff */
[----:B------:R-:W4:Y:S01]  /*0630*/  LDCU.128 UR36, c[0x3][0x60] ;  /* 0x00c00c00ff2477ac */ /* 0x000f220008000c00 */
[----:B------:R-:W-:Y:S01]  /*0640*/  IMAD.U32 R20, RZ, RZ, UR62 ;  /* 0x0000003eff147e24 */ /* 0x000fe2000f8e00ff */
[----:B------:R-:W-:Y:S01]  /*0650*/  MOV R21, UR63 ;  /* 0x0000003f00157c02 */ /* 0x000fe20008000f00 */
[----:B------:R-:W-:Y:S01]  /*0660*/  DFMA R38, R32, UR8, RZ ;  /* 0x0000000820267c2b */ /* 0x000fe200080000ff */
[----:B------:R-:W-:Y:S01]  /*0670*/  IMAD.U32 R16, RZ, RZ, UR58 ;  /* 0x0000003aff107e24 */ /* 0x000fe2000f8e00ff */
[----:B------:R-:W-:Y:S01]  /*0680*/  MOV R17, UR59 ;  /* 0x0000003b00117c02 */ /* 0x000fe20008000f00 */
[----:B------:R-:W-:-:S02]  /*0690*/  IMAD.U32 R22, RZ, RZ, UR44 ;  /* 0x0000002cff167e24 */ /* 0x000fc4000f8e00ff */
[----:B------:R-:W-:Y:S01]  /*06a0*/  IMAD.U32 R23, RZ, RZ, UR45 ;  /* 0x0000002dff177e24 */ /* 0x000fe2000f8e00ff */
[----:B------:R-:W-:Y:S01]  /*06b0*/  DFMA R50, R32, R20, RZ ;  /* 0x000000142032722b */ /* 0x000fe200000000ff */
[----:B--2---:R-:W-:Y:S01]  /*06c0*/  IMAD.U32 R94, RZ, RZ, UR32 ;  /* 0x00000020ff5e7e24 */ /* 0x004fe2000f8e00ff */
[----:B------:R-:W-:Y:S01]  /*06d0*/  DFMA R42, R36, UR10, R38 ;  /* 0x0000000a242a7c2b */ /* 0x000fe20008000026 */
[----:B------:R-:W-:Y:S01]  /*06e0*/  IMAD.U32 R95, RZ, RZ, UR33 ;  /* 0x00000021ff5f7e24 */ /* 0x000fe2000f8e00ff */
[C---:B------:R-:W-:Y:S01]  /*06f0*/  DFMA R44, R32.reuse, R16, RZ ;  /* 0x00000010202c722b */ /* 0x040fe200000000ff */
[----:B------:R-:W-:Y:S01]  /*0700*/  IMAD.U32 R38, RZ, RZ, UR70 ;  /* 0x00000046ff267e24 */ /* 0x000fe2000f8e00ff */
[C---:B------:R-:W-:Y:S01]  /*0710*/  DFMA R48, R32.reuse, R18, RZ ;  /* 0x000000122030722b */ /* 0x040fe200000000ff */
[----:B------:R-:W-:Y:S01]  /*0720*/  IMAD.U32 R39, RZ, RZ, UR71 ;  /* 0x00000047ff277e24 */ /* 0x000fe2000f8e00ff */
[----:B------:R-:W2:Y:S01]  /*0730*/  LDCU.128 UR68, c[0x3][0x90] ;  /* 0x00c01200ff4477ac */ /* 0x000ea20008000c00 */
[----:B------:R-:W-:Y:S01]  /*0740*/  DFMA R32, R32, R22, RZ ;  /* 0x000000162020722b */ /* 0x000fe200000000ff */
[----:B------:R-:W-:Y:S01]  /*0750*/  MOV R24, UR28 ;  /* 0x0000001c00187c02 */ /* 0x000fe20008000f00 */
[----:B------:R-:W-:Y:S01]  /*0760*/  IMAD.U32 R25, RZ, RZ, UR29 ;  /* 0x0000001dff197e24 */ /* 0x000fe2000f8e00ff */
[C---:B------:R-:W-:Y:S01]  /*0770*/  DFMA R58, R36.reuse, R94, R50 ;  /* 0x0000005e243a722b */ /* 0x040fe20000000032 */
[----:B------:R-:W5:Y:S01]  /*0780*/  LDCU.128 UR44, c[0x3][0x760] ;  /* 0x00c0ec00ff2c77ac */ /* 0x000f620008000c00 */
[----:B----4-:R-:W-:Y:S01]  /*0790*/  IMAD.U32 R76, RZ, RZ, UR36 ;  /* 0x00000024ff4c7e24 */ /* 0x010fe2000f8e00ff */
[----:B------:R-:W-:Y:S01]  /*07a0*/  MOV R77, UR37 ;  /* 0x00000025004d7c02 */ /* 0x000fe20008000f00 */
[----:B------:R-:W-:Y:S01]  /*07b0*/  IMAD.U32 R51, RZ, RZ, UR41 ;  /* 0x00000029ff337e24 */ /* 0x000fe2000f8e00ff */
[----:B------:R-:W-:Y:S01]  /*07c0*/  MOV R50, UR40 ;  /* 0x0000002800327c02 */ /* 0x000fe20008000f00 */
[C---:B------:R-:W-:Y:S01]  /*07d0*/  DFMA R44, R36.reuse, R24, R44 ;  /* 0x00000018242c722b */ /* 0x040fe2000000002c */
[----:B------:R-:W4:Y:S01]  /*07e0*/  LDCU.128 UR28, c[0x3][0x790] ;  /* 0x00c0f200ff1c77ac */ /* 0x000f220008000c00 */
[----:B------:R-:W-:-:S02]  /*07f0*/  DFMA R48, R36, R106, R48 ;  /* 0x0000006a2430722b */ /* 0x000fc40000000030 */
[----:B------:R-:W-:Y:S02]  /*0800*/  DFMA R62, R36, R102, R32 ;  /* 0x00000066243e722b */ /* 0x000fe40000000020 */
[C---:B------:R-:W-:Y:S02]  /*0810*/  DFMA R40, R28.reuse, UR12, R40 ;  /* 0x0000000c1c287c2b */ /* 0x040fe40008000028 */
[C---:B------:R-:W-:Y:S02]  /*0820*/  DFMA R46, R28.reuse, R78, R46 ;  /* 0x0000004e1c2e722b */ /* 0x040fe4000000002e */
[C---:B------:R-:W-:Y:S02]  /*0830*/  DFMA R52, R28.reuse, R76, R52 ;  /* 0x0000004c1c34722b */ /* 0x040fe40000000034 */
[C---:B------:R-:W-:Y:S02]  /*0840*/  DFMA R36, R28.reuse, R38, R56 ;  /* 0x000000261c24722b */ /* 0x040fe40000000038 */
[----:B------:R-:W-:Y:S01]  /*0850*/  DFMA R60, R28, R50, R60 ;  /* 0x000000321c3c722b */ /* 0x000fe2000000003c */
[----:B------:R-:W-:-:S02]  /*0860*/  IMAD.U32 R28, RZ, RZ, UR34 ;  /* 0x00000022ff1c7e24 */ /* 0x000fc4000f8e00ff */
[----:B------:R-:W-:Y:S01]  /*0870*/  IMAD.U32 R29, RZ, RZ, UR35 ;  /* 0x00000023ff1d7e24 */ /* 0x000fe2000f8e00ff */
[----:B------:R-:W0:Y:S01]  /*0880*/  LDCU.128 UR32, c[0x3][0x740] ;  /* 0x00c0e800ff2077ac */ /* 0x000e220008000c00 */
[----:B------:R-:W-:Y:S01]  /*0890*/  MOV R72, UR38 ;  /* 0x0000002600487c02 */ /* 0x000fe20008000f00 */
[----:B------:R-:W-:Y:S01]  /*08a0*/  IMAD.U32 R73, RZ, RZ, UR39 ;  /* 0x00000027ff497e24 */ /* 0x000fe2000f8e00ff */
[----:B--2---:R-:W-:Y:S01]  /*08b0*/  MOV R71, UR69 ;  /* 0x0000004500477c02 */ /* 0x004fe20008000f00 */
[----:B------:R-:W-:Y:S01]  /*08c0*/  IMAD.U32 R70, RZ, RZ, UR68 ;  /* 0x00000044ff467e24 */ /* 0x000fe2000f8e00ff */
[----:B------:R-:W-:Y:S01]  /*08d0*/  DFMA R88, R34, R28, R58 ;  /* 0x0000001c2258722b */ /* 0x000fe2000000003a */
[----:B-----5:R-:W-:Y:S01]  /*08e0*/  MOV R80, UR44 ;  /* 0x0000002c00507c02 */ /* 0x020fe20008000f00 */
[----:B------:R-:W-:Y:S01]  /*08f0*/  IMAD.U32 R81, RZ, RZ, UR45 ;  /* 0x0000002dff517e24 */ /* 0x000fe2000f8e00ff */
[C---:B------:R-:W-:Y:S01]  /*0900*/  DFMA R58, R26.reuse, R72, R52 ;  /* 0x000000481a3a722b */ /* 0x040fe20000000034 */
[----:B------:R-:W-:Y:S01]  /*0910*/  IMAD.U32 R32, RZ, RZ, UR48 ;  /* 0x00000030ff207e24 */ /* 0x000fe2000f8e00ff */
[----:B------:R-:W-:Y:S01]  /*0920*/  MOV R33, UR49 ;  /* 0x0000003100217c02 */ /* 0x000fe20008000f00 */
[----:B---3--:R-:W-:Y:S01]  /*0930*/  IMAD.U32 R74, RZ, RZ, UR64 ;  /* 0x00000040ff4a7e24 */ /* 0x008fe2000f8e00ff */
[----:B------:R-:W-:Y:S01]  /*0940*/  DFMA R52, R26, R70, R36 ;  /* 0x000000461a34722b */ /* 0x000fe20000000024 */
[----:B------:R-:W-:Y:S01]  /*0950*/  IMAD.U32 R75, RZ, RZ, UR65 ;  /* 0x00000041ff4b7e24 */ /* 0x000fe2000f8e00ff */
[----:B------:R-:W-:Y:S01]  /*0960*/  LOP3.LUT R36, R0, 0xffff, RZ, 0xc0, !PT ;  /* 0x0000ffff00247812 */ /* 0x000fe200078ec0ff */
[----:B-1----:R-:W-:-:S02]  /*0970*/  DFMA R42, R34, UR16, R42 ;  /* 0x00000010222a7c2b */ /* 0x002fc4000800002a */
[C---:B------:R-:W-:Y:S02]  /*0980*/  DFMA R44, R34.reuse, R82, R44 ;  /* 0x00000052222c722b */ /* 0x040fe4000000002c */
[C---:B------:R-:W-:Y:S01]  /*0990*/  DFMA R48, R34.reuse, R80, R48 ;  /* 0x000000502230722b */ /* 0x040fe20000000030 */
[----:B------:R-:W-:Y:S01]  /*09a0*/  IMAD R36, R36, 0x199a, RZ ;  /* 0x0000199a24247824 */ /* 0x000fe200078e02ff */
[----:B------:R-:W-:Y:S01]  /*09b0*/  DFMA R104, R34, R32, R62 ;  /* 0x000000202268722b */ /* 0x000fe2000000003e */
[----:B------:R-:W-:Y:S01]  /*09c0*/  MOV R66, UR46 ;  /* 0x0000002e00427c02 */ /* 0x000fe20008000f00 */
[C---:B------:R-:W-:Y:S01]  /*09d0*/  DFMA R86, R26.reuse, UR14, R40 ;  /* 0x0000000e1a567c2b */ /* 0x040fe20008000028 */
[----:B------:R-:W-:Y:S01]  /*09e0*/  IMAD.U32 R67, RZ, RZ, UR47 ;  /* 0x0000002fff437e24 */ /* 0x000fe2000f8e00ff */
[C---:B------:R-:W-:Y:S01]  /*09f0*/  DFMA R56, R26.reuse, R74, R46 ;  /* 0x0000004a1a38722b */ /* 0x040fe2000000002e */
[----:B0-----:R-:W-:Y:S01]  /*0a00*/  IMAD.U32 R64, RZ, RZ, UR32 ;  /* 0x00000020ff407e24 */ /* 0x001fe2000f8e00ff */
[----:B------:R-:W-:Y:S01]  /*0a10*/  DFMA R26, R26, R68, R60 ;  /* 0x000000441a1a722b */ /* 0x000fe2000000003c */
[----:B------:R-:W-:Y:S01]  /*0a20*/  MOV R65, UR33 ;  /* 0x0000002100417c02 */ /* 0x000fe20008000f00 */
[----:B----4-:R-:W-:Y:S01]  /*0a30*/  IMAD.U32 R62, RZ, RZ, UR28 ;  /* 0x0000001cff3e7e24 */ /* 0x010fe2000f8e00ff */
[----:B------:R-:W-:Y:S01]  /*0a40*/  MOV R60, UR50 ;  /* 0x00000032003c7c02 */ /* 0x000fe20008000f00 */
[----:B------:R-:W-:-:S02]  /*0a50*/  IMAD.U32 R63, RZ, RZ, UR29 ;  /* 0x0000001dff3f7e24 */ /* 0x000fc4000f8e00ff */
[----:B------:R-:W-:Y:S01]  /*0a60*/  IMAD.U32 R61, RZ, RZ, UR51 ;  /* 0x00000033ff3d7e24 */ /* 0x000fe2000f8e00ff */
[----:B------:R-:W-:Y:S01]  /*0a70*/  SHF.R.U32.HI R93, RZ, 0x10, R36 ;  /* 0x00000010ff5d7819 */ /* 0x000fe20000011624 */
[C---:B------:R-:W-:Y:S02]  /*0a80*/  DFMA R34, R90.reuse, UR18, R42 ;  /* 0x000000125a227c2b */ /* 0x040fe4000800002a */
[C---:B------:R-:W-:Y:S01]  /*0a90*/  DFMA R98, R90.reuse, R64, R44 ;  /* 0x000000405a62722b */ /* 0x040fe2000000002c */
[----:B------:R-:W-:Y:S01]  /*0aa0*/  MOV R42, UR70 ;  /* 0x00000046002a7c02 */ /* 0x000fe20008000f00 */
[C---:B------:R-:W-:Y:S01]  /*0ab0*/  DFMA R96, R90.reuse, R66, R48 ;  /* 0x000000425a60722b */ /* 0x040fe20000000030 */
[----:B------:R-:W-:Y:S01]  /*0ac0*/  MOV R44, UR52 ;  /* 0x00000034002c7c02 */ /* 0x000fe20008000f00 */
[C---:B------:R-:W-:Y:S01]  /*0ad0*/  DFMA R88, R90.reuse, R62, R88 ;  /* 0x0000003e5a58722b */ /* 0x040fe20000000058 */
[----:B------:R-:W-:Y:S01]  /*0ae0*/  MOV R48, UR66 ;  /* 0x0000004200307c02 */ /* 0x000fe20008000f00 */
[----:B------:R-:W-:Y:S01]  /*0af0*/  DFMA R90, R90, R60, R104 ;  /* 0x0000003c5a5a722b */ /* 0x000fe20000000068 */
[----:B------:R-:W-:Y:S01]  /*0b00*/  IMAD.U32 R49, RZ, RZ, UR67 ;  /* 0x00000043ff317e24 */ /* 0x000fe2000f8e00ff */
[----:B------:R-:W-:Y:S01]  /*0b10*/  MOV R40, UR22 ;  /* 0x0000001600287c02 */ /* 0x000fe20008000f00 */
[----:B------:R-:W-:Y:S01]  /*0b20*/  IMAD.U32 R45, RZ, RZ, UR53 ;  /* 0x00000035ff2d7e24 */ /* 0x000fe2000f8e00ff */
[----:B------:R-:W-:Y:S01]  /*0b30*/  PRMT R104, R93, 0x9910, RZ ;  /* 0x000099105d687816 */ /* 0x000fe200000000ff */
[----:B------:R-:W-:-:S02]  /*0b40*/  IMAD.U32 R43, RZ, RZ, UR71 ;  /* 0x00000047ff2b7e24 */ /* 0x000fc4000f8e00ff */
[----:B------:R-:W-:Y:S01]  /*0b50*/  IMAD.U32 R41, RZ, RZ, UR23 ;  /* 0x00000017ff297e24 */ /* 0x000fe2000f8e00ff */
[C---:B------:R-:W-:Y:S01]  /*0b60*/  DFMA R86, R54.reuse, UR20, R86 ;  /* 0x0000001436567c2b */ /* 0x040fe20008000056 */
[----:B------:R-:W-:Y:S01]  /*0b70*/  IMAD R104, R104, 0xa, RZ ;  /* 0x0000000a68687824 */ /* 0x000fe200078e02ff */
[C---:B------:R-:W-:Y:S02]  /*0b80*/  DFMA R56, R54.reuse, R48, R56 ;  /* 0x000000303638722b */ /* 0x040fe40000000038 */
[C---:B------:R-:W-:Y:S02]  /*0b90*/  DFMA R58, R54.reuse, R44, R58 ;  /* 0x0000002c363a722b */ /* 0x040fe4000000003a */
[C---:B------:R-:W-:Y:S01]  /*0ba0*/  DFMA R52, R54.reuse, R42, R52 ;  /* 0x0000002a3634722b */ /* 0x040fe20000000034 */
[----:B------:R-:W-:Y:S01]  /*0bb0*/  MOV R46, UR34 ;  /* 0x00000022002e7c02 */ /* 0x000fe20008000f00 */
[----:B------:R-:W-:Y:S01]  /*0bc0*/  DFMA R54, R54, R40, R26 ;  /* 0x000000283636722b */ /* 0x000fe2000000001a */
[----:B------:R-:W-:Y:S01]  /*0bd0*/  IMAD.U32 R47, RZ, RZ, UR35 ;  /* 0x00000023ff2f7e24 */ /* 0x000fe2000f8e00ff */
[----:B------:R-:W-:Y:S01]  /*0be0*/  DFMA R108, R4, UR56, R34 ;  /* 0x00000038046c7c2b */ /* 0x000fe20008000022 */
[----:B------:R-:W-:Y:S01]  /*0bf0*/  MOV R26, UR60 ;  /* 0x0000003c001a7c02 */ /* 0x000fe20008000f00 */
[----:B------:R-:W-:Y:S01]  /*0c00*/  IMAD.U32 R27, RZ, RZ, UR61 ;  /* 0x0000003dff1b7e24 */ /* 0x000fe2000f8e00ff */
[----:B------:R-:W-:Y:S01]  /*0c10*/  MOV R36, UR30 ;  /* 0x0000001e00247c02 */ /* 0x000fe20008000f00 */
[----:B------:R-:W-:Y:S01]  /*0c20*/  IMAD.U32 R37, RZ, RZ, UR31 ;  /* 0x0000001fff257e24 */ /* 0x000fe2000f8e00ff */
[----:B------:R-:W-:Y:S01]  /*0c30*/  MOV R105, 0x400 ;  /* 0x0000040000697802 */ /* 0x000fe20000000f00 */
[----:B------:R-:W-:Y:S01]  /*0c40*/  IMAD.U32 R35, RZ, RZ, UR27 ;  /* 0x0000001bff237e24 */ /* 0x000fe2000f8e00ff */
[----:B------:R-:W-:-:S02]  /*0c50*/  MOV R34, UR26 ;  /* 0x0000001a00227c02 */ /* 0x000fc40008000f00 */
[----:B------:R-:W-:Y:S02]  /*0c60*/  IADD3 R110, PT, PT, RZ, -R104, RZ ;  /* 0x80000068ff6e7210 */ /* 0x000fe40007ffe0ff */
[----:B------:R-:W-:Y:S01]  /*0c70*/  LEA R111, R92, R105, 0x18 ;  /* 0x000000695c6f7211 */ /* 0x000fe200078ec0ff */
[C---:B------:R-:W-:Y:S02]  /*0c80*/  DFMA R98, R4.reuse, R46, R98 ;  /* 0x0000002e0462722b */ /* 0x040fe40000000062 */
[C---:B------:R-:W-:Y:S02]  /*0c90*/  DFMA R96, R4.reuse, R26, R96 ;  /* 0x0000001a0460722b */ /* 0x040fe40000000060 */
[C---:B------:R-:W-:Y:S02]  /*0ca0*/  DFMA R88, R4.reuse, R36, R88 ;  /* 0x000000240458722b */ /* 0x040fe40000000058 */
[----:B------:R-:W-:Y:S01]  /*0cb0*/  DFMA R104, R4, R34, R90 ;  /* 0x000000220468722b */ /* 0x000fe2000000005a */
[----:B------:R-:W-:Y:S01]  /*0cc0*/  PRMT R5, R110, 0x7710, RZ ;  /* 0x000077106e057816 */ /* 0x000fe200000000ff */
[----:B------:R-:W-:-:S04]  /*0cd0*/  IMAD R2, R2, 0x1f40, R111 ;  /* 0x00001f4002027824 */ /* 0x000fc800078e026f */
[----:B------:R-:W-:Y:S02]  /*0ce0*/  IMAD.IADD R4, R5, 0x1, R0 ;  /* 0x0000000105047824 */ /* 0x000fe400078e0200 */
[----:B------:R-:W-:Y:S01]  /*0cf0*/  IMAD R5, R93, 0x50, R2 ;  /* 0x000000505d057824 */ /* 0x000fe200078e0202 */
[C-C-:B------:R-:W-:Y:S02]  /*0d00*/  DADD R92, R58.reuse, R96.reuse ;  /* 0x000000003a5c7229 */ /* 0x140fe40000000060 */
[----:B------:R-:W-:Y:S01]  /*0d10*/  DADD R58, R58, -R96 ;  /* 0x000000003a3a7229 */ /* 0x000fe20000000860 */
[----:B------:R-:W-:Y:S01]  /*0d20*/  LOP3.LUT R4, R4, 0xffff, RZ, 0xc0, !PT ;  /* 0x0000ffff04047812 */ /* 0x000fe200078ec0ff */
[----:B------:R-:W-:Y:S02]  /*0d30*/  DADD R90, R86, R108 ;  /* 0x00000000565a7229 */ /* 0x000fe4000000006c */
[----:B------:R-:W-:Y:S02]  /*0d40*/  DADD R96, R52, R88 ;  /* 0x0000000034607229 */ /* 0x000fe40000000058 */
[----:B------:R-:W-:-:S02]  /*0d50*/  DADD R108, R86, -R108 ;  /* 0x00000000566c7229 */ /* 0x000fc4000000086c */
[----:B------:R-:W-:Y:S02]  /*0d60*/  DADD R52, R52, -R88 ;  /* 0x0000000034347229 */ /* 0x000fe40000000858 */
[----:B------:R-:W-:Y:S02]  /*0d70*/  DADD R86, R56, R98 ;  /* 0x0000000038567229 */ /* 0x000fe40000000062 */
[----:B------:R-:W-:Y:S02]  /*0d80*/  DADD R88, R54, R104 ;  /* 0x0000000036587229 */ /* 0x000fe40000000068 */
[----:B------:R-:W-:Y:S02]  /*0d90*/  DADD R56, R56, -R98 ;  /* 0x0000000038387229 */ /* 0x000fe40000000862 */
[----:B------:R-:W-:Y:S01]  /*0da0*/  DADD R54, R54, -R104 ;  /* 0x0000000036367229 */ /* 0x000fe20000000868 */
[----:B------:R-:W-:-:S05]  /*0db0*/  LEA R4, R4, R5, 0x3 ;  /* 0x0000000504047211 */ /* 0x000fca00078e18ff */
        /* <DEDUP_REMOVED lines=15> */
[----:B------:R-:W2:Y:S04]  /*0eb0*/  LDCU.64 UR22, c[0x3][0x28] ;  /* 0x00c00500ff1677ac */ /* 0x000ea80008000a00 */
[----:B------:R-:W-:Y:S01]  /*0ec0*/  LOP3.LUT R5, R5, 0xffff, RZ, 0xc0, !PT ;  /* 0x0000ffff05057812 */ /* 0x000fe200078ec0ff */
[----:B------:R-:W3:Y:S03]  /*0ed0*/  LDCU.128 UR28, c[0x3][0x50] ;  /* 0x00c00a00ff1c77ac */ /* 0x000ee60008000c00 */
[----:B------:R-:W-:Y:S01]  /*0ee0*/  SHF.R.U32.HI R5, RZ, 0xb, R5 ;  /* 0x0000000bff057819 */ /* 0x000fe20000011605 */
[----:B------:R-:W4:Y:S03]  /*0ef0*/  LDCU.128 UR32, c[0x3][0xa0] ;  /* 0x00c01400ff2077ac */ /* 0x000f260008000c00 */
[C---:B------:R-:W-:Y:S01]  /*0f00*/  PRMT R6, R5.reuse, 0x9910, RZ ;  /* 0x0000991005067816 */ /* 0x040fe200000000ff */
[----:B------:R-:W5:Y:S01]  /*0f10*/  LDCU.128 UR68, c[0x3][0x80] ;  /* 0x00c01000ff4477ac */ /* 0x000f620008000c00 */
[----:B------:R-:W-:-:S03]  /*0f20*/  LOP3.LUT R9, R5, 0xffff, RZ, 0xc0, !PT ;  /* 0x0000ffff05097812 */ /* 0x000fc600078ec0ff */
[----:B------:R-:W-:Y:S01]  /*0f30*/  IMAD R6, R6, 0xa, RZ ;  /* 0x0000000a06067824 */ /* 0x000fe200078e02ff */
[----:B------:R-:W0:Y:S03]  /*0f40*/  LDCU.128 UR64, c[0x3][0x30] ;  /* 0x00c00600ff4077ac */ /* 0x000e260008000c00 */
[----:B------:R-:W-:Y:S01]  /*0f50*/  IMAD.MOV R6, RZ, RZ, -R6 ;  /* 0x000000ffff067224 */ /* 0x000fe200078e0a06 */
[----:B------:R-:W1:Y:S01]  /*0f60*/  LDCU.128 UR36, c[0x3][0x750] ;  /* 0x00c0ea00ff2477ac */ /* 0x000e620008000c00 */
[----:B---3--:R-:W-:Y:S01]  /*0f70*/  MOV R30, UR30 ;  /* 0x0000001e001e7c02 */ /* 0x008fe20008000f00 */
[----:B------:R-:W-:Y:S02]  /*0f80*/  IMAD.U32 R31, RZ, RZ, UR31 ;  /* 0x0000001fff1f7e24 */ /* 0x000fe4000f8e00ff */
[----:B------:R-:W-:Y:S01]  /*0f90*/  PRMT R7, R6, 0x7710, RZ ;  /* 0x0000771006077816 */ /* 0x000fe200000000ff */
[----:B------:R-:W-:Y:S01]  /*0fa0*/  IMAD R6, R9, 0x320, R2 ;  /* 0x0000032009067824 */ /* 0x000fe200078e0202 */
[----:B------:R-:W3:Y:S01]  /*0fb0*/  LDCU.128 UR48, c[0x3][0x720] ;  /* 0x00c0e400ff3077ac */ /* 0x000ee20008000c00 */
[----:B----4-:R-:W-:Y:S01]  /*0fc0*/  MOV R100, UR34 ;  /* 0x0000002200647c02 */ /* 0x010fe20008000f00 */
[----:B------:R-:W-:Y:S01]  /*0fd0*/  IMAD.U32 R101, RZ, RZ, UR35 ;  /* 0x00000023ff657e24 */ /* 0x000fe2000f8e00ff */
[----:B------:R-:W-:Y:S01]  /*0fe0*/  IADD3 R5, PT, PT, R7, R0, RZ ;  /* 0x0000000007057210 */ /* 0x000fe20007ffe0ff */
[----:B------:R-:W4:Y:S01]  /*0ff0*/  LDCU.128 UR56, c[0x3][0x770] ;  /* 0x00c0ee00ff3877ac */ /* 0x000f220008000c00 */
[----:B-----5:R-:W-:Y:S01]  /*1000*/  MOV R84, UR68 ;  /* 0x0000004400547c02 */ /* 0x020fe20008000f00 */
[----:B------:R-:W-:Y:S01]  /*1010*/  IMAD.U32 R85, RZ, RZ, UR69 ;  /* 0x00000045ff557e24 */ /* 0x000fe2000f8e00ff */
[----:B------:R-:W-:Y:S01]  /*1020*/  LOP3.LUT R5, R5, 0xff, RZ, 0xc0, !PT ;  /* 0x000000ff05057812 */ /* 0x000fe200078ec0ff */
[----:B------:R-:W5:Y:S01]  /*1030*/  LDCU.128 UR40, c[0x3][0x7a0] ;  /* 0x00c0f400ff2877ac */ /* 0x000f620008000c00 */
[----:B0-----:R-:W-:Y:S01]  /*1040*/  MOV R14, UR64 ;  /* 0x00000040000e7c02 */ /* 0x001fe20008000f00 */
[----:B------:R-:W-:Y:S01]  /*1050*/  IMAD.U32 R15, RZ, RZ, UR65 ;  /* 0x00000041ff0f7e24 */ /* 0x000fe2000f8e00ff */
[----:B------:R-:W-:Y:S01]  /*1060*/  MOV R78, UR66 ;  /* 0x00000042004e7c02 */ /* 0x000fe20008000f00 */
[----:B------:R-:W-:Y:S01]  /*1070*/  IMAD R5, R5, 0x8, R6 ;  /* 0x0000000805057824 */ /* 0x000fe200078e0206 */
[----:B-1----:R-:W-:Y:S01]  /*1080*/  MOV R106, UR38 ;  /* 0x00000026006a7c02 */ /* 0x002fe20008000f00 */
[----:B------:R-:W-:Y:S01]  /*1090*/  IMAD.U32 R107, RZ, RZ, UR39 ;  /* 0x00000027ff6b7e24 */ /* 0x000fe2000f8e00ff */
[----:B------:R-:W0:Y:S01]  /*10a0*/  LDCU.128 UR60, c[0x3][0x730] ;  /* 0x00c0e600ff3c77ac */ /* 0x000e220008000c00 */
[----:B------:R-:W-:Y:S01]  /*10b0*/  IMAD.U32 R79, RZ, RZ, UR67 ;  /* 0x00000043ff4f7e24 */ /* 0x000fe2000f8e00ff */
[----:B------:R-:W-:Y:S01]  /*10c0*/  LDS.64 R6, [R5] ;  /* 0x0000000005067984 */ /* 0x000fe20000000a00 */
[----:B------:R-:W1:Y:S03]  /*10d0*/  LDCU.128 UR44, c[0x3][0x7b0] ;  /* 0x00c0f600ff2c77ac */ /* 0x000e660008000c00 */
[----:B------:R-:W2:Y:S01]  /*10e0*/  LDS.64 R8, [R5+0x2d0] ;  /* 0x0002d00005087984 */ /* 0x000ea20000000a00 */
[----:B------:R-:W3:Y:S03]  /*10f0*/  LDCU.128 UR64, c[0x3][0x40] ;  /* 0x00c00800ff4077ac */ /* 0x000ee60008000c00 */
[----:B------:R-:W-:Y:S01]  /*1100*/  LDS.64 R10, [R5+0x50] ;  /* 0x00005000050a7984 */ /* 0x000fe20000000a00 */
[----:B-----5:R-:W-:Y:S01]  /*1110*/  MOV R102, UR42 ;  /* 0x0000002a00667c02 */ /* 0x020fe20008000f00 */
[----:B------:R-:W-:Y:S01]  /*1120*/  IMAD.U32 R103, RZ, RZ, UR43 ;  /* 0x0000002bff677e24 */ /* 0x000fe2000f8e00ff */
[----:B------:R-:W5:Y:S01]  /*1130*/  LDCU.64 UR26, c[0x3][0x7c0] ;  /* 0x00c0f800ff1a77ac */ /* 0x000f620008000a00 */
[----:B------:R-:W4:Y:S04]  /*1140*/  LDS.64 R12, [R5+0x280] ;  /* 0x00028000050c7984 */ /* 0x000f280000000a00 */
[----:B------:R-:W-:Y:S01]  /*1150*/  LDS.64 R36, [R5+0xa0] ;  /* 0x0000a00005247984 */ /* 0x000fe20000000a00 */
[----:B0-----:R-:W-:Y:S01]  /*1160*/  MOV R82, UR62 ;  /* 0x0000003e00527c02 */ /* 0x001fe20008000f00 */
[----:B------:R-:W-:-:S02]  /*1170*/  IMAD.U32 R83, RZ, RZ, UR63 ;  /* 0x0000003fff537e24 */ /* 0x000fc4000f8e00ff */
[----:B------:R-:W0:Y:S04]  /*1180*/  LDS.64 R38, [R5+0x230] ;  /* 0x0002300005267984 */ /* 0x000e280000000a00 */
[----:B------:R-:W-:Y:S01]  /*1190*/  LDS.64 R34, [R5+0x1e0] ;  /* 0x0001e00005227984 */ /* 0x000fe20000000a00 */
[----:B---3--:R-:W-:Y:S01]  /*11a0*/  MOV R74, UR64 ;  /* 0x00000040004a7c02 */ /* 0x008fe20008000f00 */
[----:B------:R-:W-:Y:S02]  /*11b0*/  IMAD.U32 R75, RZ, RZ, UR65 ;  /* 0x00000041ff4b7e24 */ /* 0x000fe4000f8e00ff */
[----:B------:R-:W-:Y:S01]  /*11c0*/  LDS.64 R86, [R5+0x190] ;  /* 0x0001900005567984 */ /* 0x000fe20000000a00 */
[C-C-:B--2---:R-:W-:Y:S02]  /*11d0*/  DADD R16, R6.reuse, R8.reuse ;  /* 0x0000000006107229 */ /* 0x144fe40000000008 */
[----:B------:R-:W-:Y:S01]  /*11e0*/  DADD R28, R6, -R8 ;  /* 0x00000000061c7229 */ /* 0x000fe20000000808 */
[----:B------:R-:W-:Y:S01]  /*11f0*/  MOV R8, UR28 ;  /* 0x0000001c00087c02 */ /* 0x000fe20008000f00 */
[----:B------:R-:W-:Y:S01]  /*1200*/  IMAD.U32 R9, RZ, RZ, UR29 ;  /* 0x0000001dff097e24 */ /* 0x000fe2000f8e00ff */
[----:B------:R-:W-:Y:S01]  /*1210*/  MOV R6, UR22 ;  /* 0x0000001600067c02 */ /* 0x000fe20008000f00 */
[----:B------:R-:W-:Y:S01]  /*1220*/  IMAD.U32 R7, RZ, RZ, UR23 ;  /* 0x00000017ff077e24 */ /* 0x000fe2000f8e00ff */
[C-C-:B----4-:R-:W-:Y:S01]  /*1230*/  DADD R18, R10.reuse, R12.reuse ;  /* 0x000000000a127229 */ /* 0x150fe2000000000c */
[----:B------:R-:W2:Y:S01]  /*1240*/  LDCU.128 UR28, c[0x3][0x780] ;  /* 0x00c0f000ff1c77ac */ /* 0x000ea20008000c00 */
[----:B------:R-:W-:Y:S01]  /*1250*/  DADD R32, R10, -R12 ;  /* 0x000000000a207229 */ /* 0x000fe2000000080c */
[----:B------:R-:W-:Y:S01]  /*1260*/  MOV R10, UR54 ;  /* 0x00000036000a7c02 */ /* 0x000fe20008000f00 */
[----:B------:R-:W-:Y:S01]  /*1270*/  IMAD.U32 R11, RZ, RZ, UR55 ;  /* 0x00000037ff0b7e24 */ /* 0x000fe2000f8e00ff */
[----:B------:R-:W-:Y:S01]  /*1280*/  MOV R12, UR32 ;  /* 0x00000020000c7c02 */ /* 0x000fe20008000f00 */
[----:B------:R-:W-:Y:S01]  /*1290*/  IMAD.U32 R13, RZ, RZ, UR33 ;  /* 0x00000021ff0d7e24 */ /* 0x000fe2000f8e00ff */
[C---:B------:R-:W-:Y:S01]  /*12a0*/  DFMA R20, R16.reuse, UR4, RZ ;  /* 0x0000000410147c2b */ /* 0x040fe200080000ff */
[----:B------:R-:W3:Y:S01]  /*12b0*/  LDCU.128 UR32, c[0x3][0x60] ;  /* 0x00c00c00ff2077ac */ /* 0x000ee20008000c00 */
[----:B------:R-:W-:-:S02]  /*12c0*/  DFMA R22, R16, R6, RZ ;  /* 0x000000061016722b */ /* 0x000fc400000000ff */
[C---:B------:R-:W-:Y:S01]  /*12d0*/  DFMA R26, R16.reuse, R10, RZ ;  /* 0x0000000a101a722b */ /* 0x040fe200000000ff */
[----:B------:R-:W4:Y:S01]  /*12e0*/  LDCU.64 UR22, c[0x3][0xc0] ;  /* 0x00c01800ff1677ac */ /* 0x000f220008000a00 */
[C---:B------:R-:W-:Y:S02]  /*12f0*/  DFMA R24, R16.reuse, R8, RZ ;  /* 0x000000081018722b */ /* 0x040fe400000000ff */
[----:B------:R-:W-:Y:S02]  /*1300*/  DFMA R16, R16, R12, RZ ;  /* 0x0000000c1010722b */ /* 0x000fe400000000ff */
[----:B------:R-:W-:Y:S01]  /*1310*/  DFMA R40, R28, UR8, RZ ;  /* 0x000000081c287c2b */ /* 0x000fe200080000ff */
[----:B--2---:R-:W-:Y:S01]  /*1320*/  MOV R94, UR28 ;  /* 0x0000001c005e7c02 */ /* 0x004fe20008000f00 */
[C---:B------:R-:W-:Y:S01]  /*1330*/  DFMA R60, R18.reuse, R84, R26 ;  /* 0x00000054123c722b */ /* 0x040fe2000000001a */
[----:B------:R-:W-:Y:S01]  /*1340*/  IMAD.U32 R95, RZ, RZ, UR29 ;  /* 0x0000001dff5f7e24 */ /* 0x000fe2000f8e00ff */
[----:B------:R-:W2:Y:S01]  /*1350*/  LDS.64 R26, [R5+0xf0] ;  /* 0x0000f000051a7984 */ /* 0x000ea20000000a00 */
[----:B------:R-:W-:-:S02]  /*1360*/  DFMA R42, R18, UR6, R20 ;  /* 0x00000006122a7c2b */ /* 0x000fc40008000014 */
        /* <DEDUP_REMOVED lines=10> */
[----:B------:R-:W1:Y:S01]  /*1410*/  LDCU.128 UR36, c[0x3][0xb0] ;  /* 0x00c01600ff2477ac */ /* 0x000e620008000c00 */
[----:B------:R-:W-:Y:S01]  /*1420*/  IMAD.U32 R23, RZ, RZ, UR41 ;  /* 0x00000029ff177e24 */ /* 0x000fe2000f8e00ff */
[C---:B------:R-:W-:Y:S01]  /*1430*/  DFMA R56, R28.reuse, R20, RZ ;  /* 0x000000141c38722b */ /* 0x040fe200000000ff */
[----:B---3--:R-:W-:Y:S01]  /*1440*/  MOV R76, UR32 ;  /* 0x00000020004c7c02 */ /* 0x008fe20008000f00 */
[C---:B------:R-:W-:Y:S01]  /*1450*/  DFMA R50, R28.reuse, R18, RZ ;  /* 0x000000121c32722b */ /* 0x040fe200000000ff */
[----:B------:R-:W3:Y:S01]  /*1460*/  LDCU.128 UR40, c[0x3][0x760] ;  /* 0x00c0ec00ff2877ac */ /* 0x000ee20008000c00 */
[----:B------:R-:W-:Y:S01]  /*1470*/  DFMA R44, R28, R16, RZ ;  /* 0x000000101c2c722b */ /* 0x000fe200000000ff */
[----:B------:R-:W-:Y:S01]  /*1480*/  IMAD.U32 R77, RZ, RZ, UR33 ;  /* 0x00000021ff4d7e24 */ /* 0x000fe2000f8e00ff */
[----:B------:R-:W-:Y:S01]  /*1490*/  DFMA R46, R32, UR10, R40 ;  /* 0x0000000a202e7c2b */ /* 0x000fe20008000028 */
[----:B------:R-:W-:Y:S01]  /*14a0*/  MOV R24, UR60 ;  /* 0x0000003c00187c02 */ /* 0x000fe20008000f00 */
[----:B------:R-:W-:Y:S01]  /*14b0*/  DFMA R28, R28, R22, RZ ;  /* 0x000000161c1c722b */ /* 0x000fe200000000ff */
[----:B------:R-:W5:Y:S01]  /*14c0*/  LDS.64 R40, [R5+0x140] ;  /* 0x0001400005287984 */ /* 0x000f620000000a00 */
[C---:B------:R-:W-:Y:S01]  /*14d0*/  DFMA R58, R32.reuse, R106, R50 ;  /* 0x0000006a203a722b */ /* 0x040fe20000000032 */
[----:B------:R-:W-:Y:S01]  /*14e0*/  IMAD.U32 R25, RZ, RZ, UR61 ;  /* 0x0000003dff197e24 */ /* 0x000fe2000f8e00ff */
[----:B------:R-:W4:Y:S01]  /*14f0*/  LDCU.128 UR60, c[0x3][0x740] ;  /* 0x00c0e800ff3c77ac */ /* 0x000f220008000c00 */
[C---:B------:R-:W-:Y:S01]  /*1500*/  DFMA R56, R32.reuse, R94, R56 ;  /* 0x0000005e2038722b */ /* 0x040fe20000000038 */
[----:B------:R-:W-:Y:S01]  /*1510*/  MOV R72, UR34 ;  /* 0x0000002200487c02 */ /* 0x000fe20008000f00 */
[----:B------:R-:W-:Y:S01]  /*1520*/  IMAD.U32 R73, RZ, RZ, UR35 ;  /* 0x00000023ff497e24 */ /* 0x000fe2000f8e00ff */
[----:B------:R-:W-:Y:S01]  /*1530*/  DFMA R64, R32, R102, R28 ;  /* 0x000000662040722b */ /* 0x000fe2000000001c */
[----:B-1----:R-:W-:Y:S01]  /*1540*/  MOV R50, UR36 ;  /* 0x0000002400327c02 */ /* 0x002fe20008000f00 */
[C-C-:B0-----:R-:W-:Y:S01]  /*1550*/  DADD R28, R36.reuse, R38.reuse ;  /* 0x00000000241c7229 */ /* 0x141fe20000000026 */
[----:B------:R-:W-:Y:S01]  /*1560*/  IMAD.U32 R51, RZ, RZ, UR37 ;  /* 0x00000025ff337e24 */ /* 0x000fe2000f8e00ff */
[----:B------:R-:W-:Y:S01]  /*1570*/  DADD R36, R36, -R38 ;  /* 0x0000000024247229 */ /* 0x000fe20000000826 */
[----:B---3--:R-:W-:Y:S01]  /*1580*/  MOV R80, UR40 ;  /* 0x0000002800507c02 */ /* 0x008fe20008000f00 */
[----:B------:R-:W-:Y:S01]  /*1590*/  IMAD.U32 R39, RZ, RZ, UR71 ;  /* 0x00000047ff277e24 */ /* 0x000fe2000f8e00ff */
[----:B------:R-:W-:Y:S01]  /*15a0*/  MOV R38, UR70 ;  /* 0x0000004600267c02 */ /* 0x000fe20008000f00 */
[----:B------:R-:W0:Y:S01]  /*15b0*/  LDCU.128 UR68, c[0x3][0x90] ;  /* 0x00c01200ff4477ac */ /* 0x000e220008000c00 */
[----:B------:R-:W-:Y:S01]  /*15c0*/  DFMA R52, R32, R24, R44 ;  /* 0x000000182034722b */ /* 0x000fe2000000002c */
[----:B------:R-:W-:Y:S01]  /*15d0*/  IMAD.U32 R81, RZ, RZ, UR41 ;  /* 0x00000029ff517e24 */ /* 0x000fe2000f8e00ff */
[C---:B------:R-:W-:Y:S01]  /*15e0*/  DFMA R88, R28.reuse, UR12, R42 ;  /* 0x0000000c1c587c2b */ /* 0x040fe2000800002a */
        /* <DEDUP_REMOVED lines=11> */
[----:B------:R-:W1:Y:S01]  /*16a0*/  LDCU.128 UR28, c[0x3][0x790] ;  /* 0x00c0f200ff1c77ac */ /* 0x000e620008000c00 */
[----:B--2---:R-:W-:Y:S01]  /*16b0*/  DADD R44, R26, R34 ;  /* 0x000000001a2c7229 */ /* 0x004fe20000000022 */
[----:B------:R-:W-:Y:S01]  /*16c0*/  IMAD.U32 R67, RZ, RZ, UR43 ;  /* 0x0000002bff437e24 */ /* 0x000fe2000f8e00ff */
[----:B0-----:R-:W-:Y:S01]  /*16d0*/  MOV R70, UR68 ;  /* 0x0000004400467c02 */ /* 0x001fe20008000f00 */
[----:B------:R-:W-:Y:S01]  /*16e0*/  IMAD.U32 R71, RZ, RZ, UR69 ;  /* 0x00000045ff477e24 */ /* 0x000fe2000f8e00ff */
[----:B------:R-:W-:-:S02]  /*16f0*/  DFMA R42, R36, UR16, R46 ;  /* 0x00000010242a7c2b */ /* 0x000fc4000800002e */
[C---:B------:R-:W-:Y:S02]  /*1700*/  DFMA R52, R36.reuse, R82, R52 ;  /* 0x000000522434722b */ /* 0x040fe40000000034 */
[C---:B------:R-:W-:Y:S02]  /*1710*/  DFMA R58, R36.reuse, R80, R58 ;  /* 0x00000050243a722b */ /* 0x040fe4000000003a */
[C---:B------:R-:W-:Y:S02]  /*1720*/  DFMA R56, R36.reuse, R28, R56 ;  /* 0x0000001c2438722b */ /* 0x040fe40000000038 */
[----:B------:R-:W-:Y:S02]  /*1730*/  DFMA R54, R36, R32, R64 ;  /* 0x000000202436722b */ /* 0x000fe40000000040 */
[----:B------:R-:W-:Y:S01]  /*1740*/  DADD R48, R26, -R34 ;  /* 0x000000001a307229 */ /* 0x000fe20000000822 */
[----:B----4-:R-:W-:Y:S01]  /*1750*/  MOV R64, UR60 ;  /* 0x0000003c00407c02 */ /* 0x010fe20008000f00 */
[C---:B------:R-:W-:Y:S01]  /*1760*/  DFMA R46, R44.reuse, R70, R60 ;  /* 0x000000462c2e722b */ /* 0x040fe2000000003c */
[----:B------:R-:W-:Y:S01]  /*1770*/  IMAD.U32 R65, RZ, RZ, UR61 ;  /* 0x0000003dff417e24 */ /* 0x000fe2000f8e00ff */
[----:B------:R-:W-:Y:S01]  /*1780*/  DFMA R26, R44, R68, R62 ;  /* 0x000000442c1a722b */ /* 0x000fe2000000003e */
[----:B------:R-:W-:Y:S01]  /*1790*/  MOV R60, UR46 ;  /* 0x0000002e003c7c02 */ /* 0x000fe20008000f00 */
[----:B-1----:R-:W-:Y:S01]  /*17a0*/  IMAD.U32 R63, RZ, RZ, UR29 ;  /* 0x0000001dff3f7e24 */ /* 0x002fe2000f8e00ff */
[----:B------:R-:W-:Y:S01]  /*17b0*/  MOV R62, UR28 ;  /* 0x0000001c003e7c02 */ /* 0x000fe20008000f00 */
[----:B------:R-:W-:Y:S01]  /*17c0*/  IMAD.U32 R61, RZ, RZ, UR47 ;  /* 0x0000002fff3d7e24 */ /* 0x000fe2000f8e00ff */
[----:B-----5:R-:W-:-:S02]  /*17d0*/  DADD R36, R40, R86 ;  /* 0x0000000028247229 */ /* 0x020fc40000000056 */
[----:B------:R-:W-:Y:S02]  /*17e0*/  DADD R86, R40, -R86 ;  /* 0x0000000028567229 */ /* 0x000fe40000000856 */
[C---:B------:R-:W-:Y:S01]  /*17f0*/  DFMA R88, R44.reuse, UR14, R88 ;  /* 0x0000000e2c587c2b */ /* 0x040fe20008000058 */
[----:B------:R-:W-:Y:S01]  /*1800*/  MOV R40, UR22 ;  /* 0x0000001600287c02 */ /* 0x000fe20008000f00 */
[C---:B------:R-:W-:Y:S01]  /*1810*/  DFMA R90, R44.reuse, R74, R90 ;  /* 0x0000004a2c5a722b */ /* 0x040fe2000000005a */
[----:B------:R-:W-:Y:S01]  /*1820*/  IMAD.U32 R41, RZ, RZ, UR23 ;  /* 0x00000017ff297e24 */ /* 0x000fe2000f8e00ff */
[----:B------:R-:W-:Y:S02]  /*1830*/  DFMA R92, R44, R72, R92 ;  /* 0x000000482c5c722b */ /* 0x000fe4000000005c */
        /* <DEDUP_REMOVED lines=11> */
[C---:B------:R-:W-:Y:S01]  /*18f0*/  DFMA R98, R36.reuse, R40, R26 ;  /* 0x000000282462722b */ /* 0x040fe2000000001a */
[----:B------:R-:W-:Y:S01]  /*1900*/  MOV R26, UR56 ;  /* 0x00000038001a7c02 */ /* 0x000fe20008000f00 */
[----:B------:R-:W-:Y:S01]  /*1910*/  IMAD.U32 R27, RZ, RZ, UR57 ;  /* 0x00000039ff1b7e24 */ /* 0x000fe2000f8e00ff */
[----:B------:R-:W-:-:S02]  /*1920*/  DFMA R88, R36, UR20, R88 ;  /* 0x0000001424587c2b */ /* 0x000fc40008000058 */
[C---:B------:R-:W-:Y:S02]  /*1930*/  DFMA R90, R36.reuse, R48, R90 ;  /* 0x00000030245a722b */ /* 0x040fe4000000005a */
[C---:B------:R-:W-:Y:S02]  /*1940*/  DFMA R92, R36.reuse, R44, R92 ;  /* 0x0000002c245c722b */ /* 0x040fe4000000005c */
[----:B------:R-:W-:Y:S01]  /*1950*/  DFMA R96, R36, R42, R46 ;  /* 0x0000002a2460722b */ /* 0x000fe2000000002e */
[----:B------:R-:W-:Y:S01]  /*1960*/  MOV R36, UR30 ;  /* 0x0000001e00247c02 */ /* 0x000fe20008000f00 */
[----:B------:R-:W-:Y:S01]  /*1970*/  IMAD.U32 R37, RZ, RZ, UR31 ;  /* 0x0000001fff257e24 */ /* 0x000fe2000f8e00ff */
[C---:B------:R-:W-:Y:S01]  /*1980*/  DFMA R104, R86.reuse, UR48, R34 ;  /* 0x0000003056687c2b */ /* 0x040fe20008000022 */
[----:B------:R-:W-:Y:S01]  /*1990*/  MOV R46, UR62 ;  /* 0x0000003e002e7c02 */ /* 0x000fe20008000f00 */
[----:B------:R-:W-:Y:S01]  /*19a0*/  IMAD.U32 R47, RZ, RZ, UR63 ;  /* 0x0000003fff2f7e24 */ /* 0x000fe2000f8e00ff */
[----:B------:R-:W-:Y:S01]  /*19b0*/  MOV R34, UR26 ;  /* 0x0000001a00227c02 */ /* 0x000fe20008000f00 */
[----:B------:R-:W-:Y:S01]  /*19c0*/  IMAD.U32 R35, RZ, RZ, UR27 ;  /* 0x0000001bff237e24 */ /* 0x000fe2000f8e00ff */
[----:B------:R-:W-:-:S02]  /*19d0*/  DFMA R58, R86, R26, R58 ;  /* 0x0000001a563a722b */ /* 0x000fc4000000003a */
[C---:B------:R-:W-:Y:S02]  /*19e0*/  DFMA R56, R86.reuse, R36, R56 ;  /* 0x000000245638722b */ /* 0x040fe40000000038 */
[C---:B------:R-:W-:Y:S02]  /*19f0*/  DFMA R108, R86.reuse, R46, R52 ;  /* 0x0000002e566c722b */ /* 0x040fe40000000034 */
[----:B------:R-:W-:Y:S02]  /*1a00*/  DFMA R54, R86, R34, R54 ;  /* 0x000000225636722b */ /* 0x000fe40000000036 */
[C-C-:B------:R-:W-:Y:S02]  /*1a10*/  DADD R52, R88.reuse, R104.reuse ;  /* 0x0000000058347229 */ /* 0x140fe40000000068 */
[----:B------:R-:W-:Y:S02]  /*1a20*/  DADD R88, R88, -R104 ;  /* 0x0000000058587229 */ /* 0x000fe40000000868 */
[----:B------:R-:W-:-:S02]  /*1a30*/  DADD R104, R92, R58 ;  /* 0x000000005c687229 */ /* 0x000fc4000000003a */
[----:B------:R-:W-:Y:S01]  /*1a40*/  DADD R58, R92, -R58 ;  /* 0x000000005c3a7229 */ /* 0x000fe2000000083a */
[----:B------:R1:W-:Y:S01]  /*1a50*/  STS.64 [R5], R52 ;  /* 0x0000003405007388 */ /* 0x0003e20000000a00 */
[C-C-:B------:R-:W-:Y:S02]  /*1a60*/  DADD R92, R96.reuse, R56.reuse ;  /* 0x00000000605c7229 */ /* 0x140fe40000000038 */
[----:B------:R-:W-:Y:S01]  /*1a70*/  DADD R56, R96, -R56 ;  /* 0x0000000060387229 */ /* 0x000fe20000000838 */
[----:B------:R1:W-:Y:S01]  /*1a80*/  STS.64 [R5+0x2d0], R88 ;  /* 0x0002d05805007388 */ /* 0x0003e20000000a00 */
[----:B------:R-:W-:Y:S02]  /*1a90*/  DADD R86, R90, R108 ;  /* 0x000000005a567229 */ /* 0x000fe4000000006c */
[----:B------:R-:W-:Y:S01]  /*1aa0*/  DADD R96, R98, R54 ;  /* 0x0000000062607229 */ /* 0x000fe20000000036 */
        /* <DEDUP_REMOVED lines=9> */
[----:B------:R1:W-:Y:S02]  /*1b40*/  STS.64 [R5+0x190], R54 ;  /* 0x0001903605007388 */ /* 0x0003e40000000a00 */
.L_x_95:
[----:B------:R-:W-:Y:S05]  /*1b50*/  BSYNC.RECONVERGENT B0 ;  /* 0x0000000000007941 */ /* 0x000fea0003800200 */
.L_x_94:
[----:B------:R-:W-:Y:S06]  /*1b60*/  BAR.SYNC.DEFER_BLOCKING 0x0 ;  /* 0x0000000000007b1d */ /* 0x000fec0000010000 */
[----:B------:R-:W-:Y:S04]  /*1b70*/  BSSY.RECONVERGENT B0, `(.L_x_96) ;  /* 0x00000eb000007945 */ /* 0x000fe80003800200 */
[----:B------:R-:W-:Y:S05]  /*1b80*/  @P1 BRA `(.L_x_97) ;  /* 0x0000000c00a41947 */ /* 0x000fea0003800000 */
[C---:B-1----:R-:W-:Y:S01]  /*1b90*/  PRMT R5, R0.reuse, 0x9910, RZ ;  /* 0x0000991000057816 */ /* 0x042fe200000000ff */
[----:B0-----:R-:W0:Y:S01]  /*1ba0*/  LDC.64 R108, c[0x0][0x390] ;  /* 0x0000e400ff6c7b82 */ /* 0x001e220000000a00 */
[----:B------:R-:W-:Y:S01]  /*1bb0*/  PRMT R86, R0, 0x9910, RZ ;  /* 0x0000991000567816 */ /* 0x000fe200000000ff */
[----:B------:R-:W-:Y:S01]  /*1bc0*/  UMOV UR20, 0xa64 ;  /* 0x00000a6400147882 */ /* 0x000fe20000000000 */
[----:B------:R-:W-:Y:S01]  /*1bd0*/  CS2R R120, SRZ ;  /* 0x0000000000787805 */ /* 0x000fe2000001ff00 */
[----:B------:R-:W-:Y:S01]  /*1be0*/  IMAD R5, R5, 0xcd, RZ ;  /* 0x000000cd05057824 */ /* 0x000fe200078e02ff */
[----:B------:R-:W-:Y:S01]  /*1bf0*/  CS2R R118, SRZ ;  /* 0x0000000000767805 */ /* 0x000fe2000001ff00 */
[----:B------:R-:W-:Y:S01]  /*1c00*/  IMAD R86, R86, 0xcd, RZ ;  /* 0x000000cd56567824 */ /* 0x000fe200078e02ff */
[----:B------:R-:W1:Y:S02]  /*1c10*/  LDCU.64 UR22, c[0x3][0x720] ;  /* 0x00c0e400ff1677ac */ /* 0x000e640008000a00 */
[----:B------:R-:W-:-:S02]  /*1c20*/  LOP3.LUT R5, R5, 0xffff, RZ, 0xc0, !PT ;  /* 0x0000ffff05057812 */ /* 0x000fc400078ec0ff */
[----:B------:R-:W-:Y:S01]  /*1c30*/  LOP3.LUT R86, R86, 0xffff, RZ, 0xc0, !PT ;  /* 0x0000ffff56567812 */ /* 0x000fe200078ec0ff */
[----:B------:R-:W2:Y:S01]  /*1c40*/  LDCU.64 UR34, c[0x3][0x720] ;  /* 0x00c0e400ff2277ac */ /* 0x000ea20008000a00 */
[----:B------:R-:W-:Y:S02]  /*1c50*/  SHF.R.U32.HI R5, RZ, 0xb, R5 ;  /* 0x0000000bff057819 */ /* 0x000fe40000011605 */
[----:B------:R-:W-:Y:S01]  /*1c60*/  SHF.R.U32.HI R88, RZ, 0xb, R86 ;  /* 0x0000000bff587819 */ /* 0x000fe20000011656 */
[----:B------:R-:W3:Y:S01]  /*1c70*/  LDCU.64 UR26, c[0x3][0x738] ;  /* 0x00c0e700ff1a77ac */ /* 0x000ee20008000a00 */
[C---:B------:R-:W-:Y:S02]  /*1c80*/  PRMT R52, R5.reuse, 0x9910, RZ ;  /* 0x0000991005347816 */ /* 0x040fe400000000ff */
[----:B------:R-:W-:Y:S01]  /*1c90*/  LOP3.LUT R5, R5, 0xffff, RZ, 0xc0, !PT ;  /* 0x0000ffff05057812 */ /* 0x000fe200078ec0ff */
[----:B------:R-:W4:Y:S01]  /*1ca0*/  LDCU.128 UR36, c[0x3][0x740] ;  /* 0x00c0e800ff2477ac */ /* 0x000f220008000c00 */
[----:B------:R-:W-:Y:S01]  /*1cb0*/  PRMT R86, R88, 0x9910, RZ ;  /* 0x0000991058567816 */ /* 0x000fe200000000ff */
[----:B------:R-:W-:-:S02]  /*1cc0*/  IMAD R52, R52, 0xa, RZ ;  /* 0x0000000a34347824 */ /* 0x000fc400078e02ff */
[----:B------:R-:W-:Y:S01]  /*1cd0*/  IMAD R5, R5, 0x320, R2 ;  /* 0x0000032005057824 */ /* 0x000fe200078e0202 */
[----:B------:R-:W5:Y:S01]  /*1ce0*/  LDCU.128 UR28, c[0x3][0x10] ;  /* 0x00c00200ff1c77ac */ /* 0x000f620008000c00 */
[----:B------:R-:W-:Y:S01]  /*1cf0*/  IMAD R86, R86, 0xa, RZ ;  /* 0x0000000a56567824 */ /* 0x000fe200078e02ff */
[----:B------:R-:W-:Y:S01]  /*1d00*/  IADD3 R52, PT, PT, RZ, -R52, RZ ;  /* 0x80000034ff347210 */ /* 0x000fe20007ffe0ff */
[----:B------:R-:W5:Y:S03]  /*1d10*/  LDCU.64 UR32, c[0x3][0x38] ;  /* 0x00c00700ff2077ac */ /* 0x000f660008000a00 */
[----:B------:R-:W-:Y:S02]  /*1d20*/  PRMT R53, R52, 0x7710, RZ ;  /* 0x0000771034357816 */ /* 0x000fe400000000ff */
[----:B------:R-:W-:Y:S01]  /*1d30*/  IADD3 R86, PT, PT, RZ, -R86, RZ ;  /* 0x80000056ff567210 */ /* 0x000fe20007ffe0ff */
[----:B------:R-:W5:Y:S02]  /*1d40*/  LDCU.128 UR44, c[0x3][0x40] ;  /* 0x00c00800ff2c77ac */ /* 0x000f640008000c00 */
[--C-:B------:R-:W-:Y:S01]  /*1d50*/  IMAD.IADD R53, R53, 0x1, R0.reuse ;  /* 0x0000000135357824 */ /* 0x100fe200078e0200 */
[----:B------:R-:W-:Y:S01]  /*1d60*/  PRMT R87, R86, 0x7710, RZ ;  /* 0x0000771056577816 */ /* 0x000fe200000000ff */
[----:B------:R-:W5:Y:S03]  /*1d70*/  LDCU.128 UR40, c[0x3][0x760] ;  /* 0x00c0ec00ff2877ac */ /* 0x000f660008000c00 */
[----:B------:R-:W-:Y:S01]  /*1d80*/  LOP3.LUT R52, R53, 0xff, RZ, 0xc0, !PT ;  /* 0x000000ff35347812 */ /* 0x000fe200078ec0ff */
[----:B------:R-:W-:Y:S01]  /*1d90*/  IMAD.IADD R89, R87, 0x1, R0 ;  /* 0x0000000157597824 */ /* 0x000fe200078e0200 */
[----:B------:R-:W5:Y:S03]  /*1da0*/  LDCU.64 UR48, c[0x3][0x770] ;  /* 0x00c0ee00ff3077ac */ /* 0x000f660008000a00 */
[----:B------:R-:W-:Y:S01]  /*1db0*/  IMAD R5, R52, 0x50, R5 ;  /* 0x0000005034057824 */ /* 0x000fe200078e0205 */
[----:B------:R-:W-:-:S04]  /*1dc0*/  LOP3.LUT R89, R89, 0xff, RZ, 0xc0, !PT ;  /* 0x000000ff59597812 */ /* 0x000fc800078ec0ff */
[----:B------:R-:W-:Y:S04]  /*1dd0*/  LDS.128 R52, [R5] ;  /* 0x0000000005347984 */ /* 0x000fe80000000c00 */
[----:B------:R-:W1:Y:S02]  /*1de0*/  LDS.128 R56, [R5+0x40] ;  /* 0x0000400005387984 */ /* 0x000e640000000c00 */
[C-C-:B-1----:R-:W-:Y:S02]  /*1df0*/  DADD R98, R52.reuse, -R58.reuse ;  /* 0x0000000034627229 */ /* 0x142fe4000000083a */
[----:B------:R-:W-:Y:S02]  /*1e00*/  DADD R86, R52, R58 ;  /* 0x0000000034567229 */ /* 0x000fe4000000003a */
[----:B------:R-:W-:-:S02]  /*1e10*/  DADD R104, R54, -R56 ;  /* 0x0000000036687229 */ /* 0x000fc40000000838 */
[----:B------:R-:W-:Y:S02]  /*1e20*/  DADD R92, R54, R56 ;  /* 0x00000000365c7229 */ /* 0x000fe40000000038 */
[----:B------:R-:W-:Y:S01]  /*1e30*/  DFMA R52, R98, R18, RZ ;  /* 0x000000126234722b */ /* 0x000fe200000000ff */
[----:B------:R-:W-:Y:S01]  /*1e40*/  PRMT R54, R88, 0x5410, R89 ;  /* 0x0000541058367816 */ /* 0x000fe20000000059 */
[----:B------:R-:W-:Y:S01]  /*1e50*/  LDS.128 R56, [R5+0x30] ;  /* 0x0000300005387984 */ /* 0x000fe20000000c00 */
[C---:B------:R-:W-:Y:S02]  /*1e60*/  DFMA R90, R86.reuse, R10, RZ ;  /* 0x0000000a565a722b */ /* 0x040fe400000000ff */
[----:B------:R-:W-:Y:S01]  /*1e70*/  DFMA R88, R86, R12, RZ ;  /* 0x0000000c5658722b */ /* 0x000fe200000000ff */
[----:B------:R-:W-:Y:S01]  /*1e80*/  IDP.2A.LO.U16.U8 R110, R54, UR20, RZ ;  /* 0x00000014366e7c26 */ /* 0x000fe200080010ff */
[----:B------:R-:W-:Y:S01]  /*1e90*/  DFMA R96, R98, R20, RZ ;  /* 0x000000146260722b */ /* 0x000fe200000000ff */
[----:B------:R-:W1:Y:S01]  /*1ea0*/  LDCU.64 UR20, c[0x3][0x20] ;  /* 0x00c00400ff1477ac */ /* 0x000e620008000a00 */
[----:B------:R-:W-:Y:S01]  /*1eb0*/  DFMA R106, R104, R106, R52 ;  /* 0x0000006a686a722b */ /* 0x000fe20000000034 */
[----:B------:R-:W2:Y:S01]  /*1ec0*/  LDS.128 R52, [R5+0x10] ;  /* 0x0000100005347984 */ /* 0x000ea20000000c00 */
[----:B------:R-:W-:Y:S01]  /*1ed0*/  DFMA R84, R92, R84, R90 ;  /* 0x000000545c54722b */ /* 0x000fe2000000005a */
[----:B------:R-:W-:Y:S01]  /*1ee0*/  IADD3 R91, PT, PT, R110, R3, RZ ;  /* 0x000000036e5b7210 */ /* 0x000fe20007ffe0ff */
[----:B------:R-:W-:-:S02]  /*1ef0*/  DFMA R112, R86, R6, RZ ;  /* 0x000000065670722b */ /* 0x000fc400000000ff */
[----:B------:R-:W-:Y:S02]  /*1f00*/  DFMA R114, R86, R8, RZ ;  /* 0x000000085672722b */ /* 0x000fe400000000ff */
[----:B------:R-:W-:Y:S01]  /*1f10*/  DFMA R100, R92, R100, R88 ;  /* 0x000000645c64722b */ /* 0x000fe20000000058 */
[----:B0-----:R-:W-:Y:S01]  /*1f20*/  IMAD.WIDE R108, R91, 0x8, R108 ;  /* 0x000000085b6c7825 */ /* 0x001fe200078e026c */
[----:B------:R-:W-:Y:S01]  /*1f30*/  DFMA R94, R104, R94, R96 ;  /* 0x0000005e685e722b */ /* 0x000fe20000000060 */
[----:B------:R-:W-:Y:S01]  /*1f40*/  CS2R R90, SRZ ;  /* 0x00000000005a7805 */ /* 0x000fe2000001ff00 */
[----:B------:R-:W-:Y:S01]  /*1f50*/  DFMA R88, R86, UR4, RZ ;  /* 0x0000000456587c2b */ /* 0x000fe200080000ff */
[----:B------:R-:W-:Y:S01]  /*1f60*/  CS2R R96, SRZ ;  /* 0x0000000000607805 */ /* 0x000fe2000001ff00 */
[C---:B------:R-:W-:Y:S01]  /*1f70*/  DFMA R112, R92.reuse, R14, R112 ;  /* 0x0000000e5c70722b */ /* 0x040fe20000000070 */
[----:B------:R-:W5:Y:S01]  /*1f80*/  @!P0 LDG.E.64.CONSTANT R120, desc[UR24][R108.64+0x10] ;  /* 0x000010186c788981 */ /* 0x000f62000c1e9b00 */
[----:B------:R-:W-:-:S02]  /*1f90*/  DFMA R114, R92, R30, R114 ;  /* 0x0000001e5c72722b */ /* 0x000fc40000000072 */
[----:B------:R-:W-:Y:S01]  /*1fa0*/  DFMA R86, R98, R22, RZ ;  /* 0x000000166256722b */ /* 0x000fe200000000ff */
[----:B------:R-:W3:Y:S01]  /*1fb0*/  @!P0 LDG.E.64.CONSTANT R96, desc[UR24][R108.64+0x48] ;  /* 0x000048186c608981 */ /* 0x000ee2000c1e9b00 */
[----:B------:R-:W-:Y:S01]  /*1fc0*/  DFMA R92, R92, UR6, R88 ;  /* 0x000000065c5c7c2b */ /* 0x000fe20008000058 */
[----:B------:R-:W-:Y:S01]  /*1fd0*/  CS2R R88, SRZ ;  /* 0x0000000000587805 */ /* 0x000fe2000001ff00 */
[C---:B------:R-:W-:Y:S01]  /*1fe0*/  DFMA R110, R98.reuse, R16, RZ ;  /* 0x00000010626e722b */ /* 0x040fe200000000ff */
[----:B------:R-:W4:Y:S01]  /*1ff0*/  @!P0 LDG.E.64.CONSTANT R90, desc[UR24][R108.64+0x40] ;  /* 0x000040186c5a8981 */ /* 0x000f22000c1e9b00 */
[----:B------:R-:W-:-:S03]  /*2000*/  DFMA R98, R98, UR8, RZ ;  /* 0x0000000862627c2b */ /* 0x000fc600080000ff */
[----:B------:R-:W5:Y:S01]  /*2010*/  @!P0 LDG.E.64.CONSTANT R88, desc[UR24][R108.64] ;  /* 0x000000186c588981 */ /* 0x000f62000c1e9b00 */
[C---:B------:R-:W-:Y:S01]  /*2020*/  DFMA R102, R104.reuse, R102, R86 ;  /* 0x000000666866722b */ /* 0x040fe20000000056 */
[----:B------:R-:W-:Y:S01]  /*2030*/  CS2R R86, SRZ ;  /* 0x0000000000567805 */ /* 0x000fe2000001ff00 */
[C---:B------:R-:W-:Y:S01]  /*2040*/  DFMA R110, R104.reuse, R24, R110 ;  /* 0x00000018686e722b */ /* 0x040fe2000000006e */
[----:B------:R-:W5:Y:S01]  /*2050*/  @!P0 LDG.E.64.CONSTANT R118, desc[UR24][R108.64+0x30] ;  /* 0x000030186c768981 */ /* 0x000f62000c1e9b00 */
[----:B------:R-:W-:-:S03]  /*2060*/  DFMA R98, R104, UR10, R98 ;  /* 0x0000000a68627c2b */ /* 0x000fc60008000062 */
[----:B------:R-:W5:Y:S01]  /*2070*/  @!P0 LDG.E.64.CONSTANT R86, desc[UR24][R108.64+0x8] ;  /* 0x000008186c568981 */ /* 0x000f62000c1e9b00 */
[C-C-:B--2---:R-:W-:Y:S02]  /*2080*/  DADD R104, R52.reuse, -R58.reuse ;  /* 0x0000000034687229 */ /* 0x144fe4000000083a */
[----:B------:R-:W-:Y:S02]  /*2090*/  DADD R116, R52, R58 ;  /* 0x0000000034747229 */ /* 0x000fe4000000003a */
[C-C-:B------:R-:W-:Y:S02]  /*20a0*/  DADD R58, R54.reuse, R56.reuse ;  /* 0x00000000363a7229 */ /* 0x140fe40000000038 */
[----:B------:R-:W-:Y:S01]  /*20b0*/  DADD R122, R54, -R56 ;  /* 0x00000000367a7229 */ /* 0x000fe20000000838 */
[----:B------:R-:W-:Y:S01]  /*20c0*/  CS2R R56, SRZ ;  /* 0x0000000000387805 */ /* 0x000fe2000001ff00 */
[----:B------:R-:W-:Y:S01]  /*20d0*/  DFMA R106, R104, R80, R106 ;  /* 0x00000050686a722b */ /* 0x000fe2000000006a */
[----:B------:R-:W0:Y:S04]  /*20e0*/  LDS.128 R52, [R5+0x20] ;  /* 0x0000200005347984 */ /* 0x000e280000000c00 */
[----:B------:R-:W2:Y:S01]  /*20f0*/  @!P0 LDG.E.64.CONSTANT R56, desc[UR24][R108.64+0x38] ;  /* 0x000038186c388981 */ /* 0x000ea2000c1e9b00 */
[----:B------:R-:W-:Y:S01]  /*2100*/  DFMA R124, R116, R78, R112 ;  /* 0x0000004e747c722b */ /* 0x000fe20000000070 */
[----:B------:R-:W-:-:S02]  /*2110*/  CS2R R112, SRZ ;  /* 0x0000000000707805 */ /* 0x000fc4000001ff00 */
[----:B------:R-:W-:-:S04]  /*2120*/  CS2R R78, SRZ ;  /* 0x00000000004e7805 */ /* 0x000fc8000001ff00 */
[----:B------:R-:W2:Y:S01]  /*2130*/  @!P0 LDG.E.64.CONSTANT R112, desc[UR24][R108.64+0x18] ;  /* 0x000018186c708981 */ /* 0x000ea2000c1e9b00 */
[----:B------:R-:W-:-:S03]  /*2140*/  CS2R R80, SRZ ;  /* 0x0000000000507805 */ /* 0x000fc6000001ff00 */
[----:B------:R-:W2:Y:S04]  /*2150*/  @!P0 LDG.E.64.CONSTANT R78, desc[UR24][R108.64+0x28] ;  /* 0x000028186c4e8981 */ /* 0x000ea8000c1e9b00 */
[----:B------:R-:W2:Y:S01]  /*2160*/  @!P0 LDG.E.64.CONSTANT R80, desc[UR24][R108.64+0x20] ;  /* 0x000020186c508981 */ /* 0x000ea2000c1e9b00 */
[----:B------:R-:W-:Y:S02]  /*2170*/  DFMA R92, R116, UR12, R92 ;  /* 0x0000000c745c7c2b */ /* 0x000fe4000800005c */
[C---:B------:R-:W-:Y:S02]  /*2180*/  DFMA R98, R104.reuse, UR16, R98 ;  /* 0x0000001068627c2b */ /* 0x040fe40008000062 */
[----:B------:R-:W-:Y:S02]  /*2190*/  DFMA R94, R104, R28, R94 ;  /* 0x0000001c685e722b */ /* 0x000fe4000000005e */
[----:B------:R-:W-:-:S02]  /*21a0*/  DFMA R114, R116, R76, R114 ;  /* 0x0000004c7472722b */ /* 0x000fc40000000072 */
[C---:B------:R-:W-:Y:S02]  /*21b0*/  DFMA R84, R116.reuse, R38, R84 ;  /* 0x000000267454722b */ /* 0x040fe40000000054 */
[----:B------:R-:W-:Y:S02]  /*21c0*/  DFMA R100, R116, R50, R100 ;  /* 0x000000327464722b */ /* 0x000fe40000000064 */
[----:B------:R-:W-:Y:S02]  /*21d0*/  DFMA R92, R58, UR14, R92 ;  /* 0x0000000e3a5c7c2b */ /* 0x000fe4000800005c */
[----:B------:R-:W-:Y:S02]  /*21e0*/  DFMA R98, R122, UR18, R98 ;  /* 0x000000127a627c2b */ /* 0x000fe40008000062 */
[----:B------:R-:W-:Y:S02]  /*21f0*/  DFMA R110, R104, R82, R110 ;  /* 0x00000052686e722b */ /* 0x000fe4000000006e */
[----:B0-----:R-:W-:-:S02]  /*2200*/  DADD R28, R52, R54 ;  /* 0x00000000341c7229 */ /* 0x001fc40000000036 */
[----:B------:R-:W-:Y:S02]  /*2210*/  DADD R52, R52, -R54 ;  /* 0x0000000034347229 */ /* 0x000fe40000000836 */
[C---:B------:R-:W-:Y:S02]  /*2220*/  DFMA R124, R58.reuse, R74, R124 ;  /* 0x0000004a3a7c722b */ /* 0x040fe4000000007c */
[C---:B------:R-:W-:Y:S02]  /*2230*/  DFMA R114, R58.reuse, R72, R114 ;  /* 0x000000483a72722b */ /* 0x040fe40000000072 */
[C---:B------:R-:W-:Y:S02]  /*2240*/  DFMA R84, R58.reuse, R70, R84 ;  /* 0x000000463a54722b */ /* 0x040fe40000000054 */
[----:B------:R-:W-:Y:S02]  /*2250*/  DFMA R100, R58, R68, R100 ;  /* 0x000000443a64722b */ /* 0x000fe40000000064 */
[----:B-1----:R-:W-:-:S02]  /*2260*/  DFMA R92, R28, UR20, R92 ;  /* 0x000000141c5c7c2b */ /* 0x002fc4000800005c */
[----:B------:R-:W-:Y:S01]  /*2270*/  DFMA R98, R52, UR22, R98 ;  /* 0x0000001634627c2b */ /* 0x000fe20008000062 */
[----:B------:R-:W0:Y:S01]  /*2280*/  LDCU.128 UR20, c[0x3][0x710] ;  /* 0x00c0e200ff1477ac */ /* 0x000e220008000c00 */
[----:B------:R-:W-:Y:S02]  /*2290*/  DFMA R110, R122, R64, R110 ;  /* 0x000000407a6e722b */ /* 0x000fe4000000006e */
[C---:B------:R-:W-:Y:S02]  /*22a0*/  DFMA R124, R28.reuse, R48, R124 ;  /* 0x000000301c7c722b */ /* 0x040fe4000000007c */
[C---:B------:R-:W-:Y:S02]  /*22b0*/  DFMA R114, R28.reuse, R44, R114 ;  /* 0x0000002c1c72722b */ /* 0x040fe40000000072 */
[C---:B------:R-:W-:Y:S02]  /*22c0*/  DFMA R84, R28.reuse, R42, R84 ;  /* 0x0000002a1c54722b */ /* 0x040fe40000000054 */
[----:B------:R-:W-:-:S02]  /*22d0*/  DFMA R100, R28, R40, R100 ;  /* 0x000000281c64722b */ /* 0x000fc40000000064 */
[----:B------:R-:W-:Y:S02]  /*22e0*/  DFMA R106, R122, R66, R106 ;  /* 0x000000427a6a722b */ /* 0x000fe4000000006a */
[----:B------:R-:W-:Y:S02]  /*22f0*/  DADD R28, R92, -R98 ;  /* 0x000000005c1c7229 */ /* 0x000fe40000000862 */
[----:B------:R-:W-:Y:S02]  /*2300*/  DFMA R110, R52, R46, R110 ;  /* 0x0000002e346e722b */ /* 0x000fe4000000006e */
[----:B------:R-:W-:Y:S02]  /*2310*/  DFMA R102, R104, R32, R102 ;  /* 0x000000206866722b */ /* 0x000fe40000000066 */
[----:B------:R-:W-:Y:S02]  /*2320*/  DFMA R106, R52, R26, R106 ;  /* 0x0000001a346a722b */ /* 0x000fe4000000006a */
[----:B------:R-:W-:-:S02]  /*2330*/  DADD R92, R92, R98 ;  /* 0x000000005c5c7229 */ /* 0x000fc40000000062 */
[----:B------:R-:W-:Y:S02]  /*2340*/  DADD R26, R124, -R110 ;  /* 0x000000007c1a7229 */ /* 0x000fe4000000086e */
[----:B------:R-:W-:Y:S02]  /*2350*/  DFMA R102, R122, R60, R102 ;  /* 0x0000003c7a66722b */ /* 0x000fe40000000066 */
[----:B------:R-:W-:Y:S02]  /*2360*/  DADD R110, R124, R110 ;  /* 0x000000007c6e7229 */ /* 0x000fe4000000006e */
[----:B------:R-:W-:-:S04]  /*2370*/  DFMA R94, R122, R62, R94 ;  /* 0x0000003e7a5e722b */ /* 0x000fc8000000005e */
[----:B------:R-:W-:Y:S02]  /*2380*/  DFMA R102, R52, R34, R102 ;  /* 0x000000223466722b */ /* 0x000fe40000000066 */
[C-C-:B------:R-:W-:Y:S02]  /*2390*/  DADD R34, R114.reuse, R106.reuse ;  /* 0x0000000072227229 */ /* 0x140fe4000000006a */
[----:B------:R-:W-:Y:S02]  /*23a0*/  DADD R106, R114, -R106 ;  /* 0x00000000726a7229 */ /* 0x000fe4000000086a */
[----:B------:R-:W-:Y:S02]  /*23b0*/  DFMA R36, R52, R36, R94 ;  /* 0x000000243424722b */ /* 0x000fe4000000005e */
[----:B------:R-:W-:Y:S02]  /*23c0*/  DADD R32, R100, -R102 ;  /* 0x0000000064207229 */ /* 0x000fe40000000866 */
[----:B---3--:R-:W-:-:S02]  /*23d0*/  DMUL R96, R28, R96 ;  /* 0x000000601c607228 */ /* 0x008fc40000000000 */
[----:B----4-:R-:W-:-:S06]  /*23e0*/  DMUL R90, R26, R90 ;  /* 0x0000005a1a5a7228 */ /* 0x010fcc0000000000 */
[CCC-:B-----5:R-:W-:Y:S02]  /*23f0*/  DFMA R54, R92.reuse, R88.reuse, -R96.reuse ;  /* 0x000000585c36722b */ /* 0x1e0fe40000000860 */
[----:B------:R-:W-:-:S06]  /*2400*/  DFMA R88, R92, R88, R96 ;  /* 0x000000585c58722b */ /* 0x000fcc0000000060 */
[----:B0-----:R-:W-:Y:S01]  /*2410*/  DFMA R50, R54, UR22, RZ ;  /* 0x0000001636327c2b */ /* 0x001fe200080000ff */
[----:B------:R-:W0:Y:S01]  /*2420*/  LDCU.64 UR22, c[0x3][0x20] ;  /* 0x00c00400ff1677ac */ /* 0x000e220008000a00 */
[----:B------:R-:W-:Y:S02]  /*2430*/  DFMA R58, R110, R86, -R90 ;  /* 0x000000566e3a722b */ /* 0x000fe4000000085a */
[C---:B------:R-:W-:Y:S02]  /*2440*/  DFMA R42, R54.reuse, UR10, RZ ;  /* 0x0000000a362a7c2b */ /* 0x040fe400080000ff */
[C---:B------:R-:W-:Y:S02]  /*2450*/  DFMA R38, R54.reuse, UR8, RZ ;  /* 0x0000000836267c2b */ /* 0x040fe400080000ff */
[C---:B------:R-:W-:Y:S01]  /*2460*/  DFMA R46, R54.reuse, UR20, RZ ;  /* 0x00000014362e7c2b */ /* 0x040fe200080000ff */
[----:B------:R-:W1:Y:S01]  /*2470*/  LDCU.64 UR20, c[0x3][0x758] ;  /* 0x00c0eb00ff1477ac */ /* 0x000e620008000a00 */
[----:B------:R-:W-:-:S02]  /*2480*/  DFMA R54, R54, UR34, RZ ;  /* 0x0000002236367c2b */ /* 0x000fc400080000ff */
[----:B------:R-:W-:Y:S01]  /*2490*/  DFMA R44, R58, R24, R42 ;  /* 0x000000183a2c722b */ /* 0x000fe2000000002a */
[----:B------:R-:W3:Y:S01]  /*24a0*/  LDCU.64 UR34, c[0x3][0x70] ;  /* 0x00c00e00ff2277ac */ /* 0x000ee20008000a00 */
[----:B------:R-:W-:Y:S02]  /*24b0*/  DADD R28, R84, R36 ;  /* 0x00000000541c7229 */ /* 0x000fe40000000024 */
[----:B------:R-:W-:Y:S02]  /*24c0*/  DFMA R86, R110, R86, R90 ;  /* 0x000000566e56722b */ /* 0x000fe4000000005a */
[----:B--2---:R-:W-:Y:S02]  /*24d0*/  DMUL R56, R106, R56 ;  /* 0x000000386a387228 */ /* 0x004fe40000000000 */
[----:B------:R-:W-:Y:S02]  /*24e0*/  DFMA R42, R88, UR6, RZ ;  /* 0x00000006582a7c2b */ /* 0x000fe400080000ff */
[----:B------:R-:W-:-:S02]  /*24f0*/  DADD R36, R84, -R36 ;  /* 0x0000000054247229 */ /* 0x000fc40000000824 */
[C---:B------:R-:W-:Y:S02]  /*2500*/  DFMA R40, R58.reuse, R16, R38 ;  /* 0x000000103a28722b */ /* 0x040fe40000000026 */
[C---:B------:R-:W-:Y:S01]  /*2510*/  DFMA R48, R58.reuse, UR26, R46 ;  /* 0x0000001a3a307c2b */ /* 0x040fe2000800002e */
[----:B------:R-:W2:Y:S01]  /*2520*/  LDCU.64 UR26, c[0x3][0xa8] ;  /* 0x00c01500ff1a77ac */ /* 0x000ea20008000a00 */
[C---:B------:R-:W-:Y:S02]  /*2530*/  DFMA R52, R58.reuse, UR36, R50 ;  /* 0x000000243a347c2b */ /* 0x040fe40008000032 */
[----:B------:R-:W-:Y:S01]  /*2540*/  DFMA R58, R58, UR38, R54 ;  /* 0x000000263a3a7c2b */ /* 0x000fe20008000036 */
[----:B------:R-:W4:Y:S01]  /*2550*/  LDCU.128 UR36, c[0x3][0x60] ;  /* 0x00c00c00ff2477ac */ /* 0x000f220008000c00 */
[C---:B------:R-:W-:Y:S02]  /*2560*/  DFMA R46, R88.reuse, UR28, RZ ;  /* 0x0000001c582e7c2b */ /* 0x040fe400080000ff */
[----:B------:R-:W-:Y:S01]  /*2570*/  DFMA R50, R88, UR30, RZ ;  /* 0x0000001e58327c2b */ /* 0x000fe200080000ff */
[----:B------:R-:W5:Y:S01]  /*2580*/  LDCU.128 UR28, c[0x3][0x780] ;  /* 0x00c0f000ff1c77ac */ /* 0x000f620008000c00 */
[----:B------:R-:W-:-:S02]  /*2590*/  DFMA R60, R34, R120, -R56 ;  /* 0x00000078223c722b */ /* 0x000fc40000000838 */
[----:B------:R-:W-:Y:S02]  /*25a0*/  DFMA R42, R86, R14, R42 ;  /* 0x0000000e562a722b */ /* 0x000fe4000000002a */
[----:B------:R-:W-:Y:S02]  /*25b0*/  DFMA R34, R34, R120, R56 ;  /* 0x000000782222722b */ /* 0x000fe40000000038 */
[----:B0-----:R-:W-:Y:S02]  /*25c0*/  DFMA R54, R88, UR22, RZ ;  /* 0x0000001658367c2b */ /* 0x001fe400080000ff */
[----:B------:R-:W-:Y:S02]  /*25d0*/  DMUL R36, R36, R118 ;  /* 0x0000007624247228 */ /* 0x000fe40000000000 */
[----:B------:R-:W-:Y:S02]  /*25e0*/  DFMA R38, R88, UR4, RZ ;  /* 0x0000000458267c2b */ /* 0x000fe400080000ff */
[----:B------:R-:W-:-:S02]  /*25f0*/  DFMA R42, R34, R30, R42 ;  /* 0x0000001e222a722b */ /* 0x000fc4000000002a */
[C---:B------:R-:W-:Y:S01]  /*2600*/  DFMA R46, R86.reuse, UR32, R46 ;  /* 0x00000020562e7c2b */ /* 0x040fe2000800002e */
[----:B------:R-:W0:Y:S01]  /*2610*/  LDCU.64 UR32, c[0x3][0x7a8] ;  /* 0x00c0f500ff2077ac */ /* 0x000e220008000a00 */
[C---:B------:R-:W-:Y:S02]  /*2620*/  DFMA R50, R86.reuse, UR44, R50 ;  /* 0x0000002c56327c2b */ /* 0x040fe40008000032 */
[----:B------:R-:W-:Y:S01]  /*2630*/  DFMA R54, R86, UR46, R54 ;  /* 0x0000002e56367c2b */ /* 0x000fe20008000036 */
[----:B------:R-:W2:Y:S01]  /*2640*/  LDCU.128 UR44, c[0x3][0x790] ;  /* 0x00c0f200ff2c77ac */ /* 0x000ea20008000c00 */
[C---:B------:R-:W-:Y:S02]  /*2650*/  DFMA R48, R60.reuse, UR40, R48 ;  /* 0x000000283c307c2b */ /* 0x040fe40008000030 */
[C---:B------:R-:W-:Y:S01]  /*2660*/  DFMA R52, R60.reuse, UR42, R52 ;  /* 0x0000002a3c347c2b */ /* 0x040fe20008000034 */
[----:B------:R-:W0:Y:S01]  /*2670*/  LDCU.128 UR40, c[0x3][0x90] ;  /* 0x00c01200ff2877ac */ /* 0x000e220008000c00 */
[----:B-1----:R-:W-:-:S02]  /*2680*/  DFMA R44, R60, UR20, R44 ;  /* 0x000000143c2c7c2b */ /* 0x002fc4000800002c */
[----:B------:R-:W-:Y:S01]  /*2690*/  DFMA R30, R28, R112, -R36 ;  /* 0x000000701c1e722b */ /* 0x000fe20000000824 */
[----:B------:R-:W1:Y:S01]  /*26a0*/  LDCU.128 UR20, c[0x3][0x80] ;  /* 0x00c01000ff1477ac */ /* 0x000e620008000c00 */
[----:B------:R-:W-:Y:S02]  /*26b0*/  DFMA R38, R86, R6, R38 ;  /* 0x000000065626722b */ /* 0x000fe40000000026 */
[C---:B----4-:R-:W-:Y:S02]  /*26c0*/  DFMA R46, R34.reuse, UR36, R46 ;  /* 0x00000024222e7c2b */ /* 0x050fe4000800002e */
[----:B------:R-:W-:Y:S01]  /*26d0*/  DFMA R50, R34, UR38, R50 ;  /* 0x0000002622327c2b */ /* 0x000fe20008000032 */
[----:B------:R-:W4:Y:S01]  /*26e0*/  LDCU.128 UR36, c[0x3][0x7b0] ;  /* 0x00c0f600ff2477ac */ /* 0x000f220008000c00 */
[C---:B-----5:R-:W-:Y:S02]  /*26f0*/  DFMA R44, R30.reuse, UR28, R44 ;  /* 0x0000001c1e2c7c2b */ /* 0x060fe4000800002c */
[----:B------:R-:W-:Y:S01]  /*2700*/  DFMA R48, R30, UR30, R48 ;  /* 0x0000001e1e307c2b */ /* 0x000fe20008000030 */
[----:B------:R-:W5:Y:S01]  /*2710*/  LDCU.128 UR28, c[0x3][0xb0] ;  /* 0x00c01600ff1c77ac */ /* 0x000f620008000c00 */
[----:B------:R-:W-:-:S02]  /*2720*/  DFMA R58, R60, UR48, R58 ;  /* 0x000000303c3a7c2b */ /* 0x000fc4000800003a */
[----:B---3--:R-:W-:Y:S01]  /*2730*/  DFMA R54, R34, UR34, R54 ;  /* 0x0000002222367c2b */ /* 0x008fe20008000036 */
[----:B------:R-:W3:Y:S01]  /*2740*/  LDCU.64 UR48, c[0x3][0x7c0] ;  /* 0x00c0f800ff3077ac */ /* 0x000ee20008000a00 */
[----:B------:R-:W-:Y:S02]  /*2750*/  DADD R26, R100, R102 ;  /* 0x00000000641a7229 */ /* 0x000fe40000000066 */
[----:B------:R-:W-:Y:S01]  /*2760*/  DMUL R32, R32, R78 ;  /* 0x0000004e20207228 */ /* 0x000fe20000000000 */
[----:B------:R-:W3:Y:S01]  /*2770*/  LDCU.64 UR34, c[0x3][0xc0] ;  /* 0x00c01800ff2277ac */ /* 0x000ee20008000a00 */
[----:B------:R-:W-:Y:S02]  /*2780*/  DFMA R40, R60, R18, R40 ;  /* 0x000000123c28722b */ /* 0x000fe40000000028 */
[----:B------:R-:W-:Y:S02]  /*2790*/  DFMA R38, R34, R8, R38 ;  /* 0x000000082226722b */ /* 0x000fe40000000026 */
[----:B------:R-:W-:-:S02]  /*27a0*/  DFMA R36, R28, R112, R36 ;  /* 0x000000701c24722b */ /* 0x000fc40000000024 */
[----:B------:R-:W-:Y:S02]  /*27b0*/  DFMA R28, R26, R80, R32 ;  /* 0x000000501a1c722b */ /* 0x000fe40000000020 */
[C---:B------:R-:W-:Y:S02]  /*27c0*/  DFMA R40, R30.reuse, R20, R40 ;  /* 0x000000141e28722b */ /* 0x040fe40000000028 */
[----:B--2---:R-:W-:Y:S02]  /*27d0*/  DFMA R52, R30, UR44, R52 ;  /* 0x0000002c1e347c2b */ /* 0x004fe40008000034 */
[----:B------:R-:W-:Y:S02]  /*27e0*/  DFMA R26, R26, R80, -R32 ;  /* 0x000000501a1a722b */ /* 0x000fe40000000820 */
[C---:B-1----:R-:W-:Y:S02]  /*27f0*/  DFMA R42, R36.reuse, UR20, R42 ;  /* 0x00000014242a7c2b */ /* 0x042fe4000800002a */
[----:B------:R-:W-:-:S02]  /*2800*/  DFMA R46, R36, UR22, R46 ;  /* 0x00000016242e7c2b */ /* 0x000fc4000800002e */
[C---:B------:R-:W-:Y:S02]  /*2810*/  DFMA R38, R36.reuse, R10, R38 ;  /* 0x0000000a2426722b */ /* 0x040fe40000000026 */
[----:B0-----:R-:W-:Y:S02]  /*2820*/  DFMA R50, R36, UR40, R50 ;  /* 0x0000002824327c2b */ /* 0x001fe40008000032 */
[----:B------:R-:W-:Y:S02]  /*2830*/  DFMA R58, R30, UR46, R58 ;  /* 0x0000002e1e3a7c2b */ /* 0x000fe4000800003a */
[----:B------:R-:W-:Y:S02]  /*2840*/  DFMA R54, R36, UR42, R54 ;  /* 0x0000002a24367c2b */ /* 0x000fe40008000036 */
[C---:B----4-:R-:W-:Y:S02]  /*2850*/  DFMA R48, R26.reuse, UR36, R48 ;  /* 0x000000241a307c2b */ /* 0x050fe40008000030 */
[----:B------:R-:W-:-:S02]  /*2860*/  DFMA R52, R26, UR38, R52 ;  /* 0x000000261a347c2b */ /* 0x000fc40008000034 */
[C---:B------:R-:W-:Y:S02]  /*2870*/  DFMA R40, R26.reuse, R22, R40 ;  /* 0x000000161a28722b */ /* 0x040fe40000000028 */
[----:B------:R-:W-:Y:S02]  /*2880*/  DFMA R44, R26, UR32, R44 ;  /* 0x000000201a2c7c2b */ /* 0x000fe4000800002c */
[C---:B------:R-:W-:Y:S02]  /*2890*/  DFMA R42, R28.reuse, UR26, R42 ;  /* 0x0000001a1c2a7c2b */ /* 0x040fe4000800002a */
[C---:B------:R-:W-:Y:S02]  /*28a0*/  DFMA R38, R28.reuse, R12, R38 ;  /* 0x0000000c1c26722b */ /* 0x040fe40000000026 */
[C---:B-----5:R-:W-:Y:S02]  /*28b0*/  DFMA R46, R28.reuse, UR28, R46 ;  /* 0x0000001c1c2e7c2b */ /* 0x060fe4000800002e */
[----:B------:R-:W-:-:S02]  /*28c0*/  DFMA R50, R28, UR30, R50 ;  /* 0x0000001e1c327c2b */ /* 0x000fc40008000032 */
[----:B---3--:R-:W-:Y:S02]  /*28d0*/  DFMA R58, R26, UR48, R58 ;  /* 0x000000301a3a7c2b */ /* 0x008fe4000800003a */
[----:B------:R-:W-:Y:S02]  /*28e0*/  DFMA R54, R28, UR34, R54 ;  /* 0x000000221c367c2b */ /* 0x000fe40008000036 */
[----:B------:R-:W-:Y:S02]  /*28f0*/  DADD R32, R42, R44 ;  /* 0x000000002a207229 */ /* 0x000fe4000000002c */
[----:B------:R-:W-:Y:S02]  /*2900*/  DADD R26, R38, R40 ;  /* 0x00000000261a7229 */ /* 0x000fe40000000028 */
[----:B------:R-:W-:Y:S02]  /*2910*/  DADD R34, R46, R48 ;  /* 0x000000002e227229 */ /* 0x000fe40000000030 */
[----:B------:R-:W-:-:S02]  /*2920*/  DADD R36, R50, R52 ;  /* 0x0000000032247229 */ /* 0x000fc40000000034 */
[----:B------:R-:W-:Y:S02]  /*2930*/  DADD R42, R42, -R44 ;  /* 0x000000002a2a7229 */ /* 0x000fe4000000082c */
[C-C-:B------:R-:W-:Y:S02]  /*2940*/  DADD R28, R54.reuse, R58.reuse ;  /* 0x00000000361c7229 */ /* 0x140fe4000000003a */
[----:B------:R-:W-:Y:S02]  /*2950*/  DADD R30, R54, -R58 ;  /* 0x00000000361e7229 */ /* 0x000fe4000000083a */
[----:B------:R-:W-:Y:S02]  /*2960*/  DADD R38, R38, -R40 ;  /* 0x0000000026267229 */ /* 0x000fe40000000828 */
[----:B------:R-:W-:Y:S02]  /*2970*/  DADD R46, R46, -R48 ;  /* 0x000000002e2e7229 */ /* 0x000fe40000000830 */
[----:B------:R-:W-:Y:S01]  /*2980*/  DADD R50, R50, -R52 ;  /* 0x0000000032327229 */ /* 0x000fe20000000834 */
[----:B------:R2:W-:Y:S04]  /*2990*/  STS.128 [R5+0x20], R28 ;  /* 0x0000201c05007388 */ /* 0x0005e80000000c00 */
[----:B------:R2:W-:Y:S04]  /*29a0*/  STS.64 [R5+0x8], R32 ;  /* 0x0000082005007388 */ /* 0x0005e80000000a00 */
[----:B------:R2:W-:Y:S04]  /*29b0*/  STS.64 [R5+0x40], R42 ;  /* 0x0000402a05007388 */ /* 0x0005e80000000a00 */
[----:B------:R2:W-:Y:S04]  /*29c0*/  STS.64 [R5], R26 ;  /* 0x0000001a05007388 */ /* 0x0005e80000000a00 */
[----:B------:R2:W-:Y:S04]  /*29d0*/  STS.64 [R5+0x48], R38 ;  /* 0x0000482605007388 */ /* 0x0005e80000000a00 */
[----:B------:R2:W-:Y:S04]  /*29e0*/  STS.64 [R5+0x10], R34 ;  /* 0x0000102205007388 */ /* 0x0005e80000000a00 */
[----:B------:R2:W-:Y:S04]  /*29f0*/  STS.64 [R5+0x38], R46 ;  /* 0x0000382e05007388 */ /* 0x0005e80000000a00 */
[----:B------:R2:W-:Y:S04]  /*2a00*/  STS.64 [R5+0x18], R36 ;  /* 0x0000182405007388 */ /* 0x0005e80000000a00 */
[----:B------:R2:W-:Y:S02]  /*2a10*/  STS.64 [R5+0x30], R50 ;  /* 0x0000303205007388 */ /* 0x0005e40000000a00 */
.L_x_97:
[----:B------:R-:W-:Y:S05]  /*2a20*/  BSYNC.RECONVERGENT B0 ;  /* 0x0000000000007941 */ /* 0x000fea0003800200 */
.L_x_96:
[----:B------:R-:W-:Y:S06]  /*2a30*/  BAR.SYNC.DEFER_BLOCKING 0x0 ;  /* 0x0000000000007b1d */ /* 0x000fec0000010000 */
[----:B------:R-:W-:Y:S04]  /*2a40*/  BSSY.RECONVERGENT B0, `(.L_x_98) ;  /* 0x0000083000007945 */ /* 0x000fe80003800200 */
[----:B------:R-:W-:Y:S05]  /*2a50*/  @P1 BRA `(.L_x_99) ;  /* 0x0000000800041947 */ /* 0x000fea0003800000 */
[----:B-12---:R-:W-:Y:S01]  /*2a60*/  PRMT R5, R0, 0x9910, RZ ;  /* 0x0000991000057816 */ /* 0x006fe200000000ff */
[----:B------:R-:W1:Y:S04]  /*2a70*/  LDCU.128 UR16, c[0x3][0x10] ;  /* 0x00c00200ff1077ac */ /* 0x000e680008000c00 */
[----:B------:R-:W-:Y:S01]  /*2a80*/  IMAD R5, R5, 0xcd, RZ ;  /* 0x000000cd05057824 */ /* 0x000fe200078e02ff */
[----:B------:R-:W2:Y:S04]  /*2a90*/  LDCU.64 UR32, c[0x3][0x20] ;  /* 0x00c00400ff2077ac */ /* 0x000ea80008000a00 */
[----:B------:R-:W-:Y:S01]  /*2aa0*/  LOP3.LUT R5, R5, 0xffff, RZ, 0xc0, !PT ;  /* 0x0000ffff05057812 */ /* 0x000fe200078ec0ff */
[----:B------:R-:W3:Y:S03]  /*2ab0*/  LDCU.128 UR28, c[0x3][0x40] ;  /* 0x00c00800ff1c77ac */ /* 0x000ee60008000c00 */
[----:B------:R-:W-:Y:S01]  /*2ac0*/  SHF.R.U32.HI R5, RZ, 0xb, R5 ;  /* 0x0000000bff057819 */ /* 0x000fe20000011605 */
[----:B------:R-:W4:Y:S03]  /*2ad0*/  LDCU.64 UR26, c[0x3][0x38] ;  /* 0x00c00700ff1a77ac */ /* 0x000f260008000a00 */
[C---:B------:R-:W-:Y:S01]  /*2ae0*/  PRMT R24, R5.reuse, 0x9910, RZ ;  /* 0x0000991005187816 */ /* 0x040fe200000000ff */
[----:B------:R-:W5:Y:S01]  /*2af0*/  LDCU.128 UR20, c[0x3][0x710] ;  /* 0x00c0e200ff1477ac */ /* 0x000f620008000c00 */
[----:B------:R-:W-:-:S03]  /*2b00*/  LOP3.LUT R5, R5, 0xffff, RZ, 0xc0, !PT ;  /* 0x0000ffff05057812 */ /* 0x000fc600078ec0ff */
[----:B------:R-:W-:Y:S01]  /*2b10*/  IMAD R24, R24, 0xa, RZ ;  /* 0x0000000a18187824 */ /* 0x000fe200078e02ff */
[----:B------:R-:W5:Y:S03]  /*2b20*/  LDCU.64 UR34, c[0x3][0x720] ;  /* 0x00c0e400ff2277ac */ /* 0x000f660008000a00 */
[----:B------:R-:W-:Y:S01]  /*2b30*/  IMAD.MOV R24, RZ, RZ, -R24 ;  /* 0x000000ffff187224 */ /* 0x000fe200078e0a18 */
[----:B------:R-:W5:Y:S04]  /*2b40*/  LDCU.128 UR40, c[0x3][0x730] ;  /* 0x00c0e600ff2877ac */ /* 0x000f680008000c00 */
[----:B------:R-:W-:Y:S01]  /*2b50*/  PRMT R25, R24, 0x7710, RZ ;  /* 0x0000771018197816 */ /* 0x000fe200000000ff */
[----:B------:R-:W5:Y:S03]  /*2b60*/  LDCU.64 UR12, c[0x3][0x58] ;  /* 0x00c00b00ff0c77ac */ /* 0x000f660008000a00 */
[----:B------:R-:W-:Y:S01]  /*2b70*/  IADD3 R25, PT, PT, R25, R0, RZ ;  /* 0x0000000019197210 */ /* 0x000fe20007ffe0ff */
[----:B------:R-:W-:Y:S01]  /*2b80*/  IMAD R0, R5, 0x320, R2 ;  /* 0x0000032005007824 */ /* 0x000fe200078e0202 */
[----:B------:R-:W5:Y:S02]  /*2b90*/  LDCU.64 UR36, c[0x3][0x70] ;  /* 0x00c00e00ff2477ac */ /* 0x000f640008000a00 */
[----:B------:R-:W-:Y:S01]  /*2ba0*/  LOP3.LUT R25, R25, 0xff, RZ, 0xc0, !PT ;  /* 0x000000ff19197812 */ /* 0x000fe200078ec0ff */
[----:B------:R-:W5:Y:S04]  /*2bb0*/  LDCU.64 UR14, c[0x3][0x758] ;  /* 0x00c0eb00ff0e77ac */ /* 0x000f680008000a00 */
[----:B------:R-:W-:-:S05]  /*2bc0*/  IMAD R0, R25, 0x8, R0 ;  /* 0x0000000819007824 */ /* 0x000fca00078e0200 */
[----:B------:R-:W-:Y:S04]  /*2bd0*/  LDS.64 R24, [R0] ;  /* 0x0000000000187984 */ /* 0x000fe80000000a00 */
[----:B------:R-:W0:Y:S04]  /*2be0*/  LDS.64 R26, [R0+0x2d0] ;  /* 0x0002d000001a7984 */ /* 0x000e280000000a00 */
[----:B------:R-:W-:Y:S04]  /*2bf0*/  LDS.64 R30, [R0+0x50] ;  /* 0x00005000001e7984 */ /* 0x000fe80000000a00 */
[----:B------:R-:W1:Y:S04]  /*2c00*/  LDS.64 R32, [R0+0x280] ;  /* 0x0002800000207984 */ /* 0x000e680000000a00 */
[----:B------:R-:W-:Y:S04]  /*2c10*/  LDS.64 R34, [R0+0xa0] ;  /* 0x0000a00000227984 */ /* 0x000fe80000000a00 */
[----:B------:R-:W5:Y:S04]  /*2c20*/  LDS.64 R36, [R0+0x230] ;  /* 0x0002300000247984 */ /* 0x000f680000000a00 */
[----:B------:R-:W-:Y:S01]  /*2c30*/  LDS.64 R38, [R0+0x1e0] ;  /* 0x0001e00000267984 */ /* 0x000fe20000000a00 */
[----:B0-----:R-:W-:-:S02]  /*2c40*/  DADD R28, R24, R26 ;  /* 0x00000000181c7229 */ /* 0x001fc4000000001a */
[----:B------:R-:W-:Y:S02]  /*2c50*/  DADD R24, R24, -R26 ;  /* 0x0000000018187229 */ /* 0x000fe4000000081a */
[C-C-:B-1----:R-:W-:Y:S02]  /*2c60*/  DADD R26, R30.reuse, R32.reuse ;  /* 0x000000001e1a7229 */ /* 0x142fe40000000020 */
[----:B------:R-:W-:Y:S01]  /*2c70*/  DADD R30, R30, -R32 ;  /* 0x000000001e1e7229 */ /* 0x000fe20000000820 */
[----:B------:R-:W0:Y:S01]  /*2c80*/  LDS.64 R32, [R0+0xf0] ;  /* 0x0000f00000207984 */ /* 0x000e220000000a00 */
[C---:B------:R-:W-:Y:S02]  /*2c90*/  DFMA R46, R28.reuse, UR16, RZ ;  /* 0x000000101c2e7c2b */ /* 0x040fe400080000ff */
[C---:B------:R-:W-:Y:S01]  /*2ca0*/  DFMA R52, R28.reuse, UR18, RZ ;  /* 0x000000121c347c2b */ /* 0x040fe200080000ff */
[----:B------:R-:W1:Y:S01]  /*2cb0*/  LDCU.128 UR16, c[0x3][0x740] ;  /* 0x00c0e800ff1077ac */ /* 0x000e620008000c00 */
[----:B------:R-:W-:-:S02]  /*2cc0*/  DFMA R40, R28, UR4, RZ ;  /* 0x000000041c287c2b */ /* 0x000fc400080000ff */
[C---:B------:R-:W-:Y:S02]  /*2cd0*/  DFMA R42, R28.reuse, UR6, RZ ;  /* 0x000000061c2a7c2b */ /* 0x040fe400080000ff */
[----:B--2---:R-:W-:Y:S02]  /*2ce0*/  DFMA R28, R28, UR32, RZ ;  /* 0x000000201c1c7c2b */ /* 0x004fe400080000ff */
[C---:B----4-:R-:W-:Y:S01]  /*2cf0*/  DFMA R50, R26.reuse, UR26, R46 ;  /* 0x0000001a1a327c2b */ /* 0x050fe2000800002e */
[----:B------:R-:W2:Y:S01]  /*2d00*/  LDCU.64 UR26, c[0x3][0xa8] ;  /* 0x00c01500ff1a77ac */ /* 0x000ea20008000a00 */
[C---:B------:R-:W-:Y:S02]  /*2d10*/  DFMA R44, R26.reuse, R6, R40 ;  /* 0x000000061a2c722b */ /* 0x040fe40000000028 */
[----:B------:R-:W-:Y:S01]  /*2d20*/  LDS.64 R40, [R0+0x190] ;  /* 0x0001900000287984 */ /* 0x000fe20000000a00 */
[C---:B------:R-:W-:Y:S02]  /*2d30*/  DFMA R48, R26.reuse, R14, R42 ;  /* 0x0000000e1a30722b */ /* 0x040fe4000000002a */
[C---:B---3--:R-:W-:Y:S01]  /*2d40*/  DFMA R60, R26.reuse, UR30, R28 ;  /* 0x0000001e1a3c7c2b */ /* 0x048fe2000800001c */
[----:B------:R-:W3:Y:S01]  /*2d50*/  LDS.64 R28, [R0+0x140] ;  /* 0x00014000001c7984 */ /* 0x000ee20000000a00 */
[----:B------:R-:W-:Y:S01]  /*2d60*/  DFMA R56, R26, UR28, R52 ;  /* 0x0000001c1a387c2b */ /* 0x000fe20008000034 */
[----:B------:R-:W4:Y:S01]  /*2d70*/  LDCU.128 UR28, c[0x3][0x760] ;  /* 0x00c0ec00ff1c77ac */ /* 0x000f220008000c00 */
[----:B-----5:R-:W-:-:S02]  /*2d80*/  DFMA R26, R24, UR20, RZ ;  /* 0x00000014181a7c2b */ /* 0x020fc400080000ff */
[C---:B------:R-:W-:Y:S01]  /*2d90*/  DFMA R54, R24.reuse, UR22, RZ ;  /* 0x0000001618367c2b */ /* 0x040fe200080000ff */
[----:B------:R-:W5:Y:S01]  /*2da0*/  LDCU.128 UR20, c[0x3][0x60] ;  /* 0x00c00c00ff1477ac */ /* 0x000f620008000c00 */
[C---:B------:R-:W-:Y:S02]  /*2db0*/  DFMA R58, R24.reuse, UR34, RZ ;  /* 0x00000022183a7c2b */ /* 0x040fe400080000ff */
[----:B------:R-:W-:Y:S01]  /*2dc0*/  DFMA R42, R24, UR8, RZ ;  /* 0x00000008182a7c2b */ /* 0x000fe200080000ff */
[----:B------:R-:W2:Y:S01]  /*2dd0*/  LDCU.128 UR32, c[0x3][0x90] ;  /* 0x00c01200ff2077ac */ /* 0x000ea20008000c00 */
[C---:B------:R-:W-:Y:S02]  /*2de0*/  DFMA R52, R30.reuse, UR42, R26 ;  /* 0x0000002a1e347c2b */ /* 0x040fe4000800001a */
[C---:B-1----:R-:W-:Y:S02]  /*2df0*/  DFMA R54, R30.reuse, UR16, R54 ;  /* 0x000000101e367c2b */ /* 0x042fe40008000036 */
[----:B------:R-:W-:Y:S01]  /*2e00*/  DFMA R58, R30, UR18, R58 ;  /* 0x000000121e3a7c2b */ /* 0x000fe2000800003a */
[----:B------:R-:W1:Y:S01]  /*2e10*/  LDCU.128 UR16, c[0x3][0x80] ;  /* 0x00c01000ff1077ac */ /* 0x000e620008000c00 */
[----:B------:R-:W-:-:S02]  /*2e20*/  DFMA R46, R24, UR10, RZ ;  /* 0x0000000a182e7c2b */ /* 0x000fc400080000ff */
[C-C-:B------:R-:W-:Y:S01]  /*2e30*/  DADD R26, R34.reuse, R36.reuse ;  /* 0x00000000221a7229 */ /* 0x140fe20000000024 */
[----:B------:R-:W-:Y:S01]  /*2e40*/  MOV R24, UR40 ;  /* 0x0000002800187c02 */ /* 0x000fe20008000f00 */
[----:B------:R-:W-:Y:S01]  /*2e50*/  IMAD.U32 R25, RZ, RZ, UR41 ;  /* 0x00000029ff197e24 */ /* 0x000fe2000f8e00ff */
[----:B------:R-:W3:Y:S01]  /*2e60*/  LDCU.64 UR40, c[0x3][0x770] ;  /* 0x00c0ee00ff2877ac */ /* 0x000ee20008000a00 */
[----:B------:R-:W-:Y:S02]  /*2e70*/  DADD R34, R34, -R36 ;  /* 0x0000000022227229 */ /* 0x000fe40000000824 */
[----:B------:R-:W-:Y:S02]  /*2e80*/  DFMA R42, R30, R16, R42 ;  /* 0x000000101e2a722b */ /* 0x000fe4000000002a */
[C---:B-----5:R-:W-:Y:S02]  /*2e90*/  DFMA R50, R26.reuse, UR20, R50 ;  /* 0x000000141a327c2b */ /* 0x060fe40008000032 */
[C---:B------:R-:W-:Y:S01]  /*2ea0*/  DFMA R56, R26.reuse, UR22, R56 ;  /* 0x000000161a387c2b */ /* 0x040fe20008000038 */
[----:B------:R-:W5:Y:S01]  /*2eb0*/  LDCU.128 UR20, c[0x3][0x780] ;  /* 0x00c0f000ff1477ac */ /* 0x000f620008000c00 */
[----:B------:R-:W-:-:S02]  /*2ec0*/  DFMA R44, R26, R8, R44 ;  /* 0x000000081a2c722b */ /* 0x000fc4000000002c */
[C---:B------:R-:W-:Y:S01]  /*2ed0*/  DFMA R48, R26.reuse, UR12, R48 ;  /* 0x0000000c1a307c2b */ /* 0x040fe20008000030 */
[----:B------:R-:W5:Y:S01]  /*2ee0*/  LDCU.64 UR12, c[0x3][0x7a8] ;  /* 0x00c0f500ff0c77ac */ /* 0x000f620008000a00 */
[----:B------:R-:W-:Y:S02]  /*2ef0*/  DFMA R60, R26, UR36, R60 ;  /* 0x000000241a3c7c2b */ /* 0x000fe4000800003c */
[----:B------:R-:W-:Y:S01]  /*2f00*/  DFMA R46, R30, R24, R46 ;  /* 0x000000181e2e722b */ /* 0x000fe2000000002e */
[----:B------:R-:W5:Y:S01]  /*2f10*/  LDCU.128 UR36, c[0x3][0x790] ;  /* 0x00c0f200ff2477ac */ /* 0x000f620008000c00 */
[----:B0-----:R-:W-:Y:S02]  /*2f20*/  DADD R26, R32, R38 ;  /* 0x00000000201a7229 */ /* 0x001fe40000000026 */
[C---:B----4-:R-:W-:Y:S02]  /*2f30*/  DFMA R52, R34.reuse, UR28, R52 ;  /* 0x0000001c22347c2b */ /* 0x050fe40008000034 */
[C---:B------:R-:W-:Y:S01]  /*2f40*/  DFMA R54, R34.reuse, UR30, R54 ;  /* 0x0000001e22367c2b */ /* 0x040fe20008000036 */
[----:B------:R-:W0:Y:S01]  /*2f50*/  LDCU.128 UR28, c[0x3][0xb0] ;  /* 0x00c01600ff1c77ac */ /* 0x000e220008000c00 */
[----:B------:R-:W-:-:S02]  /*2f60*/  DFMA R46, R34, UR14, R46 ;  /* 0x0000000e222e7c2b */ /* 0x000fc4000800002e */
[C---:B-1----:R-:W-:Y:S01]  /*2f70*/  DFMA R48, R26.reuse, UR16, R48 ;  /* 0x000000101a307c2b */ /* 0x042fe20008000030 */
[----:B------:R-:W1:Y:S01]  /*2f80*/  LDCU.64 UR14, c[0x3][0xc0] ;  /* 0x00c01800ff0e77ac */ /* 0x000e620008000a00 */
[C---:B------:R-:W-:Y:S02]  /*2f90*/  DFMA R50, R26.reuse, UR18, R50 ;  /* 0x000000121a327c2b */ /* 0x040fe40008000032 */
[----:B--2---:R-:W-:Y:S01]  /*2fa0*/  DFMA R56, R26, UR32, R56 ;  /* 0x000000201a387c2b */ /* 0x004fe20008000038 */
[----:B------:R-:W2:Y:S01]  /*2fb0*/  LDCU.128 UR16, c[0x3][0x7b0] ;  /* 0x00c0f600ff1077ac */ /* 0x000ea20008000c00 */
[C---:B------:R-:W-:Y:S02]  /*2fc0*/  DFMA R42, R34.reuse, R18, R42 ;  /* 0x00000012222a722b */ /* 0x040fe4000000002a */
[----:B---3--:R-:W-:Y:S01]  /*2fd0*/  DFMA R58, R34, UR40, R58 ;  /* 0x00000028223a7c2b */ /* 0x008fe2000800003a */
[----:B------:R-:W3:Y:S01]  /*2fe0*/  LDCU.64 UR32, c[0x3][0x7c0] ;  /* 0x00c0f800ff2077ac */ /* 0x000ee20008000a00 */
[----:B------:R-:W-:-:S02]  /*2ff0*/  DADD R32, R32, -R38 ;  /* 0x0000000020207229 */ /* 0x000fc40000000826 */
[C---:B------:R-:W-:Y:S02]  /*3000*/  DFMA R44, R26.reuse, R10, R44 ;  /* 0x0000000a1a2c722b */ /* 0x040fe4000000002c */
[----:B------:R-:W-:Y:S02]  /*3010*/  DFMA R60, R26, UR34, R60 ;  /* 0x000000221a3c7c2b */ /* 0x000fe4000800003c */
[C-C-:B------:R-:W-:Y:S02]  /*3020*/  DADD R26, R28.reuse, R40.reuse ;  /* 0x000000001c1a7229 */ /* 0x140fe40000000028 */
[----:B------:R-:W-:Y:S02]  /*3030*/  DADD R28, R28, -R40 ;  /* 0x000000001c1c7229 */ /* 0x000fe40000000828 */
[C---:B-----5:R-:W-:Y:S02]  /*3040*/  DFMA R52, R32.reuse, UR22, R52 ;  /* 0x0000001620347c2b */ /* 0x060fe40008000034 */
[----:B------:R-:W-:-:S02]  /*3050*/  DFMA R46, R32, UR20, R46 ;  /* 0x00000014202e7c2b */ /* 0x000fc4000800002e */
[C---:B------:R-:W-:Y:S02]  /*3060*/  DFMA R42, R32.reuse, R20, R42 ;  /* 0x00000014202a722b */ /* 0x040fe4000000002a */
[C---:B------:R-:W-:Y:S02]  /*3070*/  DFMA R54, R32.reuse, UR36, R54 ;  /* 0x0000002420367c2b */ /* 0x040fe40008000036 */
[----:B------:R-:W-:Y:S02]  /*3080*/  DFMA R58, R32, UR38, R58 ;  /* 0x00000026203a7c2b */ /* 0x000fe4000800003a */
[C---:B0-----:R-:W-:Y:S02]  /*3090*/  DFMA R50, R26.reuse, UR28, R50 ;  /* 0x0000001c1a327c2b */ /* 0x041fe40008000032 */
[C---:B------:R-:W-:Y:S02]  /*30a0*/  DFMA R56, R26.reuse, UR30, R56 ;  /* 0x0000001e1a387c2b */ /* 0x040fe40008000038 */
[----:B------:R-:W-:-:S02]  /*30b0*/  DFMA R44, R26, R12, R44 ;  /* 0x0000000c1a2c722b */ /* 0x000fc4000000002c */
[C---:B------:R-:W-:Y:S02]  /*30c0*/  DFMA R48, R26.reuse, UR26, R48 ;  /* 0x0000001a1a307c2b */ /* 0x040fe40008000030 */
[----:B-1----:R-:W-:Y:S02]  /*30d0*/  DFMA R60, R26, UR14, R60 ;  /* 0x0000000e1a3c7c2b */ /* 0x002fe4000800003c */
[C---:B------:R-:W-:Y:S02]  /*30e0*/  DFMA R42, R28.reuse, R22, R42 ;  /* 0x000000161c2a722b */ /* 0x040fe4000000002a */
[C---:B--2---:R-:W-:Y:S02]  /*30f0*/  DFMA R52, R28.reuse, UR16, R52 ;  /* 0x000000101c347c2b */ /* 0x044fe40008000034 */
[C---:B------:R-:W-:Y:S02]  /*3100*/  DFMA R54, R28.reuse, UR18, R54 ;  /* 0x000000121c367c2b */ /* 0x040fe40008000036 */
[----:B------:R-:W-:-:S02]  /*3110*/  DFMA R46, R28, UR12, R46 ;  /* 0x0000000c1c2e7c2b */ /* 0x000fc4000800002e */
[----:B---3--:R-:W-:Y:S02]  /*3120*/  DFMA R58, R28, UR32, R58 ;  /* 0x000000201c3a7c2b */ /* 0x008fe4000800003a */
        /* <DEDUP_REMOVED lines=20> */
.L_x_99:
[----:B------:R-:W-:Y:S05]  /*3270*/  BSYNC.RECONVERGENT B0 ;  /* 0x0000000000007941 */ /* 0x000fea0003800200 */
.L_x_98:
[----:B------:R-:W-:Y:S06]  /*3280*/  BAR.SYNC.DEFER_BLOCKING 0x0 ;  /* 0x0000000000007b1d */ /* 0x000fec0000010000 */
[----:B------:R-:W4:Y:S01]  /*3290*/  LDCU.128 UR20, c[0x3][0x10] ;  /* 0x00c00200ff1477ac */ /* 0x000f220008000c00 */
[----:B------:R-:W5:Y:S01]  /*32a0*/  LDCU.128 UR28, c[0x3][0x710] ;  /* 0x00c0e200ff1c77ac */ /* 0x000f620008000c00 */
[----:B------:R-:W5:Y:S01]  /*32b0*/  LDCU.64 UR46, c[0x3][0x38] ;  /* 0x00c00700ff2e77ac */ /* 0x000f620008000a00 */
[----:B------:R-:W4:Y:S01]  /*32c0*/  LDCU.64 UR50, c[0x3][0x20] ;  /* 0x00c00400ff3277ac */ /* 0x000f220008000a00 */
[----:B------:R-:W5:Y:S01]  /*32d0*/  LDCU.64 UR52, c[0x3][0x720] ;  /* 0x00c0e400ff3477ac */ /* 0x000f620008000a00 */
[----:B--23--:R-:W-:Y:S01]  /*32e0*/  LDS.64 R30, [R4] ;  /* 0x00000000041e7984 */ /* 0x00cfe20000000a00 */
[----:B------:R-:W2:Y:S03]  /*32f0*/  LDCU.64 UR44, c[0x3][0x58] ;  /* 0x00c00b00ff2c77ac */ /* 0x000ea60008000a00 */
[----:B------:R-:W3:Y:S01]  /*3300*/  LDS.64 R26, [R4+0x1c20] ;  /* 0x001c2000041a7984 */ /* 0x000ee20000000a00 */
[----:B------:R-:W2:Y:S03]  /*3310*/  LDCU.64 UR48, c[0x3][0x738] ;  /* 0x00c0e700ff3077ac */ /* 0x000ea60008000a00 */
[----:B------:R-:W-:Y:S01]  /*3320*/  LDS.64 R32, [R4+0x320] ;  /* 0x0003200004207984 */ /* 0x000fe20000000a00 */
[----:B------:R-:W2:Y:S03]  /*3330*/  LDCU.128 UR32, c[0x3][0x40] ;  /* 0x00c00800ff2077ac */ /* 0x000ea60008000c00 */
[----:B------:R-:W0:Y:S01]  /*3340*/  LDS.64 R34, [R4+0x1900] ;  /* 0x0019000004227984 */ /* 0x000e220000000a00 */
[----:B------:R-:W2:Y:S03]  /*3350*/  LDCU.128 UR16, c[0x3][0x740] ;  /* 0x00c0e800ff1077ac */ /* 0x000ea60008000c00 */
[----:B------:R-:W-:Y:S01]  /*3360*/  LDS.64 R36, [R4+0x640] ;  /* 0x0006400004247984 */ /* 0x000fe20000000a00 */
[----:B------:R-:W2:Y:S03]  /*3370*/  LDCU.128 UR12, c[0x3][0x60] ;  /* 0x00c00c00ff0c77ac */ /* 0x000ea60008000c00 */
[----:B------:R-:W2:Y:S01]  /*3380*/  LDS.64 R38, [R4+0x15e0] ;  /* 0x0015e00004267984 */ /* 0x000ea20000000a00 */
[----:B------:R-:W2:Y:S03]  /*3390*/  LDCU.64 UR38, c[0x3][0x758] ;  /* 0x00c0eb00ff2677ac */ /* 0x000ea60008000a00 */
[----:B------:R-:W-:Y:S01]  /*33a0*/  LDS.64 R40, [R4+0x960] ;  /* 0x0009600004287984 */ /* 0x000fe20000000a00 */
[----:B------:R-:W2:Y:S03]  /*33b0*/  LDCU.64 UR40, c[0x3][0x70] ;  /* 0x00c00e00ff2877ac */ /* 0x000ea60008000a00 */
[----:B------:R-:W2:Y:S01]  /*33c0*/  LDS.64 R42, [R4+0x12c0] ;  /* 0x0012c000042a7984 */ /* 0x000ea20000000a00 */
[----:B------:R-:W2:Y:S03]  /*33d0*/  LDCU.64 UR42, c[0x3][0x770] ;  /* 0x00c0ee00ff2a77ac */ /* 0x000ea60008000a00 */
[----:B------:R-:W-:Y:S01]  /*33e0*/  LDS.64 R44, [R4+0xc80] ;  /* 0x000c8000042c7984 */ /* 0x000fe20000000a00 */
[----:B------:R-:W2:Y:S03]  /*33f0*/  LDCU.64 UR36, c[0x3][0xa8] ;  /* 0x00c01500ff2477ac */ /* 0x000ea60008000a00 */
[----:B------:R0:W2:Y:S01]  /*3400*/  LDS.64 R46, [R4+0xfa0] ;  /* 0x000fa000042e7984 */ /* 0x0000a20000000a00 */
[----:B------:R-:W2:Y:S01]  /*3410*/  LDCU.64 UR26, c[0x3][0x7a8] ;  /* 0x00c0f500ff1a77ac */ /* 0x000ea20008000a00 */
[----:B---3--:R-:W-:-:S02]  /*3420*/  DADD R28, R30, R26 ;  /* 0x000000001e1c7229 */ /* 0x008fc4000000001a */
[----:B------:R-:W-:Y:S02]  /*3430*/  DADD R30, R30, -R26 ;  /* 0x000000001e1e7229 */ /* 0x000fe4000000081a */
[C-C-:B01----:R-:W-:Y:S02]  /*3440*/  DADD R4, R32.reuse, R34.reuse ;  /* 0x0000000020047229 */ /* 0x143fe40000000022 */
[----:B------:R-:W-:Y:S02]  /*3450*/  DADD R26, R32, -R34 ;  /* 0x00000000201a7229 */ /* 0x000fe40000000822 */
[----:B------:R-:W-:Y:S02]  /*3460*/  DFMA R32, R28, UR6, RZ ;  /* 0x000000061c207c2b */ /* 0x000fe400080000ff */
[----:B------:R-:W-:Y:S02]  /*3470*/  DFMA R34, R30, UR10, RZ ;  /* 0x0000000a1e227c2b */ /* 0x000fe400080000ff */
[----:B----4-:R-:W-:-:S02]  /*3480*/  DFMA R52, R28, UR50, RZ ;  /* 0x000000321c347c2b */ /* 0x010fc400080000ff */
[----:B-----5:R-:W-:Y:S02]  /*3490*/  DFMA R54, R30, UR52, RZ ;  /* 0x000000341e367c2b */ /* 0x020fe400080000ff */
[----:B------:R-:W-:Y:S02]  /*34a0*/  DFMA R48, R4, R14, R32 ;  /* 0x0000000e0430722b */ /* 0x000fe40000000020 */
[----:B------:R-:W-:Y:S02]  /*34b0*/  DFMA R50, R26, R24, R34 ;  /* 0x000000181a32722b */ /* 0x000fe40000000022 */
[C-C-:B--2---:R-:W-:Y:S02]  /*34c0*/  DADD R14, R36.reuse, R38.reuse ;  /* 0x00000000240e7229 */ /* 0x144fe40000000026 */
[----:B------:R-:W-:Y:S02]  /*34d0*/  DADD R34, R36, -R38 ;  /* 0x0000000024227229 */ /* 0x000fe40000000826 */
[----:B------:R-:W-:-:S02]  /*34e0*/  DADD R24, R40, R42 ;  /* 0x0000000028187229 */ /* 0x000fc4000000002a */
[----:B------:R-:W-:Y:S02]  /*34f0*/  DADD R36, R40, -R42 ;  /* 0x0000000028247229 */ /* 0x000fe4000000082a */
[----:B------:R-:W-:Y:S02]  /*3500*/  DFMA R40, R28, UR20, RZ ;  /* 0x000000141c287c2b */ /* 0x000fe400080000ff */
[C-C-:B------:R-:W-:Y:S02]  /*3510*/  DADD R32, R44.reuse, R46.reuse ;  /* 0x000000002c207229 */ /* 0x140fe4000000002e */
[----:B------:R-:W-:Y:S02]  /*3520*/  DADD R38, R44, -R46 ;  /* 0x000000002c267229 */ /* 0x000fe4000000082e */
[----:B------:R-:W-:Y:S01]  /*3530*/  DFMA R44, R28, UR22, RZ ;  /* 0x000000161c2c7c2b */ /* 0x000fe200080000ff */
[----:B------:R-:W0:Y:S01]  /*3540*/  LDCU.128 UR20, c[0x3][0x760] ;  /* 0x00c0ec00ff1477ac */ /* 0x000e220008000c00 */
[----:B------:R-:W-:-:S02]  /*3550*/  DFMA R46, R30, UR30, RZ ;  /* 0x0000001e1e2e7c2b */ /* 0x000fc400080000ff */
[----:B------:R-:W-:Y:S01]  /*3560*/  DFMA R42, R30, UR28, RZ ;  /* 0x0000001c1e2a7c2b */ /* 0x000fe200080000ff */
[----:B------:R-:W1:Y:S01]  /*3570*/  LDCU.128 UR28, c[0x3][0x80] ;  /* 0x00c01000ff1c77ac */ /* 0x000e620008000c00 */
[C---:B------:R-:W-:Y:S02]  /*3580*/  DFMA R40, R4.reuse, UR46, R40 ;  /* 0x0000002e04287c2b */ /* 0x040fe40008000028 */
[C---:B------:R-:W-:Y:S02]  /*3590*/  DFMA R44, R4.reuse, UR32, R44 ;  /* 0x00000020042c7c2b */ /* 0x040fe4000800002c */
[----:B------:R-:W-:Y:S01]  /*35a0*/  DFMA R52, R4, UR34, R52 ;  /* 0x0000002204347c2b */ /* 0x000fe20008000034 */
[----:B------:R-:W2:Y:S01]  /*35b0*/  LDCU.128 UR32, c[0x3][0x780] ;  /* 0x00c0f000ff2077ac */ /* 0x000ea20008000c00 */
[C---:B------:R-:W-:Y:S02]  /*35c0*/  DFMA R46, R26.reuse, UR16, R46 ;  /* 0x000000101a2e7c2b */ /* 0x040fe4000800002e */
[C---:B------:R-:W-:Y:S01]  /*35d0*/  DFMA R54, R26.reuse, UR18, R54 ;  /* 0x000000121a367c2b */ /* 0x040fe20008000036 */
[----:B------:R-:W3:Y:S01]  /*35e0*/  LDCU.128 UR16, c[0x3][0x90] ;  /* 0x00c01200ff1077ac */ /* 0x000ee20008000c00 */
[----:B------:R-:W-:-:S02]  /*35f0*/  DFMA R42, R26, UR48, R42 ;  /* 0x000000301a2a7c2b */ /* 0x000fc4000800002a */
[C---:B------:R-:W-:Y:S01]  /*3600*/  DFMA R48, R14.reuse, UR44, R48 ;  /* 0x0000002c0e307c2b */ /* 0x040fe20008000030 */
[----:B------:R-:W4:Y:S01]  /*3610*/  LDCU.128 UR44, c[0x3][0x790] ;  /* 0x00c0f200ff2c77ac */ /* 0x000f220008000c00 */
[C---:B------:R-:W-:Y:S02]  /*3620*/  DFMA R40, R14.reuse, UR12, R40 ;  /* 0x0000000c0e287c2b */ /* 0x040fe40008000028 */
[----:B------:R-:W-:Y:S01]  /*3630*/  DFMA R44, R14, UR14, R44 ;  /* 0x0000000e0e2c7c2b */ /* 0x000fe2000800002c */
[----:B------:R-:W5:Y:S01]  /*3640*/  LDCU.128 UR12, c[0x3][0xb0] ;  /* 0x00c01600ff0c77ac */ /* 0x000f620008000c00 */
[C---:B0-----:R-:W-:Y:S02]  /*3650*/  DFMA R42, R34.reuse, UR20, R42 ;  /* 0x00000014222a7c2b */ /* 0x041fe4000800002a */
[----:B------:R-:W-:Y:S01]  /*3660*/  DFMA R46, R34, UR22, R46 ;  /* 0x00000016222e7c2b */ /* 0x000fe2000800002e */
[----:B------:R-:W0:Y:S01]  /*3670*/  LDCU.128 UR20, c[0x3][0x7b0] ;  /* 0x00c0f600ff1477ac */ /* 0x000e220008000c00 */
[----:B-1----:R-:W-:-:S02]  /*3680*/  DFMA R48, R24, UR28, R48 ;  /* 0x0000001c18307c2b */ /* 0x002fc40008000030 */
[----:B------:R-:W-:Y:S01]  /*3690*/  DFMA R40, R24, UR30, R40 ;  /* 0x0000001e18287c2b */ /* 0x000fe20008000028 */
[----:B------:R-:W1:Y:S01]  /*36a0*/  LDCU.64 UR28, c[0x3][0xc0] ;  /* 0x00c01800ff1c77ac */ /* 0x000e620008000a00 */
[----:B------:R-:W-:Y:S02]  /*36b0*/  DFMA R52, R14, UR40, R52 ;  /* 0x000000280e347c2b */ /* 0x000fe40008000034 */
[C---:B------:R-:W-:Y:S01]  /*36c0*/  DFMA R50, R34.reuse, UR38, R50 ;  /* 0x0000002622327c2b */ /* 0x040fe20008000032 */
[----:B------:R-:W1:Y:S01]  /*36d0*/  LDCU.64 UR30, c[0x3][0x7c0] ;  /* 0x00c0f800ff1e77ac */ /* 0x000e620008000a00 */
[----:B------:R-:W-:Y:S02]  /*36e0*/  DFMA R54, R34, UR42, R54 ;  /* 0x0000002a22367c2b */ /* 0x000fe40008000036 */
[----:B---3--:R-:W-:Y:S02]  /*36f0*/  DFMA R44, R24, UR16, R44 ;  /* 0x00000010182c7c2b */ /* 0x008fe4000800002c */
[----:B--2---:R-:W-:-:S02]  /*3700*/  DFMA R42, R36, UR34, R42 ;  /* 0x00000022242a7c2b */ /* 0x004fc4000800002a */
[C---:B----4-:R-:W-:Y:S02]  /*3710*/  DFMA R46, R36.reuse, UR44, R46 ;  /* 0x0000002c242e7c2b */ /* 0x050fe4000800002e */
[----:B------:R-:W-:Y:S02]  /*3720*/  DFMA R50, R36, UR32, R50 ;  /* 0x0000002024327c2b */ /* 0x000fe40008000032 */
[----:B------:R-:W-:Y:S02]  /*3730*/  DFMA R52, R24, UR18, R52 ;  /* 0x0000001218347c2b */ /* 0x000fe40008000034 */
[----:B------:R-:W-:Y:S02]  /*3740*/  DFMA R54, R36, UR46, R54 ;  /* 0x0000002e24367c2b */ /* 0x000fe40008000036 */
[C---:B-----5:R-:W-:Y:S02]  /*3750*/  DFMA R40, R32.reuse, UR12, R40 ;  /* 0x0000000c20287c2b */ /* 0x060fe40008000028 */
[----:B------:R-:W-:-:S02]  /*3760*/  DFMA R44, R32, UR14, R44 ;  /* 0x0000000e202c7c2b */ /* 0x000fc4000800002c */
[C---:B0-----:R-:W-:Y:S02]  /*3770*/  DFMA R42, R38.reuse, UR20, R42 ;  /* 0x00000014262a7c2b */ /* 0x041fe4000800002a */
[----:B------:R-:W-:Y:S02]  /*3780*/  DFMA R46, R38, UR22, R46 ;  /* 0x00000016262e7c2b */ /* 0x000fe4000800002e */
[C---:B------:R-:W-:Y:S02]  /*3790*/  DFMA R48, R32.reuse, UR36, R48 ;  /* 0x0000002420307c2b */ /* 0x040fe40008000030 */
[----:B-1----:R-:W-:Y:S02]  /*37a0*/  DFMA R52, R32, UR28, R52 ;  /* 0x0000001c20347c2b */ /* 0x002fe40008000034 */
[C---:B------:R-:W-:Y:S02]  /*37b0*/  DFMA R50, R38.reuse, UR26, R50 ;  /* 0x0000001a26327c2b */ /* 0x040fe40008000032 */
[----:B------:R-:W-:-:S02]  /*37c0*/  DFMA R54, R38, UR30, R54 ;  /* 0x0000001e26367c2b */ /* 0x000fc40008000036 */
[----:B------:R-:W-:Y:S02]  /*37d0*/  DFMA R28, R28, UR4, RZ ;  /* 0x000000041c1c7c2b */ /* 0x000fe400080000ff */
[----:B------:R-:W-:Y:S01]  /*37e0*/  DFMA R30, R30, UR8, RZ ;  /* 0x000000081e1e7c2b */ /* 0x000fe200080000ff */
        /* <DEDUP_REMOVED lines=9> */
[C-C-:B------:R-:W-:Y:S02]  /*3880*/  DADD R8, R40.reuse, R42.reuse ;  /* 0x0000000028087229 */ /* 0x140fe4000000002a */
[----:B------:R-:W-:Y:S02]  /*3890*/  DADD R40, R40, -R42 ;  /* 0x0000000028287229 */ /* 0x000fe4000000082a */
[----:B------:R-:W-:Y:S02]  /*38a0*/  DFMA R28, R24, R10, R28 ;  /* 0x0000000a181c722b */ /* 0x000fe4000000001c */
[----:B------:R-:W-:Y:S02]  /*38b0*/  DFMA R30, R36, R20, R30 ;  /* 0x00000014241e722b */ /* 0x000fe4000000001e */
[C-C-:B------:R-:W-:Y:S02]  /*38c0*/  DADD R10, R44.reuse, R46.reuse ;  /* 0x000000002c0a7229 */ /* 0x140fe4000000002e */
[----:B------:R-:W-:-:S02]  /*38d0*/  DADD R44, R44, -R46 ;  /* 0x000000002c2c7229 */ /* 0x000fc4000000082e */
[----:B------:R-:W-:Y:S02]  /*38e0*/  DFMA R28, R32, R12, R28 ;  /* 0x0000000c201c722b */ /* 0x000fe4000000001c */
[----:B------:R-:W-:Y:S02]  /*38f0*/  DFMA R30, R38, R22, R30 ;  /* 0x00000016261e722b */ /* 0x000fe4000000001e */
[C-C-:B------:R-:W-:Y:S02]  /*3900*/  DADD R12, R52.reuse, R54.reuse ;  /* 0x00000000340c7229 */ /* 0x140fe40000000036 */
[----:B------:R-:W-:Y:S01]  /*3910*/  DADD R52, R52, -R54 ;  /* 0x0000000034347229 */ /* 0x000fe20000000836 */
[----:B0-----:R-:W-:-:S05]  /*3920*/  IADD3 R3, PT, PT, R0, R3, RZ ;  /* 0x0000000300037210 */ /* 0x001fca0007ffe0ff */
[----:B-1----:R-:W-:Y:S01]  /*3930*/  IMAD.WIDE R2, R3, 0x8, R4 ;  /* 0x0000000803027825 */ /* 0x002fe200078e0204 */
[C-C-:B------:R-:W-:Y:S02]  /*3940*/  DADD R4, R28.reuse, R30.reuse ;  /* 0x000000001c047229 */ /* 0x140fe4000000001e */
        /* <DEDUP_REMOVED lines=12> */
.L_x_100:
        /* <DEDUP_REMOVED lines=15> */
.L_x_335:


//--------------------- .text._Z32massMatrixMultiplyRegisterKernelILi10ELi10ELi1EEviPKiPKdS3_S3_S3_Pd --------------------------
	.section	.text._Z32massMatrixMultiplyRegisterKernelILi10ELi10ELi1EEviPKiPKdS3_S3_S3_Pd,"ax",@progbits
	.align	128
        .global         _Z32massMatrixMultiplyRegisterKernelILi10ELi10ELi1EEviPKiPKdS3_S3_S3_Pd
        .type           _Z32massMatrixMultiplyRegisterKernelILi10ELi10ELi1EEviPKiPKdS3_S3_S3_Pd,@function
        .size           _Z32massMatrixMultiplyRegisterKernelILi10ELi10ELi1EEviPKiPKdS3_S3_S3_Pd,(.L_x_336 - _Z32massMatrixMultiplyRegisterKernelILi10ELi10ELi1EEviPKiPKdS3_S3_S3_Pd)
        .other          _Z32massMatrixMultiplyRegisterKernelILi10ELi10ELi1EEviPKiPKdS3_S3_S3_Pd,@"STO_CUDA_ENTRY STV_DEFAULT"
_Z32massMatrixMultiplyRegisterKernelILi10ELi10ELi1EEviPKiPKdS3_S3_S3_Pd:
.text._Z32massMatrixMultiplyRegisterKernelILi10ELi10ELi1EEviPKiPKdS3_S3_S3_Pd:
[----:B------:R-:W-:Y:S01]  /*0000*/  LDC R1, c[0x0][0x37c] ;  /* 0x0000df00ff017b82 */ /* 0x000fe20000000800 */
[----:B------:R-:W0:Y:S07]  /*0010*/  S2R R5, SR_TID.Y ;  /* 0x0000000000057919 */ /* 0x000e2e0000002200 */
[----:B------:R-:W0:Y:S01]  /*0020*/  S2UR UR4, SR_CTAID.X ;  /* 0x00000000000479c3 */ /* 0x000e220000002500 */
[----:B------:R-:W1:Y:S01]  /*0030*/  LDCU UR5, c[0x0][0x380] ;  /* 0x00007000ff0577ac */ /* 0x000e620008000800 */
[----:B------:R-:W2:Y:S01]  /*0040*/  S2R R0, SR_TID.X ;  /* 0x0000000000007919 */ /* 0x000ea20000002100 */
[----:B------:R-:W3:Y:S05]  /*0050*/  LDCU.64 UR68, c[0x0][0x358] ;  /* 0x00006b00ff4477ac */ /* 0x000eea0008000a00 */
[----:B------:R-:W4:Y:S01]  /*0060*/  LDC.64 R42, c[0x0][0x3a8] ;  /* 0x0000ea00ff2a7b82 */ /* 0x000f220000000a00 */
[----:B0-----:R-:W-:Y:S01]  /*0070*/  VIADD R3, R5, UR4 ;  /* 0x0000000405037c36 */ /* 0x001fe20008000000 */
[----:B--2---:R-:W-:-:S04]  /*0080*/  ISETP.GT.U32.AND P1, PT, R0, 0x18, PT ;  /* 0x000000180000780c */ /* 0x004fc80003f24070 */
[----:B-1----:R-:W-:-:S09]  /*0090*/  ISETP.GE.AND P0, PT, R3, UR5, PT ;  /* 0x0000000503007c0c */ /* 0x002fd2000bf06270 */
[----:B------:R-:W0:Y:S08]  /*00a0*/  @!P1 LDC.64 R8, c[0x0][0x398] ;  /* 0x0000e600ff089b82 */ /* 0x000e300000000a00 */
[----:B------:R-:W1:Y:S08]  /*00b0*/  @!P0 LDC.64 R6, c[0x0][0x388] ;  /* 0x0000e200ff068b82 */ /* 0x000e700000000a00 */
[----:B------:R-:W2:Y:S01]  /*00c0*/  @!P1 LDC.64 R10, c[0x0][0x3a0] ;  /* 0x0000e800ff0a9b82 */ /* 0x000ea20000000a00 */
[----:B-1----:R-:W-:-:S06]  /*00d0*/  @!P0 IMAD.WIDE R6, R3, 0x4, R6 ;  /* 0x0000000403068825 */ /* 0x002fcc00078e0206 */
[----:B---3--:R-:W3:Y:S01]  /*00e0*/  @!P0 LDG.E.CONSTANT R6, desc[UR68][R6.64] ;  /* 0x0000004406068981 */ /* 0x008ee2000c1e9900 */
[----:B0-----:R-:W-:-:S04]  /*00f0*/  @!P1 IMAD.WIDE.U32 R8, R0, 0x8, R8 ;  /* 0x0000000800089825 */ /* 0x001fc800078e0008 */
[----:B--2---:R-:W-:Y:S01]  /*0100*/  @!P1 IMAD.WIDE.U32 R10, R0, 0x8, R10 ;  /* 0x00000008000a9825 */ /* 0x004fe200078e000a */
[----:B------:R0:W2:Y:S04]  /*0110*/  @!P1 LDG.E.64.CONSTANT R28, desc[UR68][R8.64] ;  /* 0x00000044081c9981 */ /* 0x0000a8000c1e9b00 */
[----:B------:R-:W5:Y:S01]  /*0120*/  @!P1 LDG.E.64.CONSTANT R38, desc[UR68][R10.64] ;  /* 0x000000440a269981 */ /* 0x000f62000c1e9b00 */
[----:B------:R-:W-:Y:S01]  /*0130*/  IMAD.MOV.U32 R3, RZ, RZ, RZ ;  /* 0x000000ffff037224 */ /* 0x000fe200078e00ff */
[----:B------:R-:W-:Y:S01]  /*0140*/  MOV R4, 0x400 ;  /* 0x0000040000047802 */ /* 0x000fe20000000f00 */
[----:B------:R-:W1:Y:S04]  /*0150*/  S2R R25, SR_CgaCtaId ;  /* 0x0000000000197919 */ /* 0x000e680000008800 */
[----:B------:R-:W-:-:S02]  /*0160*/  @!P1 VIADD R2, R4, 0x1f40 ;  /* 0x00001f4004029836 */ /* 0x000fc40000000000 */
[----:B---3--:R-:W-:-:S04]  /*0170*/  @!P0 IMAD R3, R6, 0x3e8, RZ ;  /* 0x000003e806038824 */ /* 0x008fc800078e02ff */
[----:B------:R-:W-:-:S04]  /*0180*/  IMAD.IADD R7, R0, 0x1, R3 ;  /* 0x0000000100077824 */ /* 0x000fc800078e0203 */
[----:B----4-:R-:W-:-:S05]  /*0190*/  IMAD.WIDE R42, R7, 0x8, R42 ;  /* 0x00000008072a7825 */ /* 0x010fca00078e022a */
[----:B------:R-:W3:Y:S04]  /*01a0*/  LDG.E.64.CONSTANT R36, desc[UR68][R42.64+0x320] ;  /* 0x000320442a247981 */ /* 0x000ee8000c1e9b00 */
[----:B------:R-:W3:Y:S01]  /*01b0*/  LDG.E.64.CONSTANT R12, desc[UR68][R42.64+0x1900] ;  /* 0x001900442a0c7981 */ /* 0x000ee2000c1e9b00 */
[----:B------:R-:W-:-:S03]  /*01c0*/  @!P1 VIADD R6, R4, 0x2008 ;  /* 0x0000200804069836 */ /* 0x000fc60000000000 */
[----:B------:R-:W4:Y:S04]  /*01d0*/  LDG.E.64.CONSTANT R22, desc[UR68][R42.64+0x640] ;  /* 0x000640442a167981 */ /* 0x000f28000c1e9b00 */
[----:B------:R-:W4:Y:S04]  /*01e0*/  LDG.E.64.CONSTANT R14, desc[UR68][R42.64+0x15e0] ;  /* 0x0015e0442a0e7981 */ /* 0x000f28000c1e9b00 */
[----:B------:R-:W3:Y:S04]  /*01f0*/  LDG.E.64.CONSTANT R18, desc[UR68][R42.64+0x960] ;  /* 0x000960442a127981 */ /* 0x000ee8000c1e9b00 */
[----:B------:R-:W3:Y:S04]  /*0200*/  LDG.E.64.CONSTANT R16, desc[UR68][R42.64+0x12c0] ;  /* 0x0012c0442a107981 */ /* 0x000ee8000c1e9b00 */
[----:B------:R-:W3:Y:S04]  /*0210*/  LDG.E.64.CONSTANT R40, desc[UR68][R42.64] ;  /* 0x000000442a287981 */ /* 0x000ee8000c1e9b00 */
[----:B------:R-:W3:Y:S01]  /*0220*/  LDG.E.64.CONSTANT R20, desc[UR68][R42.64+0x1c20] ;  /* 0x001c20442a147981 */ /* 0x000ee2000c1e9b00 */
[----:B-1----:R-:W-:-:S02]  /*0230*/  @!P1 LEA R7, R25, R2, 0x18 ;  /* 0x0000000219079211 */ /* 0x002fc400078ec0ff */
[----:B0-----:R-:W-:-:S03]  /*0240*/  @!P1 LEA R9, R25, R6, 0x18 ;  /* 0x0000000619099211 */ /* 0x001fc600078ec0ff */
[C---:B------:R-:W-:Y:S02]  /*0250*/  @!P1 IMAD R7, R0.reuse, 0x8, R7 ;  /* 0x0000000800079824 */ /* 0x040fe400078e0207 */
[----:B------:R-:W-:-:S03]  /*0260*/  @!P1 IMAD R45, R0, 0x8, R9 ;  /* 0x00000008002d9824 */ /* 0x000fc600078e0209 */
[----:B--2---:R-:W-:Y:S04]  /*0270*/  @!P1 STS.64 [R7], R28 ;  /* 0x0000001c07009388 */ /* 0x004fe80000000a00 */
[----:B-----5:R-:W-:Y:S01]  /*0280*/  @!P1 STS.64 [R45], R38 ;  /* 0x000000262d009388 */ /* 0x020fe20000000a00 */
[----:B------:R-:W-:Y:S01]  /*0290*/  LEA R4, R25, R4, 0x18 ;  /* 0x0000000419047211 */ /* 0x000fe200078ec0ff */
[----:B------:R-:W-:Y:S06]  /*02a0*/  BAR.SYNC.DEFER_BLOCKING 0x0 ;  /* 0x0000000000007b1d */ /* 0x000fec0000010000 */
[----:B------:R-:W0:Y:S04]  /*02b0*/  LDS.128 R32, [R4+0x2010] ;  /* 0x0020100004207984 */ /* 0x000e280000000c00 */
[----:B------:R-:W1:Y:S04]  /*02c0*/  LDS.128 R24, [R4+0x2020] ;  /* 0x0020200004187984 */ /* 0x000e680000000c00 */
[----:B------:R-:W2:Y:S04]  /*02d0*/  LDS.128 R28, [R4+0x2030] ;  /* 0x00203000041c7984 */ /* 0x000ea80000000c00 */
[----:B------:R-:W-:Y:S01]  /*02e0*/  LDS.128 R8, [R4+0x1f50] ;  /* 0x001f500004087984 */ /* 0x000fe20000000c00 */
[----:B0-----:R-:W-:-:S02]  /*02f0*/  R2UR UR32, R34 ;  /* 0x00000000222072ca */ /* 0x001fc400000e0000 */
[----:B------:R-:W-:Y:S02]  /*0300*/  R2UR UR33, R35 ;  /* 0x00000000232172ca */ /* 0x000fe400000e0000 */
[----:B------:R-:W-:Y:S02]  /*0310*/  R2UR UR4, R32 ;  /* 0x00000000200472ca */ /* 0x000fe400000e0000 */
[----:B------:R-:W-:Y:S02]  /*0320*/  R2UR UR5, R33 ;  /* 0x00000000210572ca */ /* 0x000fe400000e0000 */
[----:B------:R-:W0:Y:S01]  /*0330*/  LDS.128 R32, [R4+0x1f60] ;  /* 0x001f600004207984 */ /* 0x000e220000000c00 */
[----:B-1----:R-:W-:Y:S02]  /*0340*/  R2UR UR26, R26 ;  /* 0x000000001a1a72ca */ /* 0x002fe400000e0000 */
[----:B------:R-:W-:Y:S02]  /*0350*/  R2UR UR27, R27 ;  /* 0x000000001b1b72ca */ /* 0x000fe400000e0000 */
[----:B------:R-:W-:-:S02]  /*0360*/  R2UR UR74, R24 ;  /* 0x00000000184a72ca */ /* 0x000fc400000e0000 */
[----:B------:R-:W-:Y:S02]  /*0370*/  R2UR UR75, R25 ;  /* 0x00000000194b72ca */ /* 0x000fe400000e0000 */
[----:B------:R-:W1:Y:S01]  /*0380*/  LDS.128 R24, [R4+0x1f70] ;  /* 0x001f700004187984 */ /* 0x000e620000000c00 */
[----:B--2---:R-:W-:Y:S02]  /*0390*/  R2UR UR22, R30 ;  /* 0x000000001e1672ca */ /* 0x004fe400000e0000 */
[----:B------:R-:W-:Y:S02]  /*03a0*/  R2UR UR23, R31 ;  /* 0x000000001f1772ca */ /* 0x000fe400000e0000 */
[----:B------:R-:W-:Y:S02]  /*03b0*/  R2UR UR20, R28 ;  /* 0x000000001c1472ca */ /* 0x000fe400000e0000 */
[----:B------:R-:W-:Y:S02]  /*03c0*/  R2UR UR21, R29 ;  /* 0x000000001d1572ca */ /* 0x000fe400000e0000 */
[----:B------:R-:W2:Y:S01]  /*03d0*/  LDS.128 R28, [R4+0x1f80] ;  /* 0x001f8000041c7984 */ /* 0x000ea20000000c00 */
        /* <DEDUP_REMOVED lines=10> */
[----:B------:R-:W-:Y:S02]  /*0480*/  MOV.SPILL R6, UR33 ;  /* 0x0000002100067c02 */ /* 0x000fe40009000f00 */
[----:B------:R-:W-:Y:S02]  /*0490*/  MOV.SPILL R2, UR32 ;  /* 0x0000002000027c02 */ /* 0x000fe40009000f00 */
[----:B--2---:R-:W-:Y:S02]  /*04a0*/  R2UR UR14, R30 ;  /* 0x000000001e0e72ca */ /* 0x004fe400000e0000 */
[----:B------:R-:W-:Y:S02]  /*04b0*/  R2UR UR15, R31 ;  /* 0x000000001f0f72ca */ /* 0x000fe400000e0000 */
[----:B------:R-:W-:-:S02]  /*04c0*/  R2UR UR66, R28 ;  /* 0x000000001c4272ca */ /* 0x000fc400000e0000 */
[----:B------:R-:W-:Y:S02]  /*04d0*/  R2UR UR67, R29 ;  /* 0x000000001d4372ca */ /* 0x000fe400000e0000 */
[----:B------:R-:W2:Y:S01]  /*04e0*/  LDS.128 R28, [R4+0x2060] ;  /* 0x00206000041c7984 */ /* 0x000ea20000000c00 */
[----:B0-----:R-:W-:Y:S02]  /*04f0*/  R2UR UR16, R34 ;  /* 0x00000000221072ca */ /* 0x001fe400000e0000 */
[----:B------:R-:W-:Y:S02]  /*0500*/  R2UR UR17, R35 ;  /* 0x00000000231172ca */ /* 0x000fe400000e0000 */
[----:B------:R-:W-:Y:S02]  /*0510*/  R2UR UR32, R32 ;  /* 0x00000000202072ca */ /* 0x000fe400000e0000 */
[----:B------:R-:W-:Y:S02]  /*0520*/  R2UR UR33, R33 ;  /* 0x00000000212172ca */ /* 0x000fe400000e0000 */
[----:B------:R-:W0:Y:S01]  /*0530*/  LDS.128 R32, [R4+0x1f90] ;  /* 0x001f900004207984 */ /* 0x000e220000000c00 */
[----:B-1----:R-:W-:-:S02]  /*0540*/  R2UR UR12, R26 ;  /* 0x000000001a0c72ca */ /* 0x002fc400000e0000 */
[----:B------:R-:W-:Y:S02]  /*0550*/  R2UR UR13, R27 ;  /* 0x000000001b0d72ca */ /* 0x000fe400000e0000 */
[----:B------:R-:W-:Y:S02]  /*0560*/  R2UR UR76, R24 ;  /* 0x00000000184c72ca */ /* 0x000fe400000e0000 */
[----:B------:R-:W-:Y:S02]  /*0570*/  R2UR UR77, R25 ;  /* 0x00000000194d72ca */ /* 0x000fe400000e0000 */
[----:B------:R-:W1:Y:S01]  /*0580*/  LDS.128 R24, [R4+0x1fa0] ;  /* 0x001fa00004187984 */ /* 0x000e620000000c00 */
[----:B------:R-:W-:Y:S02]  /*0590*/  R2UR UR31, R11 ;  /* 0x000000000b1f72ca */ /* 0x000fe400000e0000 */
[----:B------:R-:W-:Y:S02]  /*05a0*/  MOV.SPILL R11, UR17 ;  /* 0x00000011000b7c02 */ /* 0x000fe40009000f00 */
[----:B------:R-:W-:-:S02]  /*05b0*/  MOV.SPILL R38, UR16 ;  /* 0x0000001000267c02 */ /* 0x000fc40009000f00 */
[----:B--2---:R-:W-:Y:S02]  /*05c0*/  R2UR UR8, R30 ;  /* 0x000000001e0872ca */ /* 0x004fe400000e0000 */
[----:B------:R-:W-:Y:S02]  /*05d0*/  R2UR UR9, R31 ;  /* 0x000000001f0972ca */ /* 0x000fe400000e0000 */
[----:B------:R-:W-:Y:S02]  /*05e0*/  R2UR UR16, R28 ;  /* 0x000000001c1072ca */ /* 0x000fe400000e0000 */
[----:B------:R-:W-:Y:S02]  /*05f0*/  R2UR UR17, R29 ;  /* 0x000000001d1172ca */ /* 0x000fe400000e0000 */
[----:B------:R-:W2:Y:S01]  /*0600*/  LDS.128 R28, [R4+0x1fb0] ;  /* 0x001fb000041c7984 */ /* 0x000ea20000000c00 */
[----:B0-----:R-:W-:Y:S02]  /*0610*/  R2UR UR10, R34 ;  /* 0x00000000220a72ca */ /* 0x001fe400000e0000 */
[----:B------:R-:W-:-:S02]  /*0620*/  R2UR UR11, R35 ;  /* 0x00000000230b72ca */ /* 0x000fc400000e0000 */
[----:B------:R-:W-:Y:S02]  /*0630*/  R2UR UR62, R32 ;  /* 0x00000000203e72ca */ /* 0x000fe400000e0000 */
[----:B------:R-:W-:Y:S02]  /*0640*/  R2UR UR63, R33 ;  /* 0x00000000213f72ca */ /* 0x000fe400000e0000 */
[----:B------:R-:W0:Y:S01]  /*0650*/  LDS.128 R32, [R4+0x2070] ;  /* 0x0020700004207984 */ /* 0x000e220000000c00 */
[----:B-1----:R-:W-:Y:S02]  /*0660*/  R2UR UR6, R26 ;  /* 0x000000001a0672ca */ /* 0x002fe400000e0000 */
[----:B------:R-:W-:Y:S02]  /*0670*/  R2UR UR7, R27 ;  /* 0x000000001b0772ca */ /* 0x000fe400000e0000 */
[----:B------:R-:W-:Y:S02]  /*0680*/  R2UR UR64, R24 ;  /* 0x00000000184072ca */ /* 0x000fe400000e0000 */
[----:B------:R-:W-:-:S02]  /*0690*/  R2UR UR65, R25 ;  /* 0x00000000194172ca */ /* 0x000fc400000e0000 */
[----:B------:R-:W1:Y:S01]  /*06a0*/  LDS.128 R24, [R4+0x2080] ;  /* 0x0020800004187984 */ /* 0x000e620000000c00 */
[----:B------:R-:W-:Y:S01]  /*06b0*/  R2UR UR28, R8 ;  /* 0x00000000081c72ca */ /* 0x000fe200000e0000 */
[----:B------:R-:W-:Y:S01]  /*06c0*/  IMAD.U32 R44, RZ, RZ, UR4 ;  /* 0x00000004ff2c7e24 */ /* 0x000fe2000f8e00ff */
[----:B------:R-:W-:Y:S01]  /*06d0*/  MOV.SPILL R7, UR27 ;  /* 0x0000001b00077c02 */ /* 0x000fe20009000f00 */
[----:B------:R-:W-:Y:S01]  /*06e0*/  IMAD.U32 R45, RZ, RZ, UR5 ;  /* 0x00000005ff2d7e24 */ /* 0x000fe2000f8e00ff */
        /* <DEDUP_REMOVED lines=16> */
[----:B----4-:R-:W-:Y:S02]  /*07f0*/  DADD R70, R22, R14 ;  /* 0x0000000016467229 */ /* 0x010fe4000000000e */
[C-C-:B---3--:R-:W-:Y:S02]  /*0800*/  DADD R68, R18.reuse, R16.reuse ;  /* 0x0000000012447229 */ /* 0x148fe40000000010 */
[----:B------:R-:W-:Y:S01]  /*0810*/  DADD R66, R18, -R16 ;  /* 0x0000000012427229 */ /* 0x000fe20000000810 */
[----:B--2---:R-:W-:Y:S01]  /*0820*/  R2UR UR48, R28 ;  /* 0x000000001c3072ca */ /* 0x004fe200000e0000 */
[----:B------:R-:W2:Y:S01]  /*0830*/  LDS.128 R16, [R4+0x1ff0] ;  /* 0x001ff00004107984 */ /* 0x000ea20000000c00 */
[----:B------:R-:W-:Y:S01]  /*0840*/  R2UR UR49, R29 ;  /* 0x000000001d3172ca */ /* 0x000fe200000e0000 */
[C-C-:B------:R-:W-:Y:S01]  /*0850*/  DADD R28, R36.reuse, R12.reuse ;  /* 0x00000000241c7229 */ /* 0x140fe2000000000c */
[----:B------:R-:W-:Y:S01]  /*0860*/  R2UR UR46, R30 ;  /* 0x000000001e2e72ca */ /* 0x000fe200000e0000 */
[----:B------:R-:W-:Y:S01]  /*0870*/  DADD R36, R36, -R12 ;  /* 0x0000000024247229 */ /* 0x000fe2000000080c */
[----:B------:R-:W-:Y:S01]  /*0880*/  R2UR UR47, R31 ;  /* 0x000000001f2f72ca */ /* 0x000fe200000e0000 */
[----:B------:R-:W-:Y:S01]  /*0890*/  DADD R30, R22, -R14 ;  /* 0x00000000161e7229 */ /* 0x000fe2000000080e */
[----:B------:R-:W3:Y:S01]  /*08a0*/  LDS.128 R12, [R4+0x20a0] ;  /* 0x0020a000040c7984 */ /* 0x000ee20000000c00 */
[----:B0-----:R-:W-:-:S02]  /*08b0*/  R2UR UR42, R34 ;  /* 0x00000000222a72ca */ /* 0x001fc400000e0000 */
[----:B------:R-:W-:Y:S02]  /*08c0*/  R2UR UR43, R35 ;  /* 0x00000000232b72ca */ /* 0x000fe400000e0000 */
[----:B------:R-:W-:Y:S02]  /*08d0*/  R2UR UR44, R32 ;  /* 0x00000000202c72ca */ /* 0x000fe400000e0000 */
[----:B------:R-:W-:Y:S02]  /*08e0*/  R2UR UR45, R33 ;  /* 0x00000000212d72ca */ /* 0x000fe400000e0000 */
[----:B------:R-:W0:Y:S01]  /*08f0*/  LDS.128 R32, [R4+0x1fe0] ;  /* 0x001fe00004207984 */ /* 0x000e220000000c00 */
[----:B-1----:R-:W-:Y:S02]  /*0900*/  R2UR UR50, R26 ;  /* 0x000000001a3272ca */ /* 0x002fe400000e0000 */
[----:B------:R-:W-:Y:S01]  /*0910*/  R2UR UR51, R27 ;  /* 0x000000001b3372ca */ /* 0x000fe200000e0000 */
[----:B------:R-:W-:-:S02]  /*0920*/  DADD R26, R40, R20 ;  /* 0x00000000281a7229 */ /* 0x000fc40000000014 */
[----:B------:R-:W-:Y:S01]  /*0930*/  DADD R40, R40, -R20 ;  /* 0x0000000028287229 */ /* 0x000fe20000000814 */
[----:B------:R-:W1:Y:S01]  /*0940*/  LDS.128 R20, [R4+0x1f40] ;  /* 0x001f400004147984 */ /* 0x000e620000000c00 */
[----:B------:R-:W-:Y:S02]  /*0950*/  R2UR UR52, R24 ;  /* 0x00000000183472ca */ /* 0x000fe400000e0000 */
[----:B------:R-:W-:Y:S02]  /*0960*/  R2UR UR53, R25 ;  /* 0x00000000193572ca */ /* 0x000fe400000e0000 */
[----:B------:R-:W-:Y:S01]  /*0970*/  DFMA R24, R26, UR62, RZ ;  /* 0x0000003e1a187c2b */ /* 0x000fe200080000ff */
[----:B--2---:R-:W-:Y:S01]  /*0980*/  R2UR UR60, R16 ;  /* 0x00000000103c72ca */ /* 0x004fe200000e0000 */
[----:B------:R-:W-:Y:S01]  /*0990*/  IMAD.U32 R58, RZ, RZ, UR62 ;  /* 0x0000003eff3a7e24 */ /* 0x000fe2000f8e00ff */
[----:B------:R-:W-:Y:S01]  /*09a0*/  R2UR UR61, R17 ;  /* 0x00000000113d72ca */ /* 0x000fe200000e0000 */
[----:B------:R-:W-:Y:S01]  /*09b0*/  IMAD.U32 R59, RZ, RZ, UR63 ;  /* 0x0000003fff3b7e24 */ /* 0x000fe2000f8e00ff */
[----:B---3--:R-:W-:-:S02]  /*09c0*/  R2UR UR58, R14 ;  /* 0x000000000e3a72ca */ /* 0x008fc400000e0000 */
[----:B------:R-:W-:Y:S01]  /*09d0*/  R2UR UR59, R15 ;  /* 0x000000000f3b72ca */ /* 0x000fe200000e0000 */
[C---:B------:R-:W-:Y:S01]  /*09e0*/  DFMA R14, R26.reuse, UR34, RZ ;  /* 0x000000221a0e7c2b */ /* 0x040fe200080000ff */
[----:B0-----:R-:W-:Y:S02]  /*09f0*/  R2UR UR56, R32 ;  /* 0x00000000203872ca */ /* 0x001fe400000e0000 */
[----:B------:R-:W-:Y:S01]  /*0a00*/  R2UR UR57, R33 ;  /* 0x00000000213972ca */ /* 0x000fe200000e0000 */
[----:B------:R-:W-:Y:S01]  /*0a10*/  DFMA R32, R26, UR24, RZ ;  /* 0x000000181a207c2b */ /* 0x000fe200080000ff */
[----:B------:R-:W-:Y:S02]  /*0a20*/  R2UR UR54, R34 ;  /* 0x00000000223672ca */ /* 0x000fe400000e0000 */
[----:B------:R-:W-:Y:S01]  /*0a30*/  R2UR UR55, R35 ;  /* 0x00000000233772ca */ /* 0x000fe200000e0000 */
[----:B-1----:R-:W-:Y:S01]  /*0a40*/  DFMA R34, R20, R26, RZ ;  /* 0x0000001a1422722b */ /* 0x002fe200000000ff */
[----:B------:R-:W-:-:S02]  /*0a50*/  R2UR UR62, R22 ;  /* 0x00000000163e72ca */ /* 0x000fc400000e0000 */
[----:B------:R-:W-:Y:S02]  /*0a60*/  R2UR UR63, R23 ;  /* 0x00000000173f72ca */ /* 0x000fe400000e0000 */
[----:B------:R-:W2:Y:S03]  /*0a70*/  LDG.E.64.CONSTANT R22, desc[UR68][R42.64+0xc80] ;  /* 0x000c80442a167981 */ /* 0x000ea6000c1e9b00 */
[----:B------:R-:W-:Y:S02]  /*0a80*/  DFMA R16, R26, UR56, RZ ;  /* 0x000000381a107c2b */ /* 0x000fe400080000ff */
[C---:B------:R-:W-:Y:S01]  /*0a90*/  DFMA R26, R28.reuse, UR10, R24 ;  /* 0x0000000a1c1a7c2b */ /* 0x040fe20008000018 */
[----:B------:R-:W2:Y:S01]  /*0aa0*/  LDG.E.64.CONSTANT R24, desc[UR68][R42.64+0xfa0] ;  /* 0x000fa0442a187981 */ /* 0x000ea2000c1e9b00 */
[----:B------:R-:W-:Y:S01]  /*0ab0*/  R2UR UR29, R9 ;  /* 0x00000000091d72ca */ /* 0x000fe200000e0000 */
[----:B------:R-:W-:-:S02]  /*0ac0*/  DFMA R32, R28, UR72, R32 ;  /* 0x000000481c207c2b */ /* 0x000fc40008000020 */
[C---:B------:R-:W-:Y:S02]  /*0ad0*/  DFMA R14, R28.reuse, UR44, R14 ;  /* 0x0000002c1c0e7c2b */ /* 0x040fe4000800000e */
[C---:B------:R-:W-:Y:S02]  /*0ae0*/  DFMA R34, R28.reuse, UR62, R34 ;  /* 0x0000003e1c227c2b */ /* 0x040fe40008000022 */
[----:B------:R-:W-:Y:S01]  /*0af0*/  DFMA R16, R28, UR54, R16 ;  /* 0x000000361c107c2b */ /* 0x000fe20008000010 */
[----:B------:R-:W-:Y:S01]  /*0b00*/  IMAD.U32 R62, RZ, RZ, UR64 ;  /* 0x00000040ff3e7e24 */ /* 0x000fe2000f8e00ff */
[C---:B------:R-:W-:Y:S01]  /*0b10*/  DFMA R32, R70.reuse, UR18, R32 ;  /* 0x0000001246207c2b */ /* 0x040fe20008000020 */
[----:B------:R-:W-:Y:S01]  /*0b20*/  IMAD.U32 R63, RZ, RZ, UR65 ;  /* 0x00000041ff3f7e24 */ /* 0x000fe2000f8e00ff */
[C---:B------:R-:W-:Y:S01]  /*0b30*/  DFMA R28, R70.reuse, UR64, R26 ;  /* 0x00000040461c7c2b */ /* 0x040fe2000800001a */
[----:B------:R-:W-:Y:S01]  /*0b40*/  R2UR UR64, R18 ;  /* 0x00000000124072ca */ /* 0x000fe200000e0000 */
[C---:B------:R-:W-:Y:S01]  /*0b50*/  DFMA R14, R70.reuse, UR42, R14 ;  /* 0x0000002a460e7c2b */ /* 0x040fe2000800000e */
[----:B------:R-:W-:Y:S01]  /*0b60*/  R2UR UR65, R19 ;  /* 0x00000000134172ca */ /* 0x000fe200000e0000 */
[----:B------:R-:W-:-:S02]  /*0b70*/  DFMA R34, R70, UR28, R34 ;  /* 0x0000001c46227c2b */ /* 0x000fc40008000022 */
[----:B------:R-:W-:Y:S01]  /*0b80*/  DFMA R70, R70, UR60, R16 ;  /* 0x0000003c46467c2b */ /* 0x000fe20008000010 */
[----:B------:R-:W0:Y:S01]  /*0b90*/  LDS.128 R16, [R4+0x20b0] ;  /* 0x0020b00004107984 */ /* 0x000e220000000c00 */
[----:B------:R-:W-:Y:S01]  /*0ba0*/  R2UR UR30, R10 ;  /* 0x000000000a1e72ca */ /* 0x000fe200000e0000 */
[----:B------:R-:W-:Y:S01]  /*0bb0*/  IMAD.U32 R54, RZ, RZ, UR66 ;  /* 0x00000042ff367e24 */ /* 0x000fe2000f8e00ff */
[C---:B------:R-:W-:Y:S01]  /*0bc0*/  DFMA R32, R68.reuse, UR66, R32 ;  /* 0x0000004244207c2b */ /* 0x040fe20008000020 */
[----:B------:R-:W-:Y:S01]  /*0bd0*/  IMAD.U32 R55, RZ, RZ, UR67 ;  /* 0x00000043ff377e24 */ /* 0x000fe2000f8e00ff */
[C---:B------:R-:W-:Y:S02]  /*0be0*/  DFMA R28, R68.reuse, UR6, R28 ;  /* 0x00000006441c7c2b */ /* 0x040fe4000800001c */
[----:B------:R-:W-:-:S07]  /*0bf0*/  DFMA R14, R68, UR52, R14 ;  /* 0x00000034440e7c2b */ /* 0x000fce000800000e */
[C---:B------:R-:W-:Y:S02]  /*0c00*/  DFMA R34, R68.reuse, UR30, R34 ;  /* 0x0000001e44227c2b */ /* 0x040fe40008000022 */
[----:B------:R-:W-:Y:S01]  /*0c10*/  DFMA R68, R68, UR64, R70 ;  /* 0x0000004044447c2b */ /* 0x000fe20008000046 */
[----:B0-----:R-:W-:Y:S02]  /*0c20*/  R2UR UR66, R18 ;  /* 0x00000000124272ca */ /* 0x001fe400000e0000 */
[----:B------:R-:W-:Y:S02]  /*0c30*/  R2UR UR67, R19 ;  /* 0x00000000134372ca */ /* 0x000fe400000e0000 */
[----:B------:R-:W-:Y:S02]  /*0c40*/  R2UR UR68, R16 ;  /* 0x00000000104472ca */ /* 0x000fe400000e0000 */
[----:B------:R-:W-:Y:S02]  /*0c50*/  R2UR UR69, R17 ;  /* 0x00000000114572ca */ /* 0x000fe400000e0000 */
[----:B------:R-:W0:Y:S01]  /*0c60*/  LDS.128 R16, [R4+0x2000] ;  /* 0x0020000004107984 */ /* 0x000e220000000c00 */
[----:B------:R-:W-:-:S02]  /*0c70*/  IMAD.U32 R48, RZ, RZ, UR70 ;  /* 0x00000046ff307e24 */ /* 0x000fc4000f8e00ff */
[----:B------:R-:W-:Y:S01]  /*0c80*/  IMAD.U32 R49, RZ, RZ, UR71 ;  /* 0x00000047ff317e24 */ /* 0x000fe2000f8e00ff */
[----:B------:R-:W-:Y:S01]  /*0c90*/  MOV.SPILL R9, UR75 ;  /* 0x0000004b00097c02 */ /* 0x000fe20009000f00 */
[----:B------:R-:W-:Y:S01]  /*0ca0*/  IMAD.U32 R46, RZ, RZ, UR74 ;  /* 0x0000004aff2e7e24 */ /* 0x000fe2000f8e00ff */
[----:B------:R-:W-:Y:S01]  /*0cb0*/  MOV.SPILL R10, UR74 ;  /* 0x0000004a000a7c02 */ /* 0x000fe20009000f00 */
[----:B------:R-:W-:Y:S01]  /*0cc0*/  IMAD.U32 R47, RZ, RZ, UR75 ;  /* 0x0000004bff2f7e24 */ /* 0x000fe2000f8e00ff */
[----:B------:R-:W-:Y:S02]  /*0cd0*/  R2UR UR74, R44 ;  /* 0x000000002c4a72ca */ /* 0x000fe400000e0000 */
[----:B------:R-:W-:Y:S01]  /*0ce0*/  R2UR UR75, R45 ;  /* 0x000000002d4b72ca */ /* 0x000fe200000e0000 */
[----:B------:R-:W-:Y:S02]  /*0cf0*/  IMAD.U32 R50, RZ, RZ, UR72 ;  /* 0x00000048ff327e24 */ /* 0x000fe4000f8e00ff */
        /* <DEDUP_REMOVED lines=9> */
[----:B------:R-:W-:Y:S01]  /*0d90*/  ISETP.GT.U32.AND P1, PT, R0, 0x63, PT ;  /* 0x000000630000780c */ /* 0x000fe20003f24070 */
[----:B------:R-:W-:Y:S01]  /*0da0*/  BSSY.RECONVERGENT B0, `(.L_x_101) ;  /* 0x00000e9000007945 */ /* 0x000fe20003800200 */
[C-C-:B--2---:R-:W-:Y:S02]  /*0db0*/  DADD R70, R22.reuse, R24.reuse ;  /* 0x0000000016467229 */ /* 0x144fe40000000018 */
[----:B------:R-:W-:Y:S01]  /*0dc0*/  DADD R42, R22, -R24 ;  /* 0x00000000162a7229 */ /* 0x000fe20000000818 */
[----:B------:R1:W2:Y:S05]  /*0dd0*/  LDS.128 R24, [R4+0x20c0] ;  /* 0x0020c00004187984 */ /* 0x0002aa0000000c00 */
[----:B------:R-:W-:Y:S01]  /*0de0*/  DFMA R34, R70, UR70, R34 ;  /* 0x0000004646227c2b */ /* 0x000fe20008000022 */
[----:B0-----:R-:W-:-:S02]  /*0df0*/  R2UR UR70, R16 ;  /* 0x00000000104672ca */ /* 0x001fc400000e0000 */
[----:B------:R-:W-:Y:S01]  /*0e00*/  R2UR UR71, R17 ;  /* 0x00000000114772ca */ /* 0x000fe200000e0000 */
[C---:B------:R-:W-:Y:S02]  /*0e10*/  DFMA R32, R70.reuse, UR14, R32 ;  /* 0x0000000e46207c2b */ /* 0x040fe40008000020 */
[C---:B------:R-:W-:Y:S02]  /*0e20*/  DFMA R28, R70.reuse, UR36, R28 ;  /* 0x00000024461c7c2b */ /* 0x040fe4000800001c */
[----:B------:R-:W-:Y:S02]  /*0e30*/  DFMA R14, R70, UR50, R14 ;  /* 0x00000032460e7c2b */ /* 0x000fe4000800000e */
[----:B------:R-:W-:-:S06]  /*0e40*/  DFMA R16, R40, UR12, RZ ;  /* 0x0000000c28107c2b */ /* 0x000fcc00080000ff */
[----:B------:R-:W-:Y:S02]  /*0e50*/  DFMA R68, R70, UR70, R68 ;  /* 0x0000004646447c2b */ /* 0x000fe40008000044 */
[----:B------:R-:W-:Y:S01]  /*0e60*/  DFMA R70, R40, UR20, RZ ;  /* 0x0000001428467c2b */ /* 0x000fe200080000ff */
[----:B------:R-:W-:Y:S01]  /*0e70*/  IMAD R22, R5, 0x1f40, R4 ;  /* 0x00001f4005167824 */ /* 0x000fe200078e0204 */
[----:B------:R-:W-:Y:S01]  /*0e80*/  DFMA R16, R36, UR16, R16 ;  /* 0x0000001024107c2b */ /* 0x000fe20008000010 */
[----:B------:R-:W-:-:S05]  /*0e90*/  R2UR.FILL UR17, R11 ;  /* 0x000000000b1172ca */ /* 0x000fca00004e0000 */
[----:B-1----:R-:W-:Y:S01]  /*0ea0*/  DFMA R4, R36, UR22, R70 ;  /* 0x0000001624047c2b */ /* 0x002fe20008000046 */
[----:B--2---:R-:W-:Y:S02]  /*0eb0*/  R2UR UR72, R24 ;  /* 0x00000000184872ca */ /* 0x004fe400000e0000 */
[----:B------:R-:W-:Y:S01]  /*0ec0*/  R2UR UR73, R25 ;  /* 0x00000000194972ca */ /* 0x000fe200000e0000 */
[----:B------:R-:W-:-:S08]  /*0ed0*/  DFMA R24, R18, R40, RZ ;  /* 0x000000281218722b */ /* 0x000fd000000000ff */
[----:B------:R-:W-:Y:S01]  /*0ee0*/  DFMA R24, R36, UR74, R24 ;  /* 0x0000004a24187c2b */ /* 0x000fe20008000018 */
[----:B------:R-:W-:Y:S01]  /*0ef0*/  R2UR.FILL UR74, R10 ;  /* 0x000000000a4a72ca */ /* 0x000fe200004e0000 */
[----:B------:R-:W-:Y:S02]  /*0f00*/  DFMA R10, R40, UR40, RZ ;  /* 0x00000028280a7c2b */ /* 0x000fe400080000ff */
[C---:B------:R-:W-:Y:S01]  /*0f10*/  DFMA R4, R30.reuse, UR32, R4 ;  /* 0x000000201e047c2b */ /* 0x040fe20008000004 */
[----:B------:R-:W-:Y:S01]  /*0f20*/  R2UR.FILL UR32, R2 ;  /* 0x00000000022072ca */ /* 0x000fe200004e0000 */
[----:B------:R-:W-:Y:S01]  /*0f30*/  DFMA R16, R30, UR8, R16 ;  /* 0x000000081e107c2b */ /* 0x000fe20008000010 */
[----:B------:R-:W-:Y:S02]  /*0f40*/  LOP3.LUT R2, R0, 0xffff, RZ, 0xc0, !PT ;  /* 0x0000ffff00027812 */ /* 0x000fe400078ec0ff */
[----:B------:R-:W-:Y:S01]  /*0f50*/  R2UR.FILL UR33, R6 ;  /* 0x00000000062172ca */ /* 0x000fe200004e0000 */
[----:B------:R-:W-:Y:S01]  /*0f60*/  DFMA R10, R36, UR38, R10 ;  /* 0x00000026240a7c2b */ /* 0x000fe2000800000a */
[----:B------:R-:W-:Y:S01]  /*0f70*/  R2UR.FILL UR16, R38 ;  /* 0x00000000261072ca */ /* 0x000fe200004e0000 */
[----:B------:R-:W-:Y:S01]  /*0f80*/  IMAD R2, R2, 0x199a, RZ ;  /* 0x0000199a02027824 */ /* 0x000fe200078e02ff */
[----:B------:R-:W-:Y:S01]  /*0f90*/  DFMA R40, R40, UR58, RZ ;  /* 0x0000003a28287c2b */ /* 0x000fe200080000ff */
[----:B------:R-:W-:-:S04]  /*0fa0*/  R2UR.FILL UR75, R9 ;  /* 0x00000000094b72ca */ /* 0x000fc800004e0000 */
[----:B------:R-:W-:Y:S02]  /*0fb0*/  DFMA R38, R30, UR48, R10 ;  /* 0x000000301e267c2b */ /* 0x000fe4000800000a */
[----:B------:R-:W-:Y:S01]  /*0fc0*/  DFMA R10, R66, UR26, R16 ;  /* 0x0000001a420a7c2b */ /* 0x000fe20008000010 */
[----:B------:R-:W-:Y:S01]  /*0fd0*/  SHF.R.U32.HI R17, RZ, 0x10, R2 ;  /* 0x00000010ff117819 */ /* 0x000fe20000011602 */
[----:B------:R-:W-:Y:S02]  /*0fe0*/  DFMA R36, R36, UR68, R40 ;  /* 0x0000004424247c2b */ /* 0x000fe40008000028 */
[----:B------:R-:W-:Y:S01]  /*0ff0*/  DFMA R24, R30, UR32, R24 ;  /* 0x000000201e187c2b */ /* 0x000fe20008000018 */
[----:B------:R-:W-:Y:S01]  /*1000*/  PRMT R2, R17, 0x9910, RZ ;  /* 0x0000991011027816 */ /* 0x000fe200000000ff */
[----:B------:R-:W-:Y:S01]  /*1010*/  DFMA R4, R66, UR16, R4 ;  /* 0x0000001042047c2b */ /* 0x000fe20008000004 */
[----:B------:R-:W-:-:S03]  /*1020*/  R2UR.FILL UR27, R7 ;  /* 0x00000000071b72ca */ /* 0x000fc600004e0000 */
[----:B------:R-:W-:Y:S01]  /*1030*/  IMAD R2, R2, 0xa, RZ ;  /* 0x0000000a02027824 */ /* 0x000fe200078e02ff */
[----:B------:R-:W-:Y:S02]  /*1040*/  DFMA R36, R30, UR66, R36 ;  /* 0x000000421e247c2b */ /* 0x000fe40008000024 */
[----:B------:R-:W-:Y:S01]  /*1050*/  DFMA R6, R66, UR74, R24 ;  /* 0x0000004a42067c2b */ /* 0x000fe20008000018 */
[----:B------:R-:W-:Y:S01]  /*1060*/  R2UR UR74, R12 ;  /* 0x000000000c4a72ca */ /* 0x000fe200000e0000 */
[----:B------:R-:W-:Y:S01]  /*1070*/  IMAD.MOV R2, RZ, RZ, -R2 ;  /* 0x000000ffff027224 */ /* 0x000fe200078e0a02 */
[----:B------:R-:W-:Y:S01]  /*1080*/  R2UR UR75, R13 ;  /* 0x000000000d4b72ca */ /* 0x000fe200000e0000 */
[----:B------:R-:W-:Y:S01]  /*1090*/  DFMA R24, R42, UR76, R4 ;  /* 0x0000004c2a187c2b */ /* 0x000fe20008000004 */
[----:B------:R-:W-:Y:S02]  /*10a0*/  R2UR.FILL UR26, R8 ;  /* 0x00000000081a72ca */ /* 0x000fe400004e0000 */
[----:B------:R-:W-:-:S02]  /*10b0*/  R2UR UR76, R26 ;  /* 0x000000001a4c72ca */ /* 0x000fc400000e0000 */
[----:B------:R-:W-:Y:S01]  /*10c0*/  R2UR UR77, R27 ;  /* 0x000000001b4d72ca */ /* 0x000fe200000e0000 */
[----:B------:R-:W-:Y:S02]  /*10d0*/  DFMA R12, R42, UR4, R10 ;  /* 0x000000042a0c7c2b */ /* 0x000fe4000800000a */
[C---:B------:R-:W-:Y:S01]  /*10e0*/  DFMA R8, R66.reuse, UR46, R38 ;  /* 0x0000002e42087c2b */ /* 0x040fe20008000026 */
[----:B------:R-:W-:Y:S01]  /*10f0*/  PRMT R11, R2, 0x7710, RZ ;  /* 0x00007710020b7816 */ /* 0x000fe200000000ff */
[----:B------:R-:W-:-:S04]  /*1100*/  DFMA R66, R66, UR72, R36 ;  /* 0x0000004842427c2b */ /* 0x000fc80008000024 */
[----:B------:R-:W-:Y:S02]  /*1110*/  IMAD.IADD R2, R11, 0x1, R0 ;  /* 0x000000010b027824 */ /* 0x000fe400078e0200 */
[C---:B------:R-:W-:Y:S02]  /*1120*/  DFMA R4, R42.reuse, UR74, R8 ;  /* 0x0000004a2a047c2b */ /* 0x040fe40008000008 */
[C---:B------:R-:W-:Y:S01]  /*1130*/  DFMA R8, R42.reuse, UR26, R6 ;  /* 0x0000001a2a087c2b */ /* 0x040fe20008000006 */
[----:B------:R-:W-:Y:S01]  /*1140*/  LOP3.LUT R2, R2, 0xffff, RZ, 0xc0, !PT ;  /* 0x0000ffff02027812 */ /* 0x000fe200078ec0ff */
[----:B------:R-:W-:Y:S01]  /*1150*/  DFMA R42, R42, UR76, R66 ;  /* 0x0000004c2a2a7c2b */ /* 0x000fe20008000042 */
[----:B------:R-:W-:Y:S01]  /*1160*/  IMAD R17, R17, 0x50, R22 ;  /* 0x0000005011117824 */ /* 0x000fe200078e0216 */
[----:B------:R-:W-:-:S03]  /*1170*/  DADD R10, R28, R12 ;  /* 0x000000001c0a7229 */ /* 0x000fc6000000000c */
[----:B------:R-:W-:Y:S01]  /*1180*/  IMAD R2, R2, 0x8, R17 ;  /* 0x0000000802027824 */ /* 0x000fe200078e0211 */
[----:B------:R-:W-:Y:S02]  /*1190*/  DADD R16, R14, R4 ;  /* 0x000000000e107229 */ /* 0x000fe40000000004 */
[----:B------:R-:W-:Y:S02]  /*11a0*/  DADD R28, R28, -R12 ;  /* 0x000000001c1c7229 */ /* 0x000fe4000000080c */
[----:B------:R-:W-:Y:S02]  /*11b0*/  DADD R4, R14, -R4 ;  /* 0x000000000e047229 */ /* 0x000fe40000000804 */
[----:B------:R-:W-:Y:S02]  /*11c0*/  DADD R6, R32, R24 ;  /* 0x0000000020067229 */ /* 0x000fe40000000018 */
[----:B------:R-:W-:Y:S02]  /*11d0*/  DADD R12, R34, R8 ;  /* 0x00000000220c7229 */ /* 0x000fe40000000008 */
[----:B------:R-:W-:-:S02]  /*11e0*/  DADD R14, R68, R42 ;  /* 0x00000000440e7229 */ /* 0x000fc4000000002a */
        /* <DEDUP_REMOVED lines=15> */
[----:B0-----:R-:W-:Y:S02]  /*12e0*/  PRMT R5, R0, 0x9910, RZ ;  /* 0x0000991000057816 */ /* 0x001fe400000000ff */
        /* <DEDUP_REMOVED lines=18> */
[----:B------:R-:W-:Y:S01]  /*1410*/  PRMT R13, R12, 0x7710, RZ ;  /* 0x000077100c0d7816 */ /* 0x000fe200000000ff */
[----:B------:R-:W-:Y:S01]  /*1420*/  IMAD R12, R15, 0x320, R22 ;  /* 0x000003200f0c7824 */ /* 0x000fe200078e0216 */
[----:B------:R-:W-:Y:S02]  /*1430*/  R2UR UR73, R63 ;  /* 0x000000003f4972ca */ /* 0x000fe400000e0000 */
[----:B------:R-:W-:Y:S01]  /*1440*/  MOV.SPILL R11, UR47 ;  /* 0x0000002f000b7c02 */ /* 0x000fe20009000f00 */
[----:B------:R-:W-:Y:S01]  /*1450*/  IMAD.IADD R5, R13, 0x1, R0 ;  /* 0x000000010d057824 */ /* 0x000fe200078e0200 */
[----:B------:R-:W-:-:S02]  /*1460*/  MOV.SPILL R7, UR46 ;  /* 0x0000002e00077c02 */ /* 0x000fc40009000f00 */
[----:B------:R-:W-:Y:S02]  /*1470*/  R2UR UR46, R54 ;  /* 0x00000000362e72ca */ /* 0x000fe400000e0000 */
[----:B------:R-:W-:Y:S02]  /*1480*/  LOP3.LUT R5, R5, 0xff, RZ, 0xc0, !PT ;  /* 0x000000ff05057812 */ /* 0x000fe400078ec0ff */
[----:B------:R-:W-:Y:S02]  /*1490*/  R2UR UR47, R55 ;  /* 0x00000000372f72ca */ /* 0x000fe400000e0000 */
[----:B------:R-:W-:Y:S01]  /*14a0*/  MOV.SPILL R9, UR75 ;  /* 0x0000004b00097c02 */ /* 0x000fe20009000f00 */
[----:B------:R-:W-:Y:S01]  /*14b0*/  IMAD R5, R5, 0x8, R12 ;  /* 0x0000000805057824 */ /* 0x000fe200078e020c */
[----:B------:R-:W-:Y:S02]  /*14c0*/  MOV.SPILL R23, UR74 ;  /* 0x0000004a00177c02 */ /* 0x000fe40009000f00 */
[----:B------:R-:W-:-:S02]  /*14d0*/  MOV.SPILL R8, UR77 ;  /* 0x0000004d00087c02 */ /* 0x000fc40009000f00 */
[----:B------:R-:W-:Y:S01]  /*14e0*/  LDS.64 R28, [R5] ;  /* 0x00000000051c7984 */ /* 0x000fe20000000a00 */
[----:B------:R-:W-:Y:S02]  /*14f0*/  MOV.SPILL R10, UR76 ;  /* 0x0000004c000a7c02 */ /* 0x000fe40009000f00 */
[----:B------:R-:W-:Y:S01]  /*1500*/  R2UR UR74, R64 ;  /* 0x00000000404a72ca */ /* 0x000fe200000e0000 */
[----:B------:R-:W0:Y:S01]  /*1510*/  LDS.64 R66, [R5+0x2d0] ;  /* 0x0002d00005427984 */ /* 0x000e220000000a00 */
[----:B------:R-:W-:Y:S02]  /*1520*/  R2UR UR75, R65 ;  /* 0x00000000414b72ca */ /* 0x000fe400000e0000 */
[----:B------:R-:W-:Y:S01]  /*1530*/  R2UR UR76, R56 ;  /* 0x00000000384c72ca */ /* 0x000fe200000e0000 */
[----:B------:R-:W-:Y:S01]  /*1540*/  LDS.64 R26, [R5+0x50] ;  /* 0x00005000051a7984 */ /* 0x000fe20000000a00 */
[----:B------:R-:W-:-:S03]  /*1550*/  R2UR UR77, R57 ;  /* 0x00000000394d72ca */ /* 0x000fc600000e0000 */
        /* <DEDUP_REMOVED lines=9> */
[----:B------:R-:W-:Y:S02]  /*15f0*/  DFMA R26, R20, R34, RZ ;  /* 0x00000022141a722b */ /* 0x000fe400000000ff */
[C---:B------:R-:W-:Y:S02]  /*1600*/  DFMA R28, R34.reuse, UR24, RZ ;  /* 0x00000018221c7c2b */ /* 0x040fe400080000ff */
[C---:B------:R-:W-:Y:S01]  /*1610*/  DFMA R30, R34.reuse, UR4, RZ ;  /* 0x00000004221e7c2b */ /* 0x040fe200080000ff */
[----:B------:R-:W-:Y:S01]  /*1620*/  R2UR UR4, R48 ;  /* 0x00000000300472ca */ /* 0x000fe200000e0000 */
[C---:B------:R-:W-:Y:S01]  /*1630*/  DFMA R32, R34.reuse, UR34, RZ ;  /* 0x0000002222207c2b */ /* 0x040fe200080000ff */
[----:B------:R-:W-:Y:S01]  /*1640*/  R2UR UR5, R49 ;  /* 0x00000000310572ca */ /* 0x000fe200000e0000 */
[----:B------:R-:W-:-:S02]  /*1650*/  DFMA R34, R34, UR56, RZ ;  /* 0x0000003822227c2b */ /* 0x000fc400080000ff */
[C---:B------:R-:W-:Y:S02]  /*1660*/  DFMA R26, R36.reuse, UR62, R26 ;  /* 0x0000003e241a7c2b */ /* 0x040fe4000800001a */
[C---:B------:R-:W-:Y:S01]  /*1670*/  DFMA R28, R36.reuse, UR26, R28 ;  /* 0x0000001a241c7c2b */ /* 0x040fe2000800001c */
[----:B------:R-:W-:Y:S01]  /*1680*/  R2UR UR26, R52 ;  /* 0x00000000341a72ca */ /* 0x000fe200000e0000 */
[C---:B------:R-:W-:Y:S01]  /*1690*/  DFMA R30, R36.reuse, UR10, R30 ;  /* 0x0000000a241e7c2b */ /* 0x040fe2000800001e */
[----:B------:R-:W-:Y:S01]  /*16a0*/  R2UR UR27, R53 ;  /* 0x00000000351b72ca */ /* 0x000fe200000e0000 */
[C---:B------:R-:W-:Y:S02]  /*16b0*/  DFMA R32, R36.reuse, UR44, R32 ;  /* 0x0000002c24207c2b */ /* 0x040fe40008000020 */
[----:B------:R-:W-:Y:S02]  /*16c0*/  DFMA R34, R36, UR54, R34 ;  /* 0x0000003624227c2b */ /* 0x000fe40008000022 */
[----:B--2---:R-:W-:-:S02]  /*16d0*/  DADD R36, R38, R14 ;  /* 0x0000000026247229 */ /* 0x004fc4000000000e */
[----:B------:R-:W-:Y:S01]  /*16e0*/  DADD R14, R38, -R14 ;  /* 0x00000000260e7229 */ /* 0x000fe2000000080e */
[----:B------:R-:W-:Y:S01]  /*16f0*/  LDS.64 R38, [R5+0x140] ;  /* 0x0001400005267984 */ /* 0x000fe20000000a00 */
[C---:B------:R-:W-:Y:S02]  /*1700*/  DFMA R40, R66.reuse, UR12, RZ ;  /* 0x0000000c42287c2b */ /* 0x040fe400080000ff */
[----:B------:R-:W-:Y:S02]  /*1710*/  DFMA R42, R66, UR40, RZ ;  /* 0x00000028422a7c2b */ /* 0x000fe400080000ff */
[C---:B------:R-:W-:Y:S02]  /*1720*/  DFMA R26, R36.reuse, UR28, R26 ;  /* 0x0000001c241a7c2b */ /* 0x040fe4000800001a */
[C---:B------:R-:W-:Y:S02]  /*1730*/  DFMA R28, R36.reuse, UR18, R28 ;  /* 0x00000012241c7c2b */ /* 0x040fe4000800001c */
[C---:B------:R-:W-:Y:S01]  /*1740*/  DFMA R30, R36.reuse, UR72, R30 ;  /* 0x00000048241e7c2b */ /* 0x040fe2000800001e */
[----:B------:R-:W-:Y:S01]  /*1750*/  R2UR UR72, R60 ;  /* 0x000000003c4872ca */ /* 0x000fe200000e0000 */
[C---:B------:R-:W-:Y:S01]  /*1760*/  DFMA R32, R36.reuse, UR42, R32 ;  /* 0x0000002a24207c2b */ /* 0x040fe20008000020 */
[----:B------:R-:W-:Y:S01]  /*1770*/  R2UR UR73, R61 ;  /* 0x000000003d4972ca */ /* 0x000fe200000e0000 */
[----:B------:R-:W-:-:S02]  /*1780*/  DFMA R34, R36, UR60, R34 ;  /* 0x0000003c24227c2b */ /* 0x000fc40008000022 */
[C-C-:B---3--:R-:W-:Y:S02]  /*1790*/  DADD R36, R24.reuse, R16.reuse ;  /* 0x0000000018247229 */ /* 0x148fe40000000010 */
[----:B------:R-:W-:Y:S01]  /*17a0*/  DADD R16, R24, -R16 ;  /* 0x0000000018107229 */ /* 0x000fe20000000810 */
[----:B------:R-:W0:Y:S01]  /*17b0*/  LDS.64 R24, [R5+0x190] ;  /* 0x0001900005187984 */ /* 0x000e220000000a00 */
[----:B------:R-:W-:-:S04]  /*17c0*/  DFMA R42, R12, UR38, R42 ;  /* 0x000000260c2a7c2b */ /* 0x000fc8000800002a */
[C---:B------:R-:W-:Y:S02]  /*17d0*/  DFMA R26, R36.reuse, UR30, R26 ;  /* 0x0000001e241a7c2b */ /* 0x040fe4000800001a */
[C---:B------:R-:W-:Y:S01]  /*17e0*/  DFMA R28, R36.reuse, UR46, R28 ;  /* 0x0000002e241c7c2b */ /* 0x040fe2000800001c */
[----:B------:R-:W-:Y:S01]  /*17f0*/  R2UR UR46, R44 ;  /* 0x000000002c2e72ca */ /* 0x000fe200000e0000 */
[C---:B------:R-:W-:Y:S01]  /*1800*/  DFMA R30, R36.reuse, UR6, R30 ;  /* 0x00000006241e7c2b */ /* 0x040fe2000800001e */
[----:B------:R-:W-:Y:S01]  /*1810*/  R2UR UR47, R45 ;  /* 0x000000002d2f72ca */ /* 0x000fe200000e0000 */
[C---:B------:R-:W-:Y:S02]  /*1820*/  DFMA R32, R36.reuse, UR52, R32 ;  /* 0x0000003424207c2b */ /* 0x040fe40008000020 */
[----:B------:R-:W-:Y:S02]  /*1830*/  DFMA R34, R36, UR64, R34 ;  /* 0x0000004024227c2b */ /* 0x000fe40008000022 */
[----:B------:R-:W-:Y:S01]  /*1840*/  DFMA R40, R12, UR72, R40 ;  /* 0x000000480c287c2b */ /* 0x000fe20008000028 */
[----:B------:R-:W-:Y:S01]  /*1850*/  R2UR.FILL UR73, R70 ;  /* 0x00000000464972ca */ /* 0x000fe200004e0000 */
[----:B------:R-:W-:Y:S01]  /*1860*/  DFMA R42, R14, UR48, R42 ;  /* 0x000000300e2a7c2b */ /* 0x000fe2000800002a */
[----:B------:R-:W-:-:S05]  /*1870*/  R2UR.FILL UR72, R4 ;  /* 0x00000000044872ca */ /* 0x000fca00004e0000 */
[----:B------:R-:W-:-:S08]  /*1880*/  DFMA R40, R14, UR8, R40 ;  /* 0x000000080e287c2b */ /* 0x000fd00008000028 */
[----:B------:R-:W-:Y:S01]  /*1890*/  DFMA R40, R16, UR74, R40 ;  /* 0x0000004a10287c2b */ /* 0x000fe20008000028 */
[----:B------:R-:W-:Y:S02]  /*18a0*/  R2UR.FILL UR75, R9 ;  /* 0x00000000094b72ca */ /* 0x000fe400004e0000 */
[----:B------:R-:W-:Y:S01]  /*18b0*/  R2UR.FILL UR74, R23 ;  /* 0x00000000174a72ca */ /* 0x000fe200004e0000 */
[C-C-:B0-----:R-:W-:Y:S02]  /*18c0*/  DADD R36, R38.reuse, R24.reuse ;  /* 0x0000000026247229 */ /* 0x141fe40000000018 */
[----:B------:R-:W-:Y:S02]  /*18d0*/  DADD R24, R38, -R24 ;  /* 0x0000000026187229 */ /* 0x000fe40000000818 */
[----:B------:R-:W-:-:S04]  /*18e0*/  DFMA R38, R66, UR20, RZ ;  /* 0x0000001442267c2b */ /* 0x000fc800080000ff */
[C---:B------:R-:W-:Y:S01]  /*18f0*/  DFMA R26, R36.reuse, UR4, R26 ;  /* 0x00000004241a7c2b */ /* 0x040fe2000800001a */
[----:B------:R-:W-:Y:S01]  /*1900*/  R2UR UR4, R46 ;  /* 0x000000002e0472ca */ /* 0x000fe200000e0000 */
[C---:B------:R-:W-:Y:S01]  /*1910*/  DFMA R28, R36.reuse, UR14, R28 ;  /* 0x0000000e241c7c2b */ /* 0x040fe2000800001c */
[----:B------:R-:W-:Y:S01]  /*1920*/  R2UR UR5, R47 ;  /* 0x000000002f0572ca */ /* 0x000fe200000e0000 */
[C---:B------:R-:W-:Y:S02]  /*1930*/  DFMA R30, R36.reuse, UR36, R30 ;  /* 0x00000024241e7c2b */ /* 0x040fe4000800001e */
[C---:B------:R-:W-:Y:S02]  /*1940*/  DFMA R32, R36.reuse, UR50, R32 ;  /* 0x0000003224207c2b */ /* 0x040fe40008000020 */
[----:B------:R-:W-:Y:S02]  /*1950*/  DFMA R34, R36, UR70, R34 ;  /* 0x0000004624227c2b */ /* 0x000fe40008000022 */
[----:B------:R-:W-:-:S02]  /*1960*/  DFMA R36, R18, R66, RZ ;  /* 0x000000421224722b */ /* 0x000fc400000000ff */
[----:B------:R-:W-:Y:S02]  /*1970*/  DFMA R38, R12, UR22, R38 ;  /* 0x000000160c267c2b */ /* 0x000fe40008000026 */
[----:B------:R-:W-:-:S04]  /*1980*/  DFMA R66, R66, UR58, RZ ;  /* 0x0000003a42427c2b */ /* 0x000fc800080000ff */
[----:B------:R-:W-:Y:S01]  /*1990*/  DFMA R36, R12, UR46, R36 ;  /* 0x0000002e0c247c2b */ /* 0x000fe20008000024 */
[----:B------:R-:W-:Y:S01]  /*19a0*/  R2UR.FILL UR47, R11 ;  /* 0x000000000b2f72ca */ /* 0x000fe200004e0000 */
[----:B------:R-:W-:Y:S01]  /*19b0*/  DFMA R38, R14, UR26, R38 ;  /* 0x0000001a0e267c2b */ /* 0x000fe20008000026 */
[----:B------:R-:W-:Y:S01]  /*19c0*/  R2UR.FILL UR46, R7 ;  /* 0x00000000072e72ca */ /* 0x000fe200004e0000 */
[----:B------:R-:W-:Y:S01]  /*19d0*/  DFMA R66, R12, UR68, R66 ;  /* 0x000000440c427c2b */ /* 0x000fe20008000042 */
[----:B------:R-:W-:Y:S02]  /*19e0*/  R2UR.FILL UR27, R68 ;  /* 0x00000000441b72ca */ /* 0x000fe400004e0000 */
[----:B------:R-:W-:Y:S01]  /*19f0*/  R2UR.FILL UR26, R71 ;  /* 0x00000000471a72ca */ /* 0x000fe200004e0000 */
[----:B------:R-:W-:Y:S02]  /*1a00*/  DFMA R36, R14, UR32, R36 ;  /* 0x000000200e247c2b */ /* 0x000fe40008000024 */
[----:B------:R-:W-:-:S02]  /*1a10*/  DFMA R38, R16, UR16, R38 ;  /* 0x0000001010267c2b */ /* 0x000fc40008000026 */
[----:B------:R-:W-:-:S04]  /*1a20*/  DFMA R66, R14, UR66, R66 ;  /* 0x000000420e427c2b */ /* 0x000fc80008000042 */
        /* <DEDUP_REMOVED lines=8> */
[----:B------:R-:W-:Y:S02]  /*1ab0*/  DFMA R36, R24, UR26, R36 ;  /* 0x0000001a18247c2b */ /* 0x000fe40008000024 */
[----:B------:R-:W-:-:S02]  /*1ac0*/  DADD R8, R28, R38 ;  /* 0x000000001c087229 */ /* 0x000fc40000000026 */
        /* <DEDUP_REMOVED lines=8> */
[----:B------:R-:W-:Y:S01]  /*1b50*/  DADD R10, R30, R40 ;  /* 0x000000001e0a7229 */ /* 0x000fe20000000028 */
[----:B------:R1:W-:Y:S01]  /*1b60*/  STS.64 [R5], R6 ;  /* 0x0000000605007388 */ /* 0x0003e20000000a00 */
[----:B------:R-:W-:Y:S02]  /*1b70*/  DADD R26, R26, -R36 ;  /* 0x000000001a1a7229 */ /* 0x000fe40000000824 */
[----:B------:R-:W-:Y:S01]  /*1b80*/  DADD R14, R34, R66 ;  /* 0x00000000220e7229 */ /* 0x000fe20000000042 */
[----:B------:R1:W-:Y:S01]  /*1b90*/  STS.64 [R5+0xf0], R12 ;  /* 0x0000f00c05007388 */ /* 0x0003e20000000a00 */
[----:B------:R-:W-:Y:S02]  /*1ba0*/  DADD R30, R30, -R40 ;  /* 0x000000001e1e7229 */ /* 0x000fe40000000828 */
[----:B------:R-:W-:Y:S01]  /*1bb0*/  DADD R32, R32, -R42 ;  /* 0x0000000020207229 */ /* 0x000fe2000000082a */
[----:B------:R1:W-:Y:S01]  /*1bc0*/  STS.64 [R5+0x2d0], R26 ;  /* 0x0002d01a05007388 */ /* 0x0003e20000000a00 */
[----:B------:R-:W-:-:S03]  /*1bd0*/  DADD R34, R34, -R66 ;  /* 0x0000000022227229 */ /* 0x000fc60000000842 */
[----:B------:R1:W-:Y:S04]  /*1be0*/  STS.64 [R5+0xa0], R10 ;  /* 0x0000a00a05007388 */ /* 0x0003e80000000a00 */
[----:B------:R1:W-:Y:S04]  /*1bf0*/  STS.64 [R5+0x230], R30 ;  /* 0x0002301e05007388 */ /* 0x0003e80000000a00 */
[----:B------:R1:W-:Y:S04]  /*1c00*/  STS.64 [R5+0x1e0], R32 ;  /* 0x0001e02005007388 */ /* 0x0003e80000000a00 */
[----:B------:R1:W-:Y:S04]  /*1c10*/  STS.64 [R5+0x140], R14 ;  /* 0x0001400e05007388 */ /* 0x0003e80000000a00 */
[----:B------:R1:W-:Y:S02]  /*1c20*/  STS.64 [R5+0x190], R34 ;  /* 0x0001902205007388 */ /* 0x0003e40000000a00 */
.L_x_102:
[----:B------:R-:W-:Y:S05]  /*1c30*/  BSYNC.RECONVERGENT B0 ;  /* 0x0000000000007941 */ /* 0x000fea0003800200 */
.L_x_101:
[----:B------:R-:W-:Y:S06]  /*1c40*/  BAR.SYNC.DEFER_BLOCKING 0x0 ;  /* 0x0000000000007b1d */ /* 0x000fec0000010000 */
[----:B------:R-:W-:Y:S04]  /*1c50*/  BSSY.RECONVERGENT B0, `(.L_x_103) ;  /* 0x0000111000007945 */ /* 0x000fe80003800200 */
[----:B------:R-:W-:Y:S05]  /*1c60*/  @P1 BRA `(.L_x_104) ;  /* 0x00000010003c1947 */ /* 0x000fea0003800000 */
[----:B0-----:R-:W-:Y:S02]  /*1c70*/  PRMT R4, R0, 0x9910, RZ ;  /* 0x0000991000047816 */ /* 0x001fe400000000ff */
[----:B-1----:R-:W-:Y:S01]  /*1c80*/  MOV.SPILL R6, UR75 ;  /* 0x0000004b00067c02 */ /* 0x002fe20009000f00 */
[----:B------:R-:W-:Y:S01]  /*1c90*/  UMOV UR75, 0xa64 ;  /* 0x00000a64004b7882 */ /* 0x000fe20000000000 */
        /* <DEDUP_REMOVED lines=8> */
[----:B------:R-:W-:Y:S02]  /*1d20*/  PRMT R5, R4, 0x9910, RZ ;  /* 0x0000991004057816 */ /* 0x000fe400000000ff */
[----:B------:R-:W-:Y:S02]  /*1d30*/  MOV.SPILL R30, UR44 ;  /* 0x0000002c001e7c02 */ /* 0x000fe40009000f00 */
[----:B------:R-:W-:Y:S01]  /*1d40*/  MOV.SPILL R67, UR29 ;  /* 0x0000001d00437c02 */ /* 0x000fe20009000f00 */
[----:B------:R-:W-:Y:S01]  /*1d50*/  IMAD R5, R5, 0xa, RZ ;  /* 0x0000000a05057824 */ /* 0x000fe200078e02ff */
[----:B------:R-:W-:-:S02]  /*1d60*/  MOV.SPILL R68, UR28 ;  /* 0x0000001c00447c02 */ /* 0x000fc40009000f00 */
[----:B------:R-:W-:Y:S01]  /*1d70*/  MOV.SPILL R69, UR7 ;  /* 0x0000000700457c02 */ /* 0x000fe20009000f00 */
[----:B------:R-:W-:Y:S01]  /*1d80*/  IMAD.MOV R5, RZ, RZ, -R5 ;  /* 0x000000ffff057224 */ /* 0x000fe200078e0a05 */
[----:B------:R-:W-:Y:S02]  /*1d90*/  MOV.SPILL R72, UR6 ;  /* 0x0000000600487c02 */ /* 0x000fe40009000f00 */
[----:B------:R-:W-:Y:S02]  /*1da0*/  MOV.SPILL R31, UR43 ;  /* 0x0000002b001f7c02 */ /* 0x000fe40009000f00 */
[----:B------:R-:W-:Y:S02]  /*1db0*/  PRMT R5, R5, 0x7710, RZ ;  /* 0x0000771005057816 */ /* 0x000fe400000000ff */
[----:B------:R-:W-:-:S03]  /*1dc0*/  MOV.SPILL R66, UR42 ;  /* 0x0000002a00427c02 */ /* 0x000fc60009000f00 */
[----:B------:R-:W-:-:S05]  /*1dd0*/  IMAD.IADD R5, R5, 0x1, R0 ;  /* 0x0000000105057824 */ /* 0x000fca00078e0200 */
[----:B------:R-:W-:Y:S02]  /*1de0*/  LOP3.LUT R17, R5, 0xff, RZ, 0xc0, !PT ;  /* 0x000000ff05117812 */ /* 0x000fe400078ec0ff */
[C---:B------:R-:W-:Y:S02]  /*1df0*/  LOP3.LUT R5, R4.reuse, 0xffff, RZ, 0xc0, !PT ;  /* 0x0000ffff04057812 */ /* 0x040fe400078ec0ff */
[----:B------:R-:W-:-:S03]  /*1e00*/  PRMT R16, R4, 0x5410, R17 ;  /* 0x0000541004107816 */ /* 0x000fc60000000011 */
[----:B------:R-:W-:Y:S02]  /*1e10*/  IMAD R5, R5, 0x320, R22 ;  /* 0x0000032005057824 */ /* 0x000fe400078e0216 */
[----:B------:R-:W-:Y:S01]  /*1e20*/  IDP.2A.LO.U16.U8 R16, R16, UR75, RZ ;  /* 0x0000004b10107c26 */ /* 0x000fe200080010ff */
[----:B------:R-:W-:Y:S01]  /*1e30*/  R2UR.FILL UR75, R6 ;  /* 0x00000000064b72ca */ /* 0x000fe200004e0000 */
[----:B------:R-:W-:-:S05]  /*1e40*/  IMAD R17, R17, 0x50, R5 ;  /* 0x0000005011117824 */ /* 0x000fca00078e0205 */
[----:B------:R-:W-:Y:S04]  /*1e50*/  LDS.128 R4, [R17] ;  /* 0x0000000011047984 */ /* 0x000fe80000000c00 */
[----:B------:R-:W0:Y:S04]  /*1e60*/  LDS.128 R8, [R17+0x40] ;  /* 0x0000400011087984 */ /* 0x000e280000000c00 */
[----:B------:R-:W-:Y:S04]  /*1e70*/  LDS.128 R12, [R17+0x10] ;  /* 0x00001000110c7984 */ /* 0x000fe80000000c00 */
[----:B------:R-:W1:Y:S01]  /*1e80*/  LDS.128 R24, [R17+0x30] ;  /* 0x0000300011187984 */ /* 0x000e620000000c00 */
[----:B0-----:R-:W-:-:S02]  /*1e90*/  DADD R34, R4, R10 ;  /* 0x0000000004227229 */ /* 0x001fc4000000000a */
[C-C-:B------:R-:W-:Y:S02]  /*1ea0*/  DADD R36, R6.reuse, R8.reuse ;  /* 0x0000000006247229 */ /* 0x140fe40000000008 */
[----:B------:R-:W-:Y:S01]  /*1eb0*/  DADD R6, R6, -R8 ;  /* 0x0000000006067229 */ /* 0x000fe20000000808 */
[----:B------:R-:W-:Y:S01]  /*1ec0*/  MOV.SPILL R9, UR63 ;  /* 0x0000003f00097c02 */ /* 0x000fe20009000f00 */
[----:B------:R-:W-:Y:S01]  /*1ed0*/  DADD R4, R4, -R10 ;  /* 0x0000000004047229 */ /* 0x000fe2000000080a */
[----:B------:R-:W-:Y:S01]  /*1ee0*/  MOV.SPILL R8, UR10 ;  /* 0x0000000a00087c02 */ /* 0x000fe20009000f00 */
[----:B------:R-:W-:Y:S01]  /*1ef0*/  DFMA R42, R20, R34, RZ ;  /* 0x00000022142a722b */ /* 0x000fe200000000ff */
[----:B------:R-:W-:Y:S01]  /*1f00*/  MOV.SPILL R11, UR45 ;  /* 0x0000002d000b7c02 */ /* 0x000fe20009000f00 */
[C---:B------:R-:W-:Y:S01]  /*1f10*/  DFMA R70, R34.reuse, UR76, RZ ;  /* 0x0000004c22467c2b */ /* 0x040fe200080000ff */
[----:B------:R-:W-:Y:S01]  /*1f20*/  R2UR.FILL UR77, R23 ;  /* 0x00000000174d72ca */ /* 0x000fe200004e0000 */
[C---:B------:R-:W-:Y:S01]  /*1f30*/  DFMA R32, R34.reuse, UR24, RZ ;  /* 0x0000001822207c2b */ /* 0x040fe200080000ff */
[----:B------:R-:W-:Y:S01]  /*1f40*/  MOV.SPILL R23, UR11 ;  /* 0x0000000b00177c02 */ /* 0x000fe20009000f00 */
[----:B------:R-:W-:Y:S01]  /*1f50*/  DFMA R40, R34, UR34, RZ ;  /* 0x0000002222287c2b */ /* 0x000fe200080000ff */
[----:B------:R-:W-:Y:S01]  /*1f60*/  R2UR.FILL UR76, R28 ;  /* 0x000000001c4c72ca */ /* 0x000fe200004e0000 */
[----:B------:R-:W-:Y:S01]  /*1f70*/  DFMA R42, R36, UR62, R42 ;  /* 0x0000003e242a7c2b */ /* 0x000fe2000800002a */
[----:B------:R-:W-:Y:S01]  /*1f80*/  R2UR UR62, R50 ;  /* 0x00000000323e72ca */ /* 0x000fe200000e0000 */
[----:B------:R-:W-:Y:S01]  /*1f90*/  DFMA R34, R34, UR56, RZ ;  /* 0x0000003822227c2b */ /* 0x000fe200080000ff */
[----:B------:R-:W-:Y:S01]  /*1fa0*/  R2UR UR63, R51 ;  /* 0x00000000333f72ca */ /* 0x000fe200000e0000 */
[C---:B------:R-:W-:Y:S01]  /*1fb0*/  DFMA R70, R36.reuse, UR10, R70 ;  /* 0x0000000a24467c2b */ /* 0x040fe20008000046 */
[----:B------:R-:W-:Y:S01]  /*1fc0*/  R2UR UR10, R62 ;  /* 0x000000003e0a72ca */ /* 0x000fe200000e0000 */
[----:B------:R-:W-:Y:S01]  /*1fd0*/  DFMA R40, R36, UR44, R40 ;  /* 0x0000002c24287c2b */ /* 0x000fe20008000028 */
[----:B------:R-:W-:Y:S01]  /*1fe0*/  R2UR UR11, R63 ;  /* 0x000000003f0b72ca */ /* 0x000fe200000e0000 */
[----:B-1----:R-:W-:Y:S01]  /*1ff0*/  DADD R38, R12, R26 ;  /* 0x000000000c267229 */ /* 0x002fe2000000001a */
[----:B------:R-:W-:Y:S01]  /*2000*/  R2UR UR44, R60 ;  /* 0x000000003c2c72ca */ /* 0x000fe200000e0000 */
[----:B------:R-:W-:Y:S01]  /*2010*/  DADD R76, R14, -R24 ;  /* 0x000000000e4c7229 */ /* 0x000fe20000000818 */
[----:B------:R-:W-:Y:S01]  /*2020*/  R2UR UR45, R61 ;  /* 0x000000003d2d72ca */ /* 0x000fe200000e0000 */
[----:B------:R-:W-:Y:S01]  /*2030*/  DFMA R74, R18, R4, RZ ;  /* 0x00000004124a722b */ /* 0x000fe200000000ff */
[----:B------:R-:W-:-:S02]  /*2040*/  MOV.SPILL R28, UR55 ;  /* 0x00000037001c7c02 */ /* 0x000fc40009000f00 */
[----:B------:R-:W-:Y:S01]  /*2050*/  MOV.SPILL R10, UR54 ;  /* 0x00000036000a7c02 */ /* 0x000fe20009000f00 */
        /* <DEDUP_REMOVED lines=16> */
[----:B------:R-:W-:Y:S01]  /*2160*/  DADD R38, R14, R24 ;  /* 0x000000000e267229 */ /* 0x000fe20000000018 */
[----:B------:R-:W-:Y:S01]  /*2170*/  R2UR UR29, R53 ;  /* 0x00000000351d72ca */ /* 0x000fe200000e0000 */
[----:B------:R-:W0:Y:S01]  /*2180*/  LDCU.64 UR10, c[0x0][0x358] ;  /* 0x00006b00ff0a77ac */ /* 0x000e220008000a00 */
[----:B------:R-:W-:-:S02]  /*2190*/  MOV.SPILL R71, UR31 ;  /* 0x0000001f00477c02 */ /* 0x000fc40009000f00 */
[----:B------:R-:W-:Y:S02]  /*21a0*/  MOV.SPILL R70, UR30 ;  /* 0x0000001e00467c02 */ /* 0x000fe40009000f00 */
        /* <DEDUP_REMOVED lines=11> */
[C---:B------:R-:W-:Y:S01]  /*2260*/  DFMA R36, R4.reuse, UR20, RZ ;  /* 0x0000001404247c2b */ /* 0x040fe200080000ff */
[----:B------:R-:W-:Y:S01]  /*2270*/  R2UR UR31, R49 ;  /* 0x00000000311f72ca */ /* 0x000fe200000e0000 */
[C---:B------:R-:W-:Y:S01]  /*2280*/  DFMA R38, R4.reuse, UR12, RZ ;  /* 0x0000000c04267c2b */ /* 0x040fe200080000ff */
[----:B------:R-:W-:Y:S01]  /*2290*/  R2UR UR42, R58 ;  /* 0x000000003a2a72ca */ /* 0x000fe200000e0000 */
[C---:B------:R-:W-:Y:S01]  /*22a0*/  DFMA R40, R4.reuse, UR40, RZ ;  /* 0x0000002804287c2b */ /* 0x040fe200080000ff */
[----:B------:R-:W-:Y:S01]  /*22b0*/  R2UR UR43, R59 ;  /* 0x000000003b2b72ca */ /* 0x000fe200000e0000 */
[----:B------:R-:W-:-:S02]  /*22c0*/  DFMA R4, R4, UR58, RZ ;  /* 0x0000003a04047c2b */ /* 0x000fc400080000ff */
[C---:B------:R-:W-:Y:S02]  /*22d0*/  DFMA R74, R6.reuse, UR18, R74 ;  /* 0x00000012064a7c2b */ /* 0x040fe4000800004a */
[C---:B------:R-:W-:Y:S02]  /*22e0*/  DFMA R36, R6.reuse, UR22, R36 ;  /* 0x0000001606247c2b */ /* 0x040fe40008000024 */
[C---:B------:R-:W-:Y:S02]  /*22f0*/  DFMA R38, R6.reuse, UR44, R38 ;  /* 0x0000002c06267c2b */ /* 0x040fe40008000026 */
[C---:B------:R-:W-:Y:S02]  /*2300*/  DFMA R40, R6.reuse, UR38, R40 ;  /* 0x0000002606287c2b */ /* 0x040fe40008000028 */
[----:B------:R-:W-:Y:S02]  /*2310*/  DFMA R4, R6, UR68, R4 ;  /* 0x0000004406047c2b */ /* 0x000fe40008000004 */
        /* <DEDUP_REMOVED lines=10> */
[----:B------:R-:W1:Y:S02]  /*23c0*/  LDS.128 R4, [R17+0x20] ;  /* 0x0000200011047984 */ /* 0x000e640000000c00 */
[C-C-:B-1----:R-:W-:Y:S02]  /*23d0*/  DADD R34, R4.reuse, R6.reuse ;  /* 0x0000000004227229 */ /* 0x142fe40000000006 */
[----:B------:R-:W-:Y:S01]  /*23e0*/  DADD R4, R4, -R6 ;  /* 0x0000000004047229 */ /* 0x000fe20000000806 */
[----:B------:R-:W1:Y:S05]  /*23f0*/  LDC.64 R6, c[0x0][0x390] ;  /* 0x0000e400ff067b82 */ /* 0x000e6a0000000a00 */
[----:B------:R-:W-:-:S02]  /*2400*/  DFMA R12, R34, UR30, R12 ;  /* 0x0000001e220c7c2b */ /* 0x000fc4000800000c */
[C---:B------:R-:W-:Y:S02]  /*2410*/  DFMA R74, R4.reuse, UR26, R74 ;  /* 0x0000001a044a7c2b */ /* 0x040fe4000800004a */
[C---:B------:R-:W-:Y:S02]  /*2420*/  DFMA R36, R4.reuse, UR54, R36 ;  /* 0x0000003604247c2b */ /* 0x040fe40008000024 */
[C---:B------:R-:W-:Y:S02]  /*2430*/  DFMA R38, R4.reuse, UR4, R38 ;  /* 0x0000000404267c2b */ /* 0x040fe40008000026 */
[C---:B------:R-:W-:Y:S02]  /*2440*/  DFMA R40, R4.reuse, UR74, R40 ;  /* 0x0000004a04287c2b */ /* 0x040fe40008000028 */
[----:B------:R-:W-:Y:S02]  /*2450*/  DFMA R76, R4, UR76, R76 ;  /* 0x0000004c044c7c2b */ /* 0x000fe4000800004c */
[----:B------:R-:W-:-:S02]  /*2460*/  DADD R4, R12, R74 ;  /* 0x000000000c047229 */ /* 0x000fc4000000004a */
[----:B------:R-:W-:Y:S01]  /*2470*/  DADD R74, R12, -R74 ;  /* 0x000000000c4a7229 */ /* 0x000fe2000000084a */
[----:B------:R-:W-:Y:S01]  /*2480*/  IMAD.IADD R13, R16, 0x1, R3 ;  /* 0x00000001100d7824 */ /* 0x000fe200078e0203 */
[C---:B------:R-:W-:Y:S02]  /*2490*/  DFMA R32, R34.reuse, UR14, R32 ;  /* 0x0000000e22207c2b */ /* 0x040fe40008000020 */
[C---:B------:R-:W-:Y:S01]  /*24a0*/  DFMA R26, R34.reuse, UR36, R26 ;  /* 0x00000024221a7c2b */ /* 0x040fe2000800001a */
[----:B-1----:R-:W-:Y:S01]  /*24b0*/  IMAD.WIDE R12, R13, 0x8, R6 ;  /* 0x000000080d0c7825 */ /* 0x002fe200078e0206 */
[----:B------:R-:W-:Y:S01]  /*24c0*/  CS2R R6, SRZ ;  /* 0x0000000000067805 */ /* 0x000fe2000001ff00 */
[C---:B------:R-:W-:Y:S02]  /*24d0*/  DFMA R24, R34.reuse, UR50, R24 ;  /* 0x0000003222187c2b */ /* 0x040fe40008000018 */
[----:B------:R-:W-:-:S03]  /*24e0*/  DFMA R14, R34, UR70, R14 ;  /* 0x00000046220e7c2b */ /* 0x000fc6000800000e */
[----:B0-----:R-:W2:Y:S01]  /*24f0*/  @!P0 LDG.E.64.CONSTANT R6, desc[UR10][R12.64+0x48] ;  /* 0x0000480a0c068981 */ /* 0x001ea2000c1e9b00 */
[----:B------:R-:W-:-:S06]  /*2500*/  CS2R R34, SRZ ;  /* 0x0000000000227805 */ /* 0x000fcc000001ff00 */
[----:B------:R-:W3:Y:S01]  /*2510*/  @!P0 LDG.E.64.CONSTANT R34, desc[UR10][R12.64] ;  /* 0x0000000a0c228981 */ /* 0x000ee2000c1e9b00 */
[----:B--2---:R-:W-:-:S08]  /*2520*/  DMUL R74, R74, R6 ;  /* 0x000000064a4a7228 */ /* 0x004fd00000000000 */
[CCC-:B---3--:R-:W-:Y:S02]  /*2530*/  DFMA R6, R4.reuse, R34.reuse, R74.reuse ;  /* 0x000000220406722b */ /* 0x1c8fe4000000004a */
[----:B------:R-:W-:Y:S01]  /*2540*/  DFMA R4, R4, R34, -R74 ;  /* 0x000000220404722b */ /* 0x000fe2000000084a */
[----:B------:R-:W-:Y:S01]  /*2550*/  CS2R R34, SRZ ;  /* 0x0000000000227805 */ /* 0x000fe2000001ff00 */
[C-C-:B------:R-:W-:Y:S02]  /*2560*/  DADD R74, R32.reuse, R36.reuse ;  /* 0x00000000204a7229 */ /* 0x140fe40000000024 */
[----:B------:R-:W-:-:S03]  /*2570*/  DADD R32, R32, -R36 ;  /* 0x0000000020207229 */ /* 0x000fc60000000824 */
[----:B------:R-:W2:Y:S01]  /*2580*/  @!P0 LDG.E.64.CONSTANT R34, desc[UR10][R12.64+0x40] ;  /* 0x0000400a0c228981 */ /* 0x000ea2000c1e9b00 */
        /* <DEDUP_REMOVED lines=23> */
[----:B------:R-:W-:Y:S02]  /*2700*/  CS2R R40, SRZ ;  /* 0x0000000000287805 */ /* 0x000fe4000001ff00 */
[----:B------:R-:W-:-:S04]  /*2710*/  CS2R R74, SRZ ;  /* 0x00000000004a7805 */ /* 0x000fc8000001ff00 */
[----:B------:R-:W2:Y:S04]  /*2720*/  @!P0 LDG.E.64.CONSTANT R40, desc[UR10][R12.64+0x28] ;  /* 0x0000280a0c288981 */ /* 0x000ea8000c1e9b00 */
[----:B------:R0:W3:Y:S02]  /*2730*/  @!P0 LDG.E.64.CONSTANT R74, desc[UR10][R12.64+0x20] ;  /* 0x0000200a0c4a8981 */ /* 0x0000e4000c1e9b00 */
[C-C-:B0-----:R-:W-:Y:S02]  /*2740*/  DADD R12, R14.reuse, R76.reuse ;  /* 0x000000000e0c7229 */ /* 0x141fe4000000004c */
[----:B------:R-:W-:Y:S01]  /*2750*/  DADD R14, R14, -R76 ;  /* 0x000000000e0e7229 */ /* 0x000fe2000000084c */
[----:B------:R-:W-:Y:S02]  /*2760*/  R2UR UR10, R50 ;  /* 0x00000000320a72ca */ /* 0x000fe400000e0000 */
[----:B------:R-:W-:-:S05]  /*2770*/  R2UR UR11, R51 ;  /* 0x00000000330b72ca */ /* 0x000fca00000e0000 */
[----:B--2---:R-:W-:-:S08]  /*2780*/  DMUL R40, R14, R40 ;  /* 0x000000280e287228 */ /* 0x004fd00000000000 */
[CCC-:B---3--:R-:W-:Y:S02]  /*2790*/  DFMA R14, R12.reuse, R74.reuse, R40.reuse ;  /* 0x0000004a0c0e722b */ /* 0x1c8fe40000000028 */
[----:B------:R-:W-:Y:S02]  /*27a0*/  DFMA R76, R12, R74, -R40 ;  /* 0x0000004a0c4c722b */ /* 0x000fe40000000828 */
[----:B------:R-:W-:Y:S02]  /*27b0*/  DFMA R74, R20, R6, RZ ;  /* 0x00000006144a722b */ /* 0x000fe400000000ff */
[----:B------:R-:W-:-:S06]  /*27c0*/  DFMA R40, R18, R4, RZ ;  /* 0x000000041228722b */ /* 0x000fcc00000000ff */
[----:B------:R-:W-:Y:S02]  /*27d0*/  DFMA R74, R34, UR24, R74 ;  /* 0x00000018224a7c2b */ /* 0x000fe4000800004a */
[----:B------:R-:W-:-:S06]  /*27e0*/  DFMA R40, R32, UR20, R40 ;  /* 0x0000001420287c2b */ /* 0x000fcc0008000028 */
[----:B------:R-:W-:Y:S02]  /*27f0*/  DFMA R74, R36, UR42, R74 ;  /* 0x0000002a244a7c2b */ /* 0x000fe4000800004a */
[----:B------:R-:W-:-:S06]  /*2800*/  DFMA R40, R26, UR12, R40 ;  /* 0x0000000c1a287c2b */ /* 0x000fcc0008000028 */
[----:B------:R-:W-:Y:S02]  /*2810*/  DFMA R74, R38, UR34, R74 ;  /* 0x00000022264a7c2b */ /* 0x000fe4000800004a */
[----:B------:R-:W-:-:S06]  /*2820*/  DFMA R40, R24, UR40, R40 ;  /* 0x0000002818287c2b */ /* 0x000fcc0008000028 */
[----:B------:R-:W-:Y:S02]  /*2830*/  DFMA R74, R14, UR56, R74 ;  /* 0x000000380e4a7c2b */ /* 0x000fe4000800004a */
[----:B------:R-:W-:-:S08]  /*2840*/  DFMA R40, R76, UR58, R40 ;  /* 0x0000003a4c287c2b */ /* 0x000fd00008000028 */
[C-C-:B------:R-:W-:Y:S02]  /*2850*/  DADD R12, R74.reuse, R40.reuse ;  /* 0x000000004a0c7229 */ /* 0x140fe40000000028 */
[----:B------:R-:W-:Y:S02]  /*2860*/  DADD R40, R74, -R40 ;  /* 0x000000004a287229 */ /* 0x000fe40000000828 */
[C---:B------:R-:W-:Y:S01]  /*2870*/  DFMA R74, R4.reuse, UR18, RZ ;  /* 0x00000012044a7c2b */ /* 0x040fe200080000ff */
[----:B------:R-:W-:Y:S02]  /*2880*/  R2UR.FILL UR19, R43 ;  /* 0x000000002b1372ca */ /* 0x000fe400004e0000 */
[----:B------:R-:W-:Y:S01]  /*2890*/  R2UR.FILL UR18, R42 ;  /* 0x000000002a1272ca */ /* 0x000fe200004e0000 */
[----:B------:R-:W-:-:S08]  /*28a0*/  DFMA R42, R4, UR6, RZ ;  /* 0x00000006042a7c2b */ /* 0x000fd000080000ff */
[C---:B------:R-:W-:Y:S01]  /*28b0*/  DFMA R42, R32.reuse, UR16, R42 ;  /* 0x00000010202a7c2b */ /* 0x040fe2000800002a */
[----:B------:R0:W-:Y:S01]  /*28c0*/  STS.64 [R17], R12 ;  /* 0x0000000c11007388 */ /* 0x0001e20000000a00 */
[----:B------:R-:W-:-:S06]  /*28d0*/  DFMA R74, R32, UR22, R74 ;  /* 0x00000016204a7c2b */ /* 0x000fcc000800004a */
[----:B------:R-:W-:Y:S01]  /*28e0*/  DFMA R42, R26, UR62, R42 ;  /* 0x0000003e1a2a7c2b */ /* 0x000fe2000800002a */
[----:B------:R-:W-:Y:S02]  /*28f0*/  R2UR.FILL UR63, R9 ;  /* 0x00000000093f72ca */ /* 0x000fe400004e0000 */
[----:B------:R-:W-:Y:S01]  /*2900*/  R2UR.FILL UR62, R29 ;  /* 0x000000001d3e72ca */ /* 0x000fe200004e0000 */
[C---:B0-----:R-:W-:Y:S02]  /*2910*/  DFMA R12, R4.reuse, UR32, RZ ;  /* 0x00000020040c7c2b */ /* 0x041fe400080000ff */
[----:B------:R-:W-:Y:S02]  /*2920*/  DFMA R4, R4, UR26, RZ ;  /* 0x0000001a04047c2b */ /* 0x000fe400080000ff */
[----:B------:R-:W-:Y:S01]  /*2930*/  DFMA R74, R26, UR44, R74 ;  /* 0x0000002c1a4a7c2b */ /* 0x000fe2000800004a */
[----:B------:R-:W-:-:S05]  /*2940*/  R2UR.FILL UR45, R11 ;  /* 0x000000000b2d72ca */ /* 0x000fca00004e0000 */
[----:B------:R-:W-:Y:S01]  /*2950*/  DFMA R4, R32, UR54, R4 ;  /* 0x0000003620047c2b */ /* 0x000fe20008000004 */
[----:B------:R-:W-:Y:S01]  /*2960*/  R2UR.FILL UR54, R10 ;  /* 0x000000000a3672ca */ /* 0x000fe200004e0000 */
[----:B------:R-:W-:-:S08]  /*2970*/  DFMA R10, R6, UR62, RZ ;  /* 0x0000003e060a7c2b */ /* 0x000fd000080000ff */
[----:B------:R-:W-:Y:S01]  /*2980*/  DFMA R10, R34, UR10, R10 ;  /* 0x0000000a220a7c2b */ /* 0x000fe2000800000a */
[----:B------:R-:W-:Y:S02]  /*2990*/  R2UR.FILL UR11, R23 ;  /* 0x00000000170b72ca */ /* 0x000fe400004e0000 */
[----:B------:R-:W-:Y:S02]  /*29a0*/  R2UR.FILL UR10, R8 ;  /* 0x00000000080a72ca */ /* 0x000fe400004e0000 */
[----:B------:R-:W-:Y:S02]  /*29b0*/  R2UR.FILL UR44, R30 ;  /* 0x000000001e2c72ca */ /* 0x000fe400004e0000 */
[----:B------:R-:W-:Y:S01]  /*29c0*/  R2UR.FILL UR55, R28 ;  /* 0x000000001c3772ca */ /* 0x000fe200004e0000 */
[----:B------:R-:W-:-:S08]  /*29d0*/  DFMA R74, R24, UR38, R74 ;  /* 0x00000026184a7c2b */ /* 0x000fd0000800004a */
[----:B------:R-:W-:-:S08]  /*29e0*/  DFMA R10, R36, UR10, R10 ;  /* 0x0000000a240a7c2b */ /* 0x000fd0000800000a */
[----:B------:R-:W-:Y:S02]  /*29f0*/  DFMA R10, R38, UR44, R10 ;  /* 0x0000002c260a7c2b */ /* 0x000fe4000800000a */
[----:B------:R-:W-:Y:S02]  /*2a00*/  DFMA R12, R32, UR28, R12 ;  /* 0x0000001c200c7c2b */ /* 0x000fe4000800000c */
[----:B------:R-:W-:-:S04]  /*2a10*/  DFMA R74, R76, UR68, R74 ;  /* 0x000000444c4a7c2b */ /* 0x000fc8000800004a */
[----:B------:R-:W-:Y:S02]  /*2a20*/  DFMA R10, R14, UR54, R10 ;  /* 0x000000360e0a7c2b */ /* 0x000fe4000800000a */
[C---:B------:R-:W-:Y:S02]  /*2a30*/  DFMA R12, R26.reuse, UR8, R12 ;  /* 0x000000081a0c7c2b */ /* 0x040fe4000800000c */
[----:B------:R-:W-:-:S04]  /*2a40*/  DFMA R4, R26, UR4, R4 ;  /* 0x000000041a047c2b */ /* 0x000fc80008000004 */
[----:B------:R-:W-:Y:S01]  /*2a50*/  DADD R26, R10, R74 ;  /* 0x000000000a1a7229 */ /* 0x000fe2000000004a */
[----:B------:R-:W-:Y:S02]  /*2a60*/  R2UR.FILL UR29, R67 ;  /* 0x00000000431d72ca */ /* 0x000fe400004e0000 */
[----:B------:R-:W-:-:S04]  /*2a70*/  R2UR.FILL UR28, R68 ;  /* 0x00000000441c72ca */ /* 0x000fc800004e0000 */
[----:B------:R0:W-:Y:S01]  /*2a80*/  STS.64 [R17+0x8], R26 ;  /* 0x0000081a11007388 */ /* 0x0001e20000000a00 */
[----:B------:R-:W-:Y:S02]  /*2a90*/  R2UR UR6, R54 ;  /* 0x00000000360672ca */ /* 0x000fe400000e0000 */
[----:B------:R-:W-:Y:S01]  /*2aa0*/  R2UR UR7, R55 ;  /* 0x00000000370772ca */ /* 0x000fe200000e0000 */
[----:B0-----:R-:W-:Y:S01]  /*2ab0*/  DFMA R26, R6, UR30, RZ ;  /* 0x0000001e061a7c2b */ /* 0x001fe200080000ff */
[----:B------:R-:W-:Y:S02]  /*2ac0*/  R2UR.FILL UR31, R71 ;  /* 0x00000000471f72ca */ /* 0x000fe400004e0000 */
[----:B------:R-:W-:Y:S01]  /*2ad0*/  R2UR.FILL UR30, R70 ;  /* 0x00000000461e72ca */ /* 0x000fe200004e0000 */
[----:B------:R-:W-:Y:S02]  /*2ae0*/  DADD R8, R10, -R74 ;  /* 0x000000000a087229 */ /* 0x000fe4000000084a */
[----:B------:R-:W-:Y:S01]  /*2af0*/  DFMA R10, R6, UR28, RZ ;  /* 0x0000001c060a7c2b */ /* 0x000fe200080000ff */
[----:B------:R-:W-:-:S02]  /*2b00*/  R2UR UR42, R62 ;  /* 0x000000003e2a72ca */ /* 0x000fc400000e0000 */
[----:B------:R-:W-:-:S07]  /*2b10*/  R2UR UR43, R63 ;  /* 0x000000003f2b72ca */ /* 0x000fce00000e0000 */
[----:B------:R-:W-:Y:S02]  /*2b20*/  DFMA R6, R6, UR30, RZ ;  /* 0x0000001e06067c2b */ /* 0x000fe400080000ff */
[----:B------:R-:W-:-:S06]  /*2b30*/  DFMA R10, R34, UR18, R10 ;  /* 0x00000012220a7c2b */ /* 0x000fcc000800000a */
[C---:B------:R-:W-:Y:S01]  /*2b40*/  DFMA R6, R34.reuse, UR6, R6 ;  /* 0x0000000622067c2b */ /* 0x040fe20008000006 */
[----:B------:R-:W-:Y:S02]  /*2b50*/  R2UR.FILL UR7, R69 ;  /* 0x00000000450772ca */ /* 0x000fe400004e0000 */
[----:B------:R-:W-:Y:S01]  /*2b60*/  R2UR.FILL UR6, R72 ;  /* 0x00000000480672ca */ /* 0x000fe200004e0000 */
[----:B------:R-:W-:Y:S02]  /*2b70*/  DFMA R26, R34, UR14, R26 ;  /* 0x0000000e221a7c2b */ /* 0x000fe4000800001a */
[----:B------:R-:W-:Y:S01]  /*2b80*/  DFMA R10, R36, UR42, R10 ;  /* 0x0000002a240a7c2b */ /* 0x000fe2000800000a */
[----:B------:R-:W-:Y:S02]  /*2b90*/  R2UR.FILL UR43, R31 ;  /* 0x000000001f2b72ca */ /* 0x000fe400004e0000 */
[----:B------:R-:W-:-:S03]  /*2ba0*/  R2UR.FILL UR42, R66 ;  /* 0x00000000422a72ca */ /* 0x000fc600004e0000 */
[----:B------:R-:W-:-:S04]  /*2bb0*/  DFMA R26, R36, UR36, R26 ;  /* 0x00000024241a7c2b */ /* 0x000fc8000800001a */
[----:B------:R-:W-:Y:S02]  /*2bc0*/  DFMA R6, R36, UR6, R6 ;  /* 0x0000000624067c2b */ /* 0x000fe40008000006 */
[----:B------:R-:W-:Y:S02]  /*2bd0*/  DFMA R12, R24, UR48, R12 ;  /* 0x00000030180c7c2b */ /* 0x000fe4000800000c */
[C---:B------:R-:W-:Y:S02]  /*2be0*/  DFMA R26, R38.reuse, UR50, R26 ;  /* 0x00000032261a7c2b */ /* 0x040fe4000800001a */
[----:B------:R-:W-:Y:S02]  /*2bf0*/  DFMA R10, R38, UR42, R10 ;  /* 0x0000002a260a7c2b */ /* 0x000fe4000800000a */
[----:B------:R-:W-:Y:S02]  /*2c00*/  DFMA R42, R24, UR46, R42 ;  /* 0x0000002e182a7c2b */ /* 0x000fe4000800002a */
[----:B------:R-:W-:-:S02]  /*2c10*/  DFMA R6, R38, UR52, R6 ;  /* 0x0000003426067c2b */ /* 0x000fc40008000006 */
[----:B------:R-:W-:Y:S02]  /*2c20*/  DFMA R4, R24, UR74, R4 ;  /* 0x0000004a18047c2b */ /* 0x000fe40008000004 */
[----:B------:R-:W-:Y:S02]  /*2c30*/  DFMA R28, R76, UR66, R12 ;  /* 0x000000424c1c7c2b */ /* 0x000fe4000800000c */
[C---:B------:R-:W-:Y:S02]  /*2c40*/  DFMA R12, R14.reuse, UR60, R10 ;  /* 0x0000003c0e0c7c2b */ /* 0x040fe4000800000a */
[----:B------:R-:W-:Y:S02]  /*2c50*/  DFMA R26, R14, UR70, R26 ;  /* 0x000000460e1a7c2b */ /* 0x000fe4000800001a */
[----:B------:R-:W-:Y:S02]  /*2c60*/  DFMA R42, R76, UR72, R42 ;  /* 0x000000484c2a7c2b */ /* 0x000fe4000800002a */
[----:B------:R-:W-:-:S02]  /*2c70*/  DFMA R14, R14, UR64, R6 ;  /* 0x000000400e0e7c2b */ /* 0x000fc40008000006 */
[----:B------:R-:W-:Y:S01]  /*2c80*/  DFMA R76, R76, UR76, R4 ;  /* 0x0000004c4c4c7c2b */ /* 0x000fe20008000004 */
[----:B------:R0:W-:Y:S01]  /*2c90*/  STS.64 [R17+0x40], R8 ;  /* 0x0000400811007388 */ /* 0x0001e20000000a00 */
[C-C-:B------:R-:W-:Y:S02]  /*2ca0*/  DADD R10, R12.reuse, R28.reuse ;  /* 0x000000000c0a7229 */ /* 0x140fe4000000001c */
[----:B------:R-:W-:-:S04]  /*2cb0*/  DADD R12, R12, -R28 ;  /* 0x000000000c0c7229 */ /* 0x000fc8000000081c */
[C-C-:B------:R-:W-:Y:S02]  /*2cc0*/  DADD R4, R26.reuse, R76.reuse ;  /* 0x000000001a047229 */ /* 0x140fe4000000004c */
[----:B------:R-:W-:Y:S02]  /*2cd0*/  DADD R6, R26, -R76 ;  /* 0x000000001a067229 */ /* 0x000fe4000000084c */
[C-C-:B0-----:R-:W-:Y:S02]  /*2ce0*/  DADD R8, R14.reuse, R42.reuse ;  /* 0x000000000e087229 */ /* 0x141fe4000000002a */
[----:B------:R-:W-:Y:S01]  /*2cf0*/  DADD R14, R14, -R42 ;  /* 0x000000000e0e7229 */ /* 0x000fe2000000082a */
[----:B------:R2:W-:Y:S04]  /*2d00*/  STS.64 [R17+0x48], R40 ;  /* 0x0000482811007388 */ /* 0x0005e80000000a00 */
[----:B------:R2:W-:Y:S04]  /*2d10*/  STS.128 [R17+0x20], R4 ;  /* 0x0000200411007388 */ /* 0x0005e80000000c00 */
[----:B------:R2:W-:Y:S04]  /*2d20*/  STS.64 [R17+0x10], R10 ;  /* 0x0000100a11007388 */ /* 0x0005e80000000a00 */
[----:B------:R2:W-:Y:S04]  /*2d30*/  STS.64 [R17+0x38], R12 ;  /* 0x0000380c11007388 */ /* 0x0005e80000000a00 */
[----:B------:R2:W-:Y:S04]  /*2d40*/  STS.64 [R17+0x18], R8 ;  /* 0x0000180811007388 */ /* 0x0005e80000000a00 */
[----:B------:R2:W-:Y:S02]  /*2d50*/  STS.64 [R17+0x30], R14 ;  /* 0x0000300e11007388 */ /* 0x0005e40000000a00 */
.L_x_104:
[----:B------:R-:W-:Y:S05]  /*2d60*/  BSYNC.RECONVERGENT B0 ;  /* 0x0000000000007941 */ /* 0x000fea0003800200 */
.L_x_103:
        /* <DEDUP_REMOVED lines=42> */
[----:B------:R-:W-:-:S03]  /*3010*/  R2UR UR77, R65 ;  /* 0x00000000414d72ca */ /* 0x000fc600000e0000 */
[----:B------:R-:W1:Y:S04]  /*3020*/  LDS.64 R28, [R0+0x280] ;  /* 0x00028000001c7984 */ /* 0x000e680000000a00 */
[----:B------:R-:W-:Y:S04]  /*3030*/  LDS.64 R22, [R0+0xa0] ;  /* 0x0000a00000167984 */ /* 0x000fe80000000a00 */
[----:B------:R-:W2:Y:S01]  /*3040*/  LDS.64 R24, [R0+0x230] ;  /* 0x0002300000187984 */ /* 0x000ea20000000a00 */
[C-C-:B0-----:R-:W-:Y:S02]  /*3050*/  DADD R36, R16.reuse, R14.reuse ;  /* 0x0000000010247229 */ /* 0x141fe4000000000e */
[----:B------:R-:W-:Y:S01]  /*3060*/  DADD R16, R16, -R14 ;  /* 0x0000000010107229 */ /* 0x000fe2000000080e */
[----:B------:R-:W-:Y:S01]  /*3070*/  LDS.64 R14, [R0+0xf0] ;  /* 0x0000f000000e7984 */ /* 0x000fe20000000a00 */
[----:B-1----:R-:W-:-:S02]  /*3080*/  DADD R30, R26, R28 ;  /* 0x000000001a1e7229 */ /* 0x002fc4000000001c */
[----:B------:R-:W-:Y:S02]  /*3090*/  DADD R26, R26, -R28 ;  /* 0x000000001a1a7229 */ /* 0x000fe4000000081c */
[----:B------:R-:W-:Y:S01]  /*30a0*/  DFMA R40, R20, R36, RZ ;  /* 0x000000241428722b */ /* 0x000fe200000000ff */
[----:B------:R-:W0:Y:S01]  /*30b0*/  LDS.64 R28, [R0+0x1e0] ;  /* 0x0001e000001c7984 */ /* 0x000e220000000a00 */
[C---:B------:R-:W-:Y:S02]  /*30c0*/  DFMA R42, R36.reuse, UR62, RZ ;  /* 0x0000003e242a7c2b */ /* 0x040fe400080000ff */
[C---:B------:R-:W-:Y:S02]  /*30d0*/  DFMA R32, R36.reuse, UR28, RZ ;  /* 0x0000001c24207c2b */ /* 0x040fe400080000ff */
[C---:B------:R-:W-:Y:S02]  /*30e0*/  DFMA R34, R36.reuse, UR30, RZ ;  /* 0x0000001e24227c2b */ /* 0x040fe400080000ff */
[----:B------:R-:W-:Y:S01]  /*30f0*/  DFMA R36, R36, UR72, RZ ;  /* 0x0000004824247c2b */ /* 0x000fe200080000ff */
[----:B------:R-:W-:Y:S01]  /*3100*/  R2UR UR72, R60 ;  /* 0x000000003c4872ca */ /* 0x000fe200000e0000 */
[----:B--2---:R-:W-:Y:S01]  /*3110*/  DADD R38, R22, R24 ;  /* 0x0000000016267229 */ /* 0x004fe20000000018 */
[----:B------:R-:W-:Y:S01]  /*3120*/  R2UR UR73, R61 ;  /* 0x000000003d4972ca */ /* 0x000fe200000e0000 */
[----:B------:R-:W-:-:S02]  /*3130*/  DFMA R40, R30, UR24, R40 ;  /* 0x000000181e287c2b */ /* 0x000fc40008000028 */
        /* <DEDUP_REMOVED lines=9> */
[----:B------:R-:W-:Y:S01]  /*31d0*/  LDS.64 R30, [R0+0x140] ;  /* 0x00014000001e7984 */ /* 0x000fe20000000a00 */
[C---:B------:R-:W-:Y:S01]  /*31e0*/  DFMA R40, R38.reuse, UR58, R40 ;  /* 0x0000003a26287c2b */ /* 0x040fe20008000028 */
[----:B------:R-:W-:Y:S01]  /*31f0*/  R2UR UR58, R46 ;  /* 0x000000002e3a72ca */ /* 0x000fe200000e0000 */
[C---:B------:R-:W-:Y:S01]  /*3200*/  DFMA R42, R38.reuse, UR10, R42 ;  /* 0x0000000a262a7c2b */ /* 0x040fe2000800002a */
[----:B------:R-:W1:Y:S01]  /*3210*/  LDS.64 R22, [R0+0x190] ;  /* 0x0001900000167984 */ /* 0x000e620000000a00 */
[C---:B------:R-:W-:Y:S01]  /*3220*/  DFMA R32, R38.reuse, UR74, R32 ;  /* 0x0000004a26207c2b */ /* 0x040fe20008000020 */
[----:B------:R-:W-:Y:S01]  /*3230*/  R2UR UR74, R44 ;  /* 0x000000002c4a72ca */ /* 0x000fe200000e0000 */
[C---:B------:R-:W-:Y:S01]  /*3240*/  DFMA R34, R38.reuse, UR6, R34 ;  /* 0x0000000626227c2b */ /* 0x040fe20008000022 */
[----:B------:R-:W-:Y:S01]  /*3250*/  R2UR UR75, R45 ;  /* 0x000000002d4b72ca */ /* 0x000fe200000e0000 */
[----:B------:R-:W-:Y:S01]  /*3260*/  DFMA R36, R38, UR36, R36 ;  /* 0x0000002426247c2b */ /* 0x000fe20008000024 */
[----:B------:R-:W-:Y:S01]  /*3270*/  R2UR UR59, R47 ;  /* 0x000000002f3b72ca */ /* 0x000fe200000e0000 */
[----:B------:R-:W-:-:S02]  /*3280*/  DFMA R68, R16, UR32, RZ ;  /* 0x0000002010447c2b */ /* 0x000fc400080000ff */
[C-C-:B0-----:R-:W-:Y:S02]  /*3290*/  DADD R38, R14.reuse, R28.reuse ;  /* 0x000000000e267229 */ /* 0x141fe4000000001c */
[----:B------:R-:W-:-:S06]  /*32a0*/  DADD R14, R14, -R28 ;  /* 0x000000000e0e7229 */ /* 0x000fcc000000081c */
[----:B------:R-:W-:Y:S01]  /*32b0*/  DFMA R28, R16, UR74, RZ ;  /* 0x0000004a101c7c2b */ /* 0x000fe200080000ff */
[----:B------:R-:W-:Y:S01]  /*32c0*/  R2UR.FILL UR75, R12 ;  /* 0x000000000c4b72ca */ /* 0x000fe200004e0000 */
[----:B------:R-:W-:Y:S01]  /*32d0*/  DFMA R68, R26, UR68, R68 ;  /* 0x000000441a447c2b */ /* 0x000fe20008000044 */
[----:B------:R-:W-:Y:S01]  /*32e0*/  R2UR.FILL UR74, R4 ;  /* 0x00000000044a72ca */ /* 0x000fe200004e0000 */
[C---:B------:R-:W-:Y:S01]  /*32f0*/  DFMA R40, R38.reuse, UR34, R40 ;  /* 0x0000002226287c2b */ /* 0x040fe20008000028 */
[----:B------:R-:W-:Y:S01]  /*3300*/  R2UR.FILL UR69, R10 ;  /* 0x000000000a4572ca */ /* 0x000fe200004e0000 */
[C---:B------:R-:W-:Y:S01]  /*3310*/  DFMA R42, R38.reuse, UR44, R42 ;  /* 0x0000002c262a7c2b */ /* 0x040fe2000800002a */
[----:B------:R-:W-:Y:S01]  /*3320*/  R2UR.FILL UR68, R67 ;  /* 0x00000000434472ca */ /* 0x000fe200004e0000 */
[C---:B------:R-:W-:Y:S02]  /*3330*/  DFMA R32, R38.reuse, UR42, R32 ;  /* 0x0000002a26207c2b */ /* 0x040fe40008000020 */
[----:B------:R-:W-:-:S02]  /*3340*/  DFMA R34, R38, UR52, R34 ;  /* 0x0000003426227c2b */ /* 0x000fc40008000022 */
[----:B------:R-:W-:Y:S02]  /*3350*/  DFMA R36, R38, UR50, R36 ;  /* 0x0000003226247c2b */ /* 0x000fe40008000024 */
[----:B------:R-:W-:Y:S02]  /*3360*/  DFMA R28, R26, UR22, R28 ;  /* 0x000000161a1c7c2b */ /* 0x000fe4000800001c */
[----:B------:R-:W-:Y:S02]  /*3370*/  DFMA R68, R24, UR8, R68 ;  /* 0x0000000818447c2b */ /* 0x000fe40008000044 */
[C-C-:B-1----:R-:W-:Y:S02]  /*3380*/  DADD R38, R30.reuse, R22.reuse ;  /* 0x000000001e267229 */ /* 0x142fe40000000016 */
[----:B------:R-:W-:Y:S02]  /*3390*/  DADD R22, R30, -R22 ;  /* 0x000000001e167229 */ /* 0x000fe40000000816 */
[----:B------:R-:W-:-:S02]  /*33a0*/  DFMA R30, R18, R16, RZ ;  /* 0x00000010121e722b */ /* 0x000fc400000000ff */
[----:B------:R-:W-:Y:S01]  /*33b0*/  DFMA R28, R24, UR72, R28 ;  /* 0x00000048181c7c2b */ /* 0x000fe2000800001c */
[----:B------:R-:W-:Y:S01]  /*33c0*/  R2UR.FILL UR73, R5 ;  /* 0x00000000054972ca */ /* 0x000fe200004e0000 */
[C---:B------:R-:W-:Y:S01]  /*33d0*/  DFMA R40, R38.reuse, UR56, R40 ;  /* 0x0000003826287c2b */ /* 0x040fe20008000028 */
[----:B------:R-:W-:Y:S01]  /*33e0*/  R2UR.FILL UR72, R11 ;  /* 0x000000000b4872ca */ /* 0x000fe200004e0000 */
[C---:B------:R-:W-:Y:S02]  /*33f0*/  DFMA R42, R38.reuse, UR54, R42 ;  /* 0x00000036262a7c2b */ /* 0x040fe4000800002a */
[C---:B------:R-:W-:Y:S02]  /*3400*/  DFMA R32, R38.reuse, UR60, R32 ;  /* 0x0000003c26207c2b */ /* 0x040fe40008000020 */
[C---:B------:R-:W-:Y:S02]  /*3410*/  DFMA R34, R38.reuse, UR64, R34 ;  /* 0x0000004026227c2b */ /* 0x040fe40008000022 */
[----:B------:R-:W-:-:S02]  /*3420*/  DFMA R36, R38, UR70, R36 ;  /* 0x0000004626247c2b */ /* 0x000fc40008000024 */
[C---:B------:R-:W-:Y:S01]  /*3430*/  DFMA R38, R16.reuse, UR58, RZ ;  /* 0x0000003a10267c2b */ /* 0x040fe200080000ff */
[----:B------:R-:W-:Y:S01]  /*3440*/  R2UR.FILL UR59, R66 ;  /* 0x00000000423b72ca */ /* 0x000fe200004e0000 */
[----:B------:R-:W-:Y:S01]  /*3450*/  DFMA R16, R16, UR26, RZ ;  /* 0x0000001a10107c2b */ /* 0x000fe200080000ff */
[----:B------:R-:W-:Y:S01]  /*3460*/  R2UR.FILL UR58, R6 ;  /* 0x00000000063a72ca */ /* 0x000fe200004e0000 */
[----:B------:R-:W-:Y:S02]  /*3470*/  DFMA R30, R26, UR20, R30 ;  /* 0x000000141a1e7c2b */ /* 0x000fe4000800001e */
[----:B------:R-:W-:Y:S02]  /*3480*/  DFMA R28, R14, UR38, R28 ;  /* 0x000000260e1c7c2b */ /* 0x000fe4000800001c */
[C---:B------:R-:W-:Y:S02]  /*3490*/  DFMA R38, R26.reuse, UR16, R38 ;  /* 0x000000101a267c2b */ /* 0x040fe40008000026 */
[----:B------:R-:W-:Y:S01]  /*34a0*/  DFMA R16, R26, UR66, R16 ;  /* 0x000000421a107c2b */ /* 0x000fe20008000010 */
[----:B------:R-:W-:Y:S01]  /*34b0*/  R2UR.FILL UR67, R8 ;  /* 0x00000000084372ca */ /* 0x000fe200004e0000 */
[----:B------:R-:W-:Y:S01]  /*34c0*/  DFMA R30, R24, UR12, R30 ;  /* 0x0000000c181e7c2b */ /* 0x000fe2000800001e */
[----:B------:R-:W-:Y:S01]  /*34d0*/  R2UR.FILL UR66, R13 ;  /* 0x000000000d4272ca */ /* 0x000fe200004e0000 */
[----:B------:R-:W-:-:S02]  /*34e0*/  DFMA R68, R14, UR48, R68 ;  /* 0x000000300e447c2b */ /* 0x000fc40008000044 */
[C---:B------:R-:W-:Y:S01]  /*34f0*/  DFMA R38, R24.reuse, UR76, R38 ;  /* 0x0000004c18267c2b */ /* 0x040fe20008000026 */
[----:B------:R-:W-:Y:S01]  /*3500*/  R2UR.FILL UR77, R7 ;  /* 0x00000000074d72ca */ /* 0x000fe200004e0000 */
[----:B------:R-:W-:Y:S01]  /*3510*/  DFMA R16, R24, UR4, R16 ;  /* 0x0000000418107c2b */ /* 0x000fe20008000010 */
[----:B------:R-:W-:Y:S01]  /*3520*/  R2UR.FILL UR76, R9 ;  /* 0x00000000094c72ca */ /* 0x000fe200004e0000 */
[----:B------:R-:W-:Y:S02]  /*3530*/  DFMA R30, R14, UR40, R30 ;  /* 0x000000280e1e7c2b */ /* 0x000fe4000800001e */
[----:B------:R-:W-:Y:S02]  /*3540*/  DFMA R28, R22, UR68, R28 ;  /* 0x00000044161c7c2b */ /* 0x000fe4000800001c */
[C---:B------:R-:W-:Y:S02]  /*3550*/  DFMA R38, R14.reuse, UR46, R38 ;  /* 0x0000002e0e267c2b */ /* 0x040fe40008000026 */
[----:B------:R-:W-:-:S02]  /*3560*/  DFMA R16, R14, UR74, R16 ;  /* 0x0000004a0e107c2b */ /* 0x000fc40008000010 */
[C---:B------:R-:W-:Y:S02]  /*3570*/  DFMA R30, R22.reuse, UR58, R30 ;  /* 0x0000003a161e7c2b */ /* 0x040fe4000800001e */
[C---:B------:R-:W-:Y:S02]  /*3580*/  DFMA R68, R22.reuse, UR66, R68 ;  /* 0x0000004216447c2b */ /* 0x040fe40008000044 */
[C---:B------:R-:W-:Y:S02]  /*3590*/  DFMA R38, R22.reuse, UR72, R38 ;  /* 0x0000004816267c2b */ /* 0x040fe40008000026 */
[----:B------:R-:W-:Y:S02]  /*35a0*/  DFMA R16, R22, UR76, R16 ;  /* 0x0000004c16107c2b */ /* 0x000fe40008000010 */
[----:B------:R-:W-:Y:S02]  /*35b0*/  DADD R4, R40, R30 ;  /* 0x0000000028047229 */ /* 0x000fe4000000001e */
[----:B------:R-:W-:-:S02]  /*35c0*/  DADD R6, R42, R28 ;  /* 0x000000002a067229 */ /* 0x000fc4000000001c */
[----:B------:R-:W-:Y:S02]  /*35d0*/  DADD R8, R32, R68 ;  /* 0x0000000020087229 */ /* 0x000fe40000000044 */
        /* <DEDUP_REMOVED lines=17> */
.L_x_106:
[----:B------:R-:W-:Y:S05]  /*36f0*/  BSYNC.RECONVERGENT B0 ;  /* 0x0000000000007941 */ /* 0x000fea0003800200 */
.L_x_105:
[----:B------:R-:W-:Y:S01]  /*3700*/  BAR.SYNC.DEFER_BLOCKING 0x0 ;  /* 0x0000000000007b1d */ /* 0x000fe20000010000 */
[----:B------:R-:W-:Y:S02]  /*3710*/  MOV.SPILL R66, UR71 ;  /* 0x0000004700427c02 */ /* 0x000fe40009000f00 */
[----:B0123--:R-:W-:Y:S02]  /*3720*/  MOV.SPILL R13, UR70 ;  /* 0x00000046000d7c02 */ /* 0x00ffe40009000f00 */
[----:B------:R-:W-:Y:S02]  /*3730*/  MOV.SPILL R8, UR59 ;  /* 0x0000003b00087c02 */ /* 0x000fe40009000f00 */
[----:B------:R-:W-:Y:S02]  /*3740*/  MOV.SPILL R12, UR58 ;  /* 0x0000003a000c7c02 */ /* 0x000fe40009000f00 */
[----:B------:R-:W-:Y:S02]  /*3750*/  MOV.SPILL R0, UR67 ;  /* 0x0000004300007c02 */ /* 0x000fe40009000f00 */
[----:B------:R-:W-:-:S02]  /*3760*/  MOV.SPILL R11, UR66 ;  /* 0x00000042000b7c02 */ /* 0x000fc40009000f00 */
[----:B------:R-:W-:Y:S02]  /*3770*/  R2UR UR70, R50 ;  /* 0x00000000324672ca */ /* 0x000fe400000e0000 */
[----:B------:R-:W-:Y:S02]  /*3780*/  R2UR UR71, R51 ;  /* 0x00000000334772ca */ /* 0x000fe400000e0000 */
        /* <DEDUP_REMOVED lines=8> */
[----:B------:R-:W-:Y:S02]  /*3810*/  MOV.SPILL R4, UR73 ;  /* 0x0000004900047c02 */ /* 0x000fe40009000f00 */
[----:B------:R-:W-:Y:S01]  /*3820*/  MOV.SPILL R10, UR72 ;  /* 0x00000048000a7c02 */ /* 0x000fe20009000f00 */
[----:B------:R-:W-:Y:S01]  /*3830*/  LDS.64 R26, [R2+0x320] ;  /* 0x00032000021a7984 */ /* 0x000fe20000000a00 */
[----:B------:R-:W-:Y:S02]  /*3840*/  R2UR UR68, R44 ;  /* 0x000000002c4472ca */ /* 0x000fe400000e0000 */
[----:B------:R-:W-:Y:S01]  /*3850*/  R2UR UR69, R45 ;  /* 0x000000002d4572ca */ /* 0x000fe200000e0000 */
        /* <DEDUP_REMOVED lines=10> */
[----:B------:R-:W-:Y:S01]  /*3900*/  DADD R22, R38, -R22 ;  /* 0x0000000026167229 */ /* 0x000fe20000000816 */
[----:B------:R-:W-:Y:S05]  /*3910*/  LDS.64 R38, [R2+0x960] ;  /* 0x0009600002267984 */ /* 0x000fea0000000a00 */
[----:B------:R-:W-:-:S02]  /*3920*/  DFMA R36, R20, R34, RZ ;  /* 0x000000221424722b */ /* 0x000fc400000000ff */
[----:B-1----:R-:W-:Y:S02]  /*3930*/  DADD R20, R26, R28 ;  /* 0x000000001a147229 */ /* 0x002fe4000000001c */
[C---:B------:R-:W-:Y:S02]  /*3940*/  DFMA R32, R34.reuse, UR62, RZ ;  /* 0x0000003e22207c2b */ /* 0x040fe400080000ff */
[C---:B------:R-:W-:Y:S02]  /*3950*/  DFMA R30, R34.reuse, UR30, RZ ;  /* 0x0000001e221e7c2b */ /* 0x040fe400080000ff */
[C---:B------:R-:W-:Y:S02]  /*3960*/  DFMA R24, R34.reuse, UR28, RZ ;  /* 0x0000001c22187c2b */ /* 0x040fe400080000ff */
[----:B------:R-:W-:Y:S01]  /*3970*/  DFMA R34, R34, UR66, RZ ;  /* 0x0000004222227c2b */ /* 0x000fe200080000ff */
[----:B------:R-:W-:Y:S01]  /*3980*/  R2UR UR66, R62 ;  /* 0x000000003e4272ca */ /* 0x000fe200000e0000 */
[C---:B------:R-:W-:Y:S01]  /*3990*/  DFMA R32, R20.reuse, UR70, R32 ;  /* 0x0000004614207c2b */ /* 0x040fe20008000020 */
[----:B------:R-:W-:Y:S01]  /*39a0*/  R2UR UR70, R52 ;  /* 0x00000000344672ca */ /* 0x000fe200000e0000 */
[----:B------:R-:W-:Y:S01]  /*39b0*/  DFMA R30, R20, UR58, R30 ;  /* 0x0000003a141e7c2b */ /* 0x000fe2000800001e */
[----:B------:R-:W-:Y:S01]  /*39c0*/  R2UR UR71, R53 ;  /* 0x00000000354772ca */ /* 0x000fe200000e0000 */
[----:B------:R-:W-:Y:S01]  /*39d0*/  DADD R26, R26, -R28 ;  /* 0x000000001a1a7229 */ /* 0x000fe2000000081c */
[----:B------:R-:W-:Y:S01]  /*39e0*/  R2UR UR58, R56 ;  /* 0x00000000383a72ca */ /* 0x000fe200000e0000 */
[----:B------:R-:W-:Y:S01]  /*39f0*/  DFMA R28, R20, UR24, R36 ;  /* 0x00000018141c7c2b */ /* 0x000fe20008000024 */
[----:B------:R-:W-:Y:S01]  /*3a00*/  R2UR UR59, R57 ;  /* 0x00000000393b72ca */ /* 0x000fe200000e0000 */
[----:B------:R-:W-:Y:S01]  /*3a10*/  DFMA R42, R18, R22, RZ ;  /* 0x00000016122a722b */ /* 0x000fe200000000ff */
[----:B------:R-:W-:Y:S01]  /*3a20*/  R2UR UR67, R63 ;  /* 0x000000003f4372ca */ /* 0x000fe200000e0000 */
[C---:B------:R-:W-:Y:S01]  /*3a30*/  DFMA R18, R22.reuse, UR68, RZ ;  /* 0x0000004416127c2b */ /* 0x040fe200080000ff */
[----:B------:R-:W-:Y:S01]  /*3a40*/  R2UR UR68, R58 ;  /* 0x000000003a4472ca */ /* 0x000fe200000e0000 */
[C---:B------:R-:W-:Y:S01]  /*3a50*/  DFMA R36, R22.reuse, UR32, RZ ;  /* 0x0000002016247c2b */ /* 0x040fe200080000ff */
[----:B------:R-:W-:Y:S01]  /*3a60*/  R2UR UR69, R59 ;  /* 0x000000003b4572ca */ /* 0x000fe200000e0000 */
[C---:B------:R-:W-:Y:S01]  /*3a70*/  DFMA R40, R22.reuse, UR72, RZ ;  /* 0x0000004816287c2b */ /* 0x040fe200080000ff */
[----:B------:R-:W-:Y:S01]  /*3a80*/  R2UR UR72, R60 ;  /* 0x000000003c4872ca */ /* 0x000fe200000e0000 */
[----:B------:R-:W-:Y:S01]  /*3a90*/  DFMA R22, R22, UR26, RZ ;  /* 0x0000001a16167c2b */ /* 0x000fe200080000ff */
[----:B------:R-:W-:Y:S01]  /*3aa0*/  R2UR UR73, R61 ;  /* 0x000000003d4972ca */ /* 0x000fe200000e0000 */
[----:B------:R-:W-:-:S02]  /*3ab0*/  DFMA R24, R20, UR18, R24 ;  /* 0x0000001214187c2b */ /* 0x000fc40008000018 */
[----:B------:R-:W-:Y:S01]  /*3ac0*/  DFMA R20, R20, UR14, R34 ;  /* 0x0000000e14147c2b */ /* 0x000fe20008000022 */
[----:B------:R-:W0:Y:S01]  /*3ad0*/  LDS.64 R34, [R2+0x12c0] ;  /* 0x0012c00002227984 */ /* 0x000e220000000a00 */
        /* <DEDUP_REMOVED lines=8> */
[----:B------:R-:W-:-:S02]  /*3b60*/  DFMA R18, R26, UR22, R18 ;  /* 0x000000161a127c2b */ /* 0x000fc40008000012 */
[----:B------:R-:W-:Y:S02]  /*3b70*/  DFMA R40, R26, UR16, R40 ;  /* 0x000000101a287c2b */ /* 0x000fe40008000028 */
[----:B------:R-:W-:Y:S01]  /*3b80*/  DADD R16, R16, -R14 ;  /* 0x0000000010107229 */ /* 0x000fe2000000080e */
[----:B------:R-:W-:Y:S01]  /*3b90*/  LDS.64 R26, [R2+0xfa0] ;  /* 0x000fa000021a7984 */ /* 0x000fe20000000a00 */
[C---:B------:R-:W-:Y:S01]  /*3ba0*/  DFMA R28, R12.reuse, UR68, R28 ;  /* 0x000000440c1c7c2b */ /* 0x040fe2000800001c */
[----:B------:R-:W-:Y:S01]  /*3bb0*/  R2UR.FILL UR69, R6 ;  /* 0x00000000064572ca */ /* 0x000fe200004e0000 */
[C---:B------:R-:W-:Y:S01]  /*3bc0*/  DFMA R32, R12.reuse, UR10, R32 ;  /* 0x0000000a0c207c2b */ /* 0x040fe20008000020 */
[----:B------:R-:W1:Y:S01]  /*3bd0*/  LDS.64 R14, [R2+0xc80] ;  /* 0x000c8000020e7984 */ /* 0x000e620000000a00 */
[----:B------:R-:W-:Y:S01]  /*3be0*/  R2UR.FILL UR68, R7 ;  /* 0x00000000074472ca */ /* 0x000fe200004e0000 */
[C---:B------:R-:W-:Y:S01]  /*3bf0*/  DFMA R24, R12.reuse, UR66, R24 ;  /* 0x000000420c187c2b */ /* 0x040fe20008000018 */
[----:B------:R-:W-:Y:S01]  /*3c00*/  R2UR.FILL UR67, R0 ;  /* 0x00000000004372ca */ /* 0x000fe200004e0000 */
[C---:B------:R-:W-:Y:S01]  /*3c10*/  DFMA R30, R12.reuse, UR6, R30 ;  /* 0x000000060c1e7c2b */ /* 0x040fe2000800001e */
[----:B------:R-:W-:Y:S01]  /*3c20*/  R2UR.FILL UR66, R11 ;  /* 0x000000000b4272ca */ /* 0x000fe200004e0000 */
[----:B------:R-:W-:-:S02]  /*3c30*/  DFMA R20, R12, UR36, R20 ;  /* 0x000000240c147c2b */ /* 0x000fc40008000014 */
[C---:B------:R-:W-:Y:S02]  /*3c40*/  DFMA R42, R16.reuse, UR12, R42 ;  /* 0x0000000c102a7c2b */ /* 0x040fe4000800002a */
        /* <DEDUP_REMOVED lines=8> */
[----:B0-----:R-:W-:-:S02]  /*3cd0*/  DADD R6, R38, R34 ;  /* 0x0000000026067229 */ /* 0x001fc40000000022 */
[----:B------:R-:W-:-:S06]  /*3ce0*/  DADD R34, R38, -R34 ;  /* 0x0000000026227229 */ /* 0x000fcc0000000822 */
[C---:B------:R-:W-:Y:S02]  /*3cf0*/  DFMA R4, R6.reuse, UR34, R28 ;  /* 0x0000002206047c2b */ /* 0x040fe4000800001c */
[C---:B------:R-:W-:Y:S02]  /*3d00*/  DFMA R32, R6.reuse, UR44, R32 ;  /* 0x0000002c06207c2b */ /* 0x040fe40008000020 */
[C---:B------:R-:W-:Y:S02]  /*3d10*/  DFMA R10, R6.reuse, UR42, R24 ;  /* 0x0000002a060a7c2b */ /* 0x040fe40008000018 */
[C---:B------:R-:W-:Y:S02]  /*3d20*/  DFMA R30, R6.reuse, UR52, R30 ;  /* 0x00000034061e7c2b */ /* 0x040fe4000800001e */
[----:B------:R-:W-:Y:S02]  /*3d30*/  DFMA R20, R6, UR50, R20 ;  /* 0x0000003206147c2b */ /* 0x000fe40008000014 */
[----:B-1----:R-:W-:-:S02]  /*3d40*/  DADD R8, R14, R26 ;  /* 0x000000000e087229 */ /* 0x002fc4000000001a */
[----:B------:R-:W-:Y:S02]  /*3d50*/  DADD R14, R14, -R26 ;  /* 0x000000000e0e7229 */ /* 0x000fe4000000081a */
[C---:B------:R-:W-:Y:S02]  /*3d60*/  DFMA R42, R34.reuse, UR40, R42 ;  /* 0x00000028222a7c2b */ /* 0x040fe4000800002a */
        /* <DEDUP_REMOVED lines=13> */
[----:B------:R-:W-:Y:S01]  /*3e40*/  DFMA R22, R14, UR76, R22 ;  /* 0x0000004c0e167c2b */ /* 0x000fe20008000016 */
[----:B------:R-:W-:Y:S10]  /*3e50*/  @P0 EXIT ;  /* 0x000000000000094d */ /* 0x000ff40003800000 */
[----:B------:R-:W0:Y:S01]  /*3e60*/  S2R R0, SR_TID.X ;  /* 0x0000000000007919 */ /* 0x000e220000002100 */
[----:B------:R-:W1:Y:S01]  /*3e70*/  LDC.64 R12, c[0x0][0x3b0] ;  /* 0x0000ec00ff0c7b82 */ /* 0x000e620000000a00 */
[----:B------:R-:W2:Y:S01]  /*3e80*/  LDCU.64 UR4, c[0x0][0x358] ;  /* 0x00006b00ff0477ac */ /* 0x000ea20008000a00 */
[C-C-:B------:R-:W-:Y:S02]  /*3e90*/  DADD R24, R20.reuse, R22.reuse ;  /* 0x0000000014187229 */ /* 0x140fe40000000016 */
[----:B------:R-:W-:Y:S02]  /*3ea0*/  DADD R20, R20, -R22 ;  /* 0x0000000014147229 */ /* 0x000fe40000000816 */
[C-C-:B------:R-:W-:Y:S02]  /*3eb0*/  DADD R14, R10.reuse, R36.reuse ;  /* 0x000000000a0e7229 */ /* 0x140fe40000000024 */
[----:B------:R-:W-:Y:S02]  /*3ec0*/  DADD R36, R10, -R36 ;  /* 0x000000000a247229 */ /* 0x000fe40000000824 */
[----:B------:R-:W-:-:S02]  /*3ed0*/  DADD R16, R30, R40 ;  /* 0x000000001e107229 */ /* 0x000fc40000000028 */
[----:B------:R-:W-:Y:S01]  /*3ee0*/  DADD R30, R30, -R40 ;  /* 0x000000001e1e7229 */ /* 0x000fe20000000828 */
[----:B0-----:R-:W-:-:S04]  /*3ef0*/  IMAD.IADD R23, R0, 0x1, R3 ;  /* 0x0000000100177824 */ /* 0x001fc800078e0203 */
[----:B-1----:R-:W-:Y:S01]  /*3f00*/  IMAD.WIDE R10, R23, 0x8, R12 ;  /* 0x00000008170a7825 */ /* 0x002fe200078e020c */
[C-C-:B------:R-:W-:Y:S02]  /*3f10*/  DADD R12, R6.reuse, R18.reuse ;  /* 0x00000000060c7229 */ /* 0x140fe40000000012 */
[----:B------:R-:W-:Y:S02]  /*3f20*/  DADD R18, R6, -R18 ;  /* 0x0000000006127229 */ /* 0x000fe40000000812 */
[C-C-:B------:R-:W-:Y:S01]  /*3f30*/  DADD R6, R4.reuse, R8.reuse ;  /* 0x0000000004067229 */ /* 0x140fe20000000008 */
[----:B--2---:R-:W-:Y:S01]  /*3f40*/  STG.E.64 desc[UR4][R10.64+0xc80], R24 ;  /* 0x000c80180a007986 */ /* 0x004fe2000c101b04 */
        /* <DEDUP_REMOVED lines=11> */
.L_x_107:
        /* <DEDUP_REMOVED lines=16> */
.L_x_336:


//--------------------- .text._Z32massMatrixMultiplyConstantKernelILi8ELi12ELi1EEviPKiPKdS3_S3_S3_Pd --------------------------
	.section	.text._Z32massMatrixMultiplyConstantKernelILi8ELi12ELi1EEviPKiPKdS3_S3_S3_Pd,"ax",@progbits
	.align	128
        .global         _Z32massMatrixMultiplyConstantKernelILi8ELi12ELi1EEviPKiPKdS3_S3_S3_Pd
        .type           _Z32massMatrixMultiplyConstantKernelILi8ELi12ELi1EEviPKiPKdS3_S3_S3_Pd,@function
        .size           _Z32massMatrixMultiplyConstantKernelILi8ELi12ELi1EEviPKiPKdS3_S3_S3_Pd,(.L_x_337 - _Z32massMatrixMultiplyConstantKernelILi8ELi12ELi1EEviPKiPKdS3_S3_S3_Pd)
        .other          _Z32massMatrixMultiplyConstantKernelILi8ELi12ELi1EEviPKiPKdS3_S3_S3_Pd,@"STO_CUDA_ENTRY STV_DEFAULT"
_Z32massMatrixMultiplyConstantKernelILi8ELi12ELi1EEviPKiPKdS3_S3_S3_Pd:
.text._Z32massMatrixMultiplyConstantKernelILi8ELi12ELi1EEviPKiPKdS3_S3_S3_Pd:
        /* <DEDUP_REMOVED lines=9> */
[----:B------:R-:W2:Y:S01]  /*0090*/  LDCU.128 UR40, c[0x3][0x60] ;  /* 0x00c00c00ff2877ac */ /* 0x000ea20008000c00 */
[----:B------:R-:W5:Y:S01]  /*00a0*/  LDCU.128 UR8, c[0x3][URZ] ;  /* 0x00c00000ff0877ac */ /* 0x000f620008000c00 */
[----:B------:R-:W5:Y:S01]  /*00b0*/  LDCU.128 UR32, c[0x3][0x20] ;  /* 0x00c00400ff2077ac */ /* 0x000f620008000c00 */
[----:B------:R-:W5:Y:S01]  /*00c0*/  LDCU.128 UR48, c[0x3][0x80] ;  /* 0x00c01000ff3077ac */ /* 0x000f620008000c00 */
[----:B------:R-:W5:Y:S01]  /*00d0*/  LDCU.128 UR52, c[0x3][0xa0] ;  /* 0x00c01400ff3477ac */ /* 0x000f620008000c00 */
[----:B0-----:R-:W-:Y:S01]  /*00e0*/  VIADD R0, R3, UR4 ;  /* 0x0000000403007c36 */ /* 0x001fe20008000000 */
[----:B------:R-:W0:Y:S04]  /*00f0*/  LDCU.128 UR12, c[0x3][0x700] ;  /* 0x00c0e000ff0c77ac */ /* 0x000e280008000c00 */
[C---:B-1----:R-:W-:Y:S01]  /*0100*/  ISETP.GE.AND P0, PT, R0.reuse, UR5, PT ;  /* 0x0000000500007c0c */ /* 0x042fe2000bf06270 */
[----:B--2---:R-:W-:Y:S01]  /*0110*/  IMAD.U32 R22, RZ, RZ, UR42 ;  /* 0x0000002aff167e24 */ /* 0x004fe2000f8e00ff */
[----:B------:R-:W1:Y:S01]  /*0120*/  LDCU.128 UR4, c[0x3][0x720] ;  /* 0x00c0e400ff0477ac */ /* 0x000e620008000c00 */
[----:B------:R-:W2:Y:S01]  /*0130*/  LDCU.128 UR16, c[0x3][0x740] ;  /* 0x00c0e800ff1077ac */ /* 0x000ea20008000c00 */
[----:B------:R-:W0:Y:S09]  /*0140*/  LDCU.128 UR60, c[0x3][0x7a0] ;  /* 0x00c0f400ff3c77ac */ /* 0x000e320008000c00 */
[----:B------:R-:W5:Y:S01]  /*0150*/  @!P0 LDC.64 R4, c[0x0][0x388] ;  /* 0x0000e200ff048b82 */ /* 0x000f620000000a00 */
[----:B------:R-:W2:Y:S01]  /*0160*/  LDCU.128 UR28, c[0x3][0x10] ;  /* 0x00c00200ff1c77ac */ /* 0x000ea20008000c00 */
[----:B------:R-:W2:Y:S01]  /*0170*/  LDCU.128 UR24, c[0x3][0x30] ;  /* 0x00c00600ff1877ac */ /* 0x000ea20008000c00 */
[----:B------:R-:W2:Y:S01]  /*0180*/  LDCU.128 UR56, c[0x3][0x90] ;  /* 0x00c01200ff3877ac */ /* 0x000ea20008000c00 */
[----:B------:R-:W2:Y:S01]  /*0190*/  LDCU.128 UR44, c[0x3][0x710] ;  /* 0x00c0e200ff2c77ac */ /* 0x000ea20008000c00 */
[----:B------:R-:W2:Y:S01]  /*01a0*/  LDCU.128 UR20, c[0x3][0x730] ;  /* 0x00c0e600ff1477ac */ /* 0x000ea20008000c00 */
[----:B-----5:R-:W-:-:S05]  /*01b0*/  @!P0 IMAD.WIDE R4, R0, 0x4, R4 ;  /* 0x0000000400048825 */ /* 0x020fca00078e0204 */
[----:B------:R-:W3:Y:S01]  /*01c0*/  @!P0 LDG.E.CONSTANT R2, desc[UR76][R4.64] ;  /* 0x0000004c04028981 */ /* 0x000ee2000c1e9900 */
[----:B------:R-:W5:Y:S01]  /*01d0*/  S2R R137, SR_CgaCtaId ;  /* 0x0000000000897919 */ /* 0x000f620000008800 */
[----:B------:R-:W-:Y:S01]  /*01e0*/  MOV R52, 0x400 ;  /* 0x0000040000347802 */ /* 0x000fe20000000f00 */
[----:B------:R-:W-:Y:S01]  /*01f0*/  BAR.SYNC.DEFER_BLOCKING 0x0 ;  /* 0x0000000000007b1d */ /* 0x000fe20000010000 */
[----:B---3--:R-:W-:-:S05]  /*0200*/  LEA R9, R2, R53, 0x9 ;  /* 0x0000003502097211 */ /* 0x008fca00078e48ff */
        /* <DEDUP_REMOVED lines=8> */
[----:B------:R1:W2:Y:S01]  /*0290*/  LDG.E.64.CONSTANT R18, desc[UR76][R6.64+0xc00] ;  /* 0x000c004c06127981 */ /* 0x0002a2000c1e9b00 */
[----:B------:R-:W-:Y:S01]  /*02a0*/  IMAD.U32 R23, RZ, RZ, UR43 ;  /* 0x0000002bff177e24 */ /* 0x000fe2000f8e00ff */
[----:B------:R-:W-:Y:S01]  /*02b0*/  MOV R24, UR50 ;  /* 0x0000003200187c02 */ /* 0x000fe20008000f00 */
[----:B------:R-:W-:Y:S01]  /*02c0*/  IMAD.U32 R25, RZ, RZ, UR51 ;  /* 0x00000033ff197e24 */ /* 0x000fe2000f8e00ff */
[----:B-1----:R-:W-:Y:S01]  /*02d0*/  MOV R6, UR10 ;  /* 0x0000000a00067c02 */ /* 0x002fe20008000f00 */
[----:B------:R-:W-:Y:S01]  /*02e0*/  IMAD.U32 R7, RZ, RZ, UR11 ;  /* 0x0000000bff077e24 */ /* 0x000fe2000f8e00ff */
[----:B0-----:R-:W-:Y:S01]  /*02f0*/  MOV R45, UR61 ;  /* 0x0000003d002d7c02 */ /* 0x001fe20008000f00 */
[----:B------:R-:W-:Y:S01]  /*0300*/  IMAD.U32 R44, RZ, RZ, UR60 ;  /* 0x0000003cff2c7e24 */ /* 0x000fe2000f8e00ff */
[----:B-----5:R-:W-:Y:S01]  /*0310*/  LEA R154, R137, R52, 0x18 ;  /* 0x00000034899a7211 */ /* 0x020fe200078ec0ff */
[----:B------:R-:W-:Y:S01]  /*0320*/  IMAD.SHL.U32 R145, R53, 0x8, RZ ;  /* 0x0000000835917824 */ /* 0x000fe200078e00ff */
[----:B------:R-:W-:-:S03]  /*0330*/  SHF.R.U32.HI R152, RZ, 0x3, R53 ;  /* 0x00000003ff987819 */ /* 0x000fc60000011635 */
[----:B------:R-:W-:Y:S01]  /*0340*/  IMAD R52, R3, 0x3a80, R154 ;  /* 0x00003a8003347824 */ /* 0x000fe200078e029a */
[----:B------:R-:W-:-:S03]  /*0350*/  LOP3.LUT R145, R145, 0x38, RZ, 0xc0, !PT ;  /* 0x0000003891917812 */ /* 0x000fc600078ec0ff */
[----:B------:R-:W-:-:S05]  /*0360*/  IMAD R144, R152, 0x68, R52 ;  /* 0x0000006898907824 */ /* 0x000fca00078e0234 */
[----:B------:R-:W-:Y:S02]  /*0370*/  IADD3 R153, PT, PT, R144, R145, RZ ;  /* 0x0000009190997210 */ /* 0x000fe40007ffe0ff */
[C---:B------:R-:W-:Y:S01]  /*0380*/  ISETP.GT.U32.AND P2, PT, R53.reuse, 0x5f, PT ;  /* 0x0000005f3500780c */ /* 0x040fe20003f44070 */
[----:B------:R-:W-:Y:S01]  /*0390*/  BSSY.RECONVERGENT B0, `(.L_x_108) ;  /* 0x0000141000007945 */ /* 0x000fe20003800200 */
[----:B------:R-:W-:Y:S01]  /*03a0*/  ISETP.GT.U32.AND P1, PT, R53, 0x8f, PT ;  /* 0x0000008f3500780c */ /* 0x000fe20003f24070 */
[C-C-:B---3--:R-:W-:Y:S02]  /*03b0*/  DADD R90, R12.reuse, R14.reuse ;  /* 0x000000000c5a7229 */ /* 0x148fe4000000000e */
[----:B------:R-:W-:Y:S01]  /*03c0*/  DADD R102, R12, -R14 ;  /* 0x000000000c667229 */ /* 0x000fe2000000080e */
[----:B------:R-:W-:Y:S01]  /*03d0*/  MOV R12, UR36 ;  /* 0x00000024000c7c02 */ /* 0x000fe20008000f00 */
[----:B------:R-:W-:Y:S01]  /*03e0*/  IMAD.U32 R13, RZ, RZ, UR37 ;  /* 0x00000025ff0d7e24 */ /* 0x000fe2000f8e00ff */
[----:B------:R-:W-:Y:S01]  /*03f0*/  MOV R15, UR39 ;  /* 0x00000027000f7c02 */ /* 0x000fe20008000f00 */
[----:B------:R-:W-:Y:S01]  /*0400*/  IMAD.U32 R14, RZ, RZ, UR38 ;  /* 0x00000026ff0e7e24 */ /* 0x000fe2000f8e00ff */
[C-C-:B----4-:R-:W-:Y:S01]  /*0410*/  DADD R66, R10.reuse, R16.reuse ;  /* 0x000000000a427229 */ /* 0x150fe20000000010 */
[----:B------:R-:W0:Y:S01]  /*0420*/  LDCU.128 UR36, c[0x3][0x760] ;  /* 0x00c0ec00ff2477ac */ /* 0x000e220008000c00 */
[----:B------:R-:W-:Y:S01]  /*0430*/  DADD R78, R10, -R16 ;  /* 0x000000000a4e7229 */ /* 0x000fe20000000810 */
[----:B------:R-:W-:-:S02]  /*0440*/  IMAD.U32 R16, RZ, RZ, UR40 ;  /* 0x00000028ff107e24 */ /* 0x000fc4000f8e00ff */
[----:B------:R-:W-:Y:S01]  /*0450*/  IMAD.U32 R17, RZ, RZ, UR41 ;  /* 0x00000029ff117e24 */ /* 0x000fe2000f8e00ff */
[----:B------:R-:W1:Y:S01]  /*0460*/  LDCU.128 UR40, c[0x3][0x780] ;  /* 0x00c0f000ff2877ac */ /* 0x000e620008000c00 */
[C-C-:B--2---:R-:W-:Y:S02]  /*0470*/  DADD R26, R4.reuse, R20.reuse ;  /* 0x00000000041a7229 */ /* 0x144fe40000000014 */
[----:B------:R-:W-:Y:S01]  /*0480*/  DADD R50, R4, -R20 ;  /* 0x0000000004327229 */ /* 0x000fe20000000814 */
[----:B------:R-:W-:Y:S01]  /*0490*/  IMAD.U32 R4, RZ, RZ, UR8 ;  /* 0x00000008ff047e24 */ /* 0x000fe2000f8e00ff */
[----:B------:R-:W-:Y:S01]  /*04a0*/  MOV R21, UR53 ;  /* 0x0000003500157c02 */ /* 0x000fe20008000f00 */
[----:B------:R-:W-:Y:S01]  /*04b0*/  IMAD.U32 R5, RZ, RZ, UR9 ;  /* 0x00000009ff057e24 */ /* 0x000fe2000f8e00ff */
[----:B------:R-:W2:Y:S01]  /*04c0*/  LDCU.128 UR8, c[0x3][0x750] ;  /* 0x00c0ea00ff0877ac */ /* 0x000ea20008000c00 */
[C-C-:B------:R-:W-:Y:S01]  /*04d0*/  DADD R28, R8.reuse, R18.reuse ;  /* 0x00000000081c7229 */ /* 0x140fe20000000012 */
[----:B------:R-:W-:Y:S01]  /*04e0*/  IMAD.U32 R20, RZ, RZ, UR52 ;  /* 0x00000034ff147e24 */ /* 0x000fe2000f8e00ff */
[----:B------:R-:W-:Y:S01]  /*04f0*/  DADD R54, R8, -R18 ;  /* 0x0000000008367229 */ /* 0x000fe20000000812 */
[----:B------:R-:W-:Y:S01]  /*0500*/  IMAD.U32 R8, RZ, RZ, UR32 ;  /* 0x00000020ff087e24 */ /* 0x000fe2000f8e00ff */
[----:B------:R-:W-:Y:S01]  /*0510*/  MOV R9, UR33 ;  /* 0x0000002100097c02 */ /* 0x000fe20008000f00 */
[----:B------:R-:W-:Y:S01]  /*0520*/  IMAD.U32 R19, RZ, RZ, UR49 ;  /* 0x00000031ff137e24 */ /* 0x000fe2000f8e00ff */
[----:B------:R-:W-:Y:S01]  /*0530*/  MOV R18, UR48 ;  /* 0x0000003000127c02 */ /* 0x000fe20008000f00 */
[C---:B------:R-:W-:Y:S01]  /*0540*/  DFMA R30, R26.reuse, R4, RZ ;  /* 0x000000041a1e722b */ /* 0x040fe200000000ff */
[----:B------:R-:W-:Y:S01]  /*0550*/  IMAD.U32 R10, RZ, RZ, UR34 ;  /* 0x00000022ff0a7e24 */ /* 0x000fe2000f8e00ff */
[C---:B------:R-:W-:Y:S01]  /*0560*/  DFMA R34, R26.reuse, R12, RZ ;  /* 0x0000000c1a22722b */ /* 0x040fe200000000ff */
[----:B------:R-:W-:Y:S01]  /*0570*/  IMAD.U32 R11, RZ, RZ, UR35 ;  /* 0x00000023ff0b7e24 */ /* 0x000fe2000f8e00ff */
[C---:B------:R-:W-:Y:S01]  /*0580*/  DFMA R32, R26.reuse, R8, RZ ;  /* 0x000000081a20722b */ /* 0x040fe200000000ff */
[----:B------:R-:W3:Y:S01]  /*0590*/  LDCU.128 UR32, c[0x3][0x50] ;  /* 0x00c00a00ff2077ac */ /* 0x000ee20008000c00 */
[----:B------:R-:W-:-:S02]  /*05a0*/  DFMA R36, R26, R16, RZ ;  /* 0x000000101a24722b */ /* 0x000fc400000000ff */
[C---:B------:R-:W-:Y:S01]  /*05b0*/  DFMA R38, R26.reuse, R18, RZ ;  /* 0x000000121a26722b */ /* 0x040fe200000000ff */
[----:B------:R-:W4:Y:S01]  /*05c0*/  LDCU.128 UR48, c[0x3][0x70] ;  /* 0x00c00e00ff3077ac */ /* 0x000f220008000c00 */
[----:B------:R-:W-:Y:S01]  /*05d0*/  DFMA R40, R26, R20, RZ ;  /* 0x000000141a28722b */ /* 0x000fe200000000ff */
[----:B------:R-:W-:Y:S01]  /*05e0*/  IMAD.U32 R26, RZ, RZ, UR54 ;  /* 0x00000036ff1a7e24 */ /* 0x000fe2000f8e00ff */
[----:B------:R-:W-:Y:S01]  /*05f0*/  MOV R27, UR55 ;  /* 0x00000037001b7c02 */ /* 0x000fe20008000f00 */
[----:B------:R-:W5:Y:S01]  /*0600*/  LDCU.128 UR52, c[0x3][0xb0] ;  /* 0x00c01600ff3477ac */ /* 0x000f620008000c00 */
[C---:B------:R-:W-:Y:S01]  /*0610*/  DFMA R68, R28.reuse, R6, R30 ;  /* 0x000000061c44722b */ /* 0x040fe2000000001e */
[----:B-1----:R-:W-:Y:S01]  /*0620*/  MOV R42, UR40 ;  /* 0x00000028002a7c02 */ /* 0x002fe20008000f00 */
[C---:B------:R-:W-:Y:S01]  /*0630*/  DFMA R70, R28.reuse, R10, R32 ;  /* 0x0000000a1c46722b */ /* 0x040fe20000000020 */
[----:B------:R-:W-:Y:S01]  /*0640*/  IMAD.U32 R43, RZ, RZ, UR41 ;  /* 0x00000029ff2b7e24 */ /* 0x000fe2000f8e00ff */
[C---:B------:R-:W-:Y:S01]  /*0650*/  DFMA R72, R28.reuse, R14, R34 ;  /* 0x0000000e1c48722b */ /* 0x040fe20000000022 */
[----:B------:R-:W-:Y:S01]  /*0660*/  IMAD.U32 R32, RZ, RZ, UR4 ;  /* 0x00000004ff207e24 */ /* 0x000fe2000f8e00ff */
[C---:B------:R-:W-:Y:S01]  /*0670*/  DFMA R74, R28.reuse, R22, R36 ;  /* 0x000000161c4a722b */ /* 0x040fe20000000024 */
[----:B------:R-:W-:Y:S01]  /*0680*/  MOV R33, UR5 ;  /* 0x0000000500217c02 */ /* 0x000fe20008000f00 */
[C---:B------:R-:W-:Y:S01]  /*0690*/  DFMA R86, R28.reuse, R24, R38 ;  /* 0x000000181c56722b */ /* 0x040fe20000000026 */
[----:B------:R-:W-:Y:S01]  /*06a0*/  MOV R36, UR16 ;  /* 0x0000001000247c02 */ /* 0x000fe20008000f00 */
[----:B------:R-:W-:Y:S01]  /*06b0*/  DFMA R100, R28, R26, R40 ;  /* 0x0000001a1c64722b */ /* 0x000fe20000000028 */
[----:B------:R-:W-:-:S02]  /*06c0*/  IMAD.U32 R37, RZ, RZ, UR17 ;  /* 0x00000011ff257e24 */ /* 0x000fc4000f8e00ff */
[----:B------:R-:W-:Y:S02]  /*06d0*/  IMAD.U32 R28, RZ, RZ, UR12 ;  /* 0x0000000cff1c7e24 */ /* 0x000fe4000f8e00ff */
[----:B------:R-:W-:Y:S02]  /*06e0*/  IMAD.U32 R29, RZ, RZ, UR13 ;  /* 0x0000000dff1d7e24 */ /* 0x000fe4000f8e00ff */
[----:B0-----:R-:W-:Y:S02]  /*06f0*/  IMAD.U32 R40, RZ, RZ, UR36 ;  /* 0x00000024ff287e24 */ /* 0x001fe4000f8e00ff */
[----:B------:R-:W-:Y:S01]  /*0700*/  IMAD.U32 R41, RZ, RZ, UR37 ;  /* 0x00000025ff297e24 */ /* 0x000fe2000f8e00ff */
[C---:B------:R-:W-:Y:S02]  /*0710*/  DFMA R58, R50.reuse, R32, RZ ;  /* 0x00000020323a722b */ /* 0x040fe400000000ff */
[C---:B------:R-:W-:Y:S02]  /*0720*/  DFMA R56, R50.reuse, R28, RZ ;  /* 0x0000001c3238722b */ /* 0x040fe400000000ff */
[----:B------:R-:W-:-:S02]  /*0730*/  DFMA R60, R50, R36, RZ ;  /* 0x00000024323c722b */ /* 0x000fc400000000ff */
[C---:B------:R-:W-:Y:S02]  /*0740*/  DFMA R62, R50.reuse, R40, RZ ;  /* 0x00000028323e722b */ /* 0x040fe400000000ff */
[C---:B------:R-:W-:Y:S02]  /*0750*/  DFMA R64, R50.reuse, R42, RZ ;  /* 0x0000002a3240722b */ /* 0x040fe400000000ff */
[----:B------:R-:W-:Y:S01]  /*0760*/  DFMA R88, R50, R44, RZ ;  /* 0x0000002c3258722b */ /* 0x000fe200000000ff */
        /* <DEDUP_REMOVED lines=9> */
[----:B------:R-:W-:-:S02]  /*0800*/  IMAD.U32 R46, RZ, RZ, UR38 ;  /* 0x00000026ff2e7e24 */ /* 0x000fc4000f8e00ff */
[----:B------:R-:W-:Y:S01]  /*0810*/  IMAD.U32 R47, RZ, RZ, UR39 ;  /* 0x00000027ff2f7e24 */ /* 0x000fe2000f8e00ff */
[----:B------:R-:W1:Y:S01]  /*0820*/  LDCU.128 UR16, c[0x3][0x790] ;  /* 0x00c0f200ff1077ac */ /* 0x000e620008000c00 */
[----:B------:R-:W-:Y:S02]  /*0830*/  IMAD.U32 R49, RZ, RZ, UR43 ;  /* 0x0000002bff317e24 */ /* 0x000fe4000f8e00ff */
[----:B------:R-:W-:Y:S01]  /*0840*/  IMAD.U32 R50, RZ, RZ, UR62 ;  /* 0x0000003eff327e24 */ /* 0x000fe2000f8e00ff */
[----:B------:R-:W1:Y:S01]  /*0850*/  LDCU.128 UR4, c[0x3][0x7b0] ;  /* 0x00c0f600ff0477ac */ /* 0x000e620008000c00 */
[C---:B------:R-:W-:Y:S02]  /*0860*/  DFMA R76, R54.reuse, R30, R56 ;  /* 0x0000001e364c722b */ /* 0x040fe40000000038 */
[C---:B------:R-:W-:Y:S01]  /*0870*/  DFMA R80, R54.reuse, R34, R58 ;  /* 0x000000223650722b */ /* 0x040fe2000000003a */
[----:B------:R-:W-:Y:S01]  /*0880*/  MOV R56, UR24 ;  /* 0x0000001800387c02 */ /* 0x000fe20008000f00 */
[C---:B------:R-:W-:Y:S01]  /*0890*/  DFMA R82, R54.reuse, R38, R60 ;  /* 0x000000263652722b */ /* 0x040fe2000000003c */
[----:B------:R-:W-:Y:S01]  /*08a0*/  IMAD.U32 R57, RZ, RZ, UR25 ;  /* 0x00000019ff397e24 */ /* 0x000fe2000f8e00ff */
[C---:B------:R-:W-:Y:S01]  /*08b0*/  DFMA R84, R54.reuse, R46, R62 ;  /* 0x0000002e3654722b */ /* 0x040fe2000000003e */
[----:B---3--:R-:W-:Y:S01]  /*08c0*/  IMAD.U32 R58, RZ, RZ, UR32 ;  /* 0x00000020ff3a7e24 */ /* 0x008fe2000f8e00ff */
[C---:B------:R-:W-:Y:S01]  /*08d0*/  DFMA R98, R54.reuse, R48, R64 ;  /* 0x000000303662722b */ /* 0x040fe20000000040 */
[----:B------:R-:W-:Y:S01]  /*08e0*/  MOV R59, UR33 ;  /* 0x00000021003b7c02 */ /* 0x000fe20008000f00 */
[----:B------:R-:W-:Y:S01]  /*08f0*/  DFMA R104, R54, R50, R88 ;  /* 0x000000323668722b */ /* 0x000fe20000000058 */
[----:B----4-:R-:W-:Y:S01]  /*0900*/  IMAD.U32 R60, RZ, RZ, UR48 ;  /* 0x00000030ff3c7e24 */ /* 0x010fe2000f8e00ff */
[----:B------:R-:W-:Y:S01]  /*0910*/  MOV R62, UR56 ;  /* 0x00000038003e7c02 */ /* 0x000fe20008000f00 */
[----:B------:R-:W-:Y:S01]  /*0920*/  IMAD.U32 R54, RZ, RZ, UR28 ;  /* 0x0000001cff367e24 */ /* 0x000fe2000f8e00ff */
[----:B-----5:R-:W-:Y:S01]  /*0930*/  MOV R65, UR53 ;  /* 0x0000003500417c02 */ /* 0x020fe20008000f00 */
[----:B------:R-:W-:Y:S01]  /*0940*/  IMAD.U32 R55, RZ, RZ, UR29 ;  /* 0x0000001dff377e24 */ /* 0x000fe2000f8e00ff */
[----:B------:R-:W3:Y:S01]  /*0950*/  LDCU.128 UR36, c[0x3][0x10] ;  /* 0x00c00200ff2477ac */ /* 0x000ee20008000c00 */
[----:B------:R-:W-:-:S02]  /*0960*/  IMAD.U32 R61, RZ, RZ, UR49 ;  /* 0x00000031ff3d7e24 */ /* 0x000fc4000f8e00ff */
[----:B------:R-:W-:Y:S01]  /*0970*/  IMAD.U32 R63, RZ, RZ, UR57 ;  /* 0x00000039ff3f7e24 */ /* 0x000fe2000f8e00ff */
[----:B------:R-:W4:Y:S01]  /*0980*/  LDCU.128 UR40, c[0x3][0x30] ;  /* 0x00c00600ff2877ac */ /* 0x000f220008000c00 */
[----:B------:R-:W-:Y:S01]  /*0990*/  IMAD.U32 R64, RZ, RZ, UR52 ;  /* 0x00000034ff407e24 */ /* 0x000fe2000f8e00ff */
[C---:B------:R-:W-:Y:S02]  /*09a0*/  DFMA R88, R66.reuse, R54, R68 ;  /* 0x000000364258722b */ /* 0x040fe40000000044 */
[C---:B------:R-:W-:Y:S02]  /*09b0*/  DFMA R92, R66.reuse, R56, R70 ;  /* 0x00000038425c722b */ /* 0x040fe40000000046 */
[C---:B------:R-:W-:Y:S02]  /*09c0*/  DFMA R94, R66.reuse, R58, R72 ;  /* 0x0000003a425e722b */ /* 0x040fe40000000048 */
[C---:B------:R-:W-:Y:S02]  /*09d0*/  DFMA R96, R66.reuse, R60, R74 ;  /* 0x0000003c4260722b */ /* 0x040fe4000000004a */
[----:B------:R-:W-:-:S02]  /*09e0*/  DFMA R106, R66, R62, R86 ;  /* 0x0000003e426a722b */ /* 0x000fc40000000056 */
[----:B------:R-:W-:Y:S01]  /*09f0*/  DFMA R124, R66, R64, R100 ;  /* 0x00000040427c722b */ /* 0x000fe20000000064 */
[----:B------:R-:W-:Y:S02]  /*0a00*/  IMAD.U32 R66, RZ, RZ, UR44 ;  /* 0x0000002cff427e24 */ /* 0x000fe4000f8e00ff */
[----:B------:R-:W-:Y:S01]  /*0a10*/  IMAD.U32 R67, RZ, RZ, UR45 ;  /* 0x0000002dff437e24 */ /* 0x000fe2000f8e00ff */
[----:B------:R-:W-:Y:S01]  /*0a20*/  MOV R68, UR20 ;  /* 0x0000001400447c02 */ /* 0x000fe20008000f00 */
[----:B------:R-:W-:Y:S01]  /*0a30*/  IMAD.U32 R69, RZ, RZ, UR21 ;  /* 0x00000015ff457e24 */ /* 0x000fe2000f8e00ff */
[----:B--2---:R-:W-:Y:S01]  /*0a40*/  MOV R71, UR9 ;  /* 0x0000000900477c02 */ /* 0x004fe20008000f00 */
[----:B------:R-:W-:Y:S01]  /*0a50*/  IMAD.U32 R70, RZ, RZ, UR8 ;  /* 0x00000008ff467e24 */ /* 0x000fe2000f8e00ff */
[----:B0-----:R-:W-:Y:S01]  /*0a60*/  MOV R73, UR13 ;  /* 0x0000000d00497c02 */ /* 0x001fe20008000f00 */
[----:B------:R-:W-:Y:S01]  /*0a70*/  DFMA R100, R78, R66, R76 ;  /* 0x000000424e64722b */ /* 0x000fe2000000004c */
[----:B------:R-:W-:Y:S01]  /*0a80*/  IMAD.U32 R72, RZ, RZ, UR12 ;  /* 0x0000000cff487e24 */ /* 0x000fe2000f8e00ff */
[----:B-1----:R-:W-:Y:S01]  /*0a90*/  MOV R76, UR4 ;  /* 0x00000004004c7c02 */ /* 0x002fe20008000f00 */
[----:B------:R-:W-:-:S02]  /*0aa0*/  IMAD.U32 R74, RZ, RZ, UR16 ;  /* 0x00000010ff4a7e24 */ /* 0x000fc4000f8e00ff */
[----:B------:R-:W-:Y:S02]  /*0ab0*/  IMAD.U32 R75, RZ, RZ, UR17 ;  /* 0x00000011ff4b7e24 */ /* 0x000fe4000f8e00ff */
[----:B------:R-:W-:Y:S01]  /*0ac0*/  IMAD.U32 R77, RZ, RZ, UR5 ;  /* 0x00000005ff4d7e24 */ /* 0x000fe2000f8e00ff */
[C---:B------:R-:W-:Y:S02]  /*0ad0*/  DFMA R108, R78.reuse, R68, R80 ;  /* 0x000000444e6c722b */ /* 0x040fe40000000050 */
[C---:B------:R-:W-:Y:S02]  /*0ae0*/  DFMA R112, R78.reuse, R70, R82 ;  /* 0x000000464e70722b */ /* 0x040fe40000000052 */
[C---:B------:R-:W-:Y:S02]  /*0af0*/  DFMA R116, R78.reuse, R72, R84 ;  /* 0x000000484e74722b */ /* 0x040fe40000000054 */
[C---:B------:R-:W-:Y:S02]  /*0b00*/  DFMA R120, R78.reuse, R74, R98 ;  /* 0x0000004a4e78722b */ /* 0x040fe40000000062 */
        /* <DEDUP_REMOVED lines=8> */
[----:B------:R-:W-:Y:S01]  /*0b90*/  DFMA R104, R90, R78, R88 ;  /* 0x0000004e5a68722b */ /* 0x000fe20000000058 */
[----:B------:R-:W-:-:S02]  /*0ba0*/  IMAD.U32 R83, RZ, RZ, UR35 ;  /* 0x00000023ff537e24 */ /* 0x000fc4000f8e00ff */
[----:B------:R-:W-:Y:S02]  /*0bb0*/  IMAD.U32 R85, RZ, RZ, UR51 ;  /* 0x00000033ff557e24 */ /* 0x000fe4000f8e00ff */
        /* <DEDUP_REMOVED lines=8> */
[----:B---3--:R-:W-:Y:S01]  /*0c40*/  IMAD.U32 R128, RZ, RZ, UR36 ;  /* 0x00000024ff807e24 */ /* 0x008fe2000f8e00ff */
[C---:B------:R-:W-:Y:S01]  /*0c50*/  DFMA R122, R90.reuse, R86, R106 ;  /* 0x000000565a7a722b */ /* 0x040fe2000000006a */
[----:B------:R-:W-:Y:S01]  /*0c60*/  IMAD.U32 R129, RZ, RZ, UR37 ;  /* 0x00000025ff817e24 */ /* 0x000fe2000f8e00ff */
[----:B------:R-:W-:Y:S01]  /*0c70*/  DFMA R124, R90, R88, R124 ;  /* 0x000000585a7c722b */ /* 0x000fe2000000007c */
[----:B------:R-:W-:Y:S01]  /*0c80*/  IMAD.U32 R92, RZ, RZ, UR22 ;  /* 0x00000016ff5c7e24 */ /* 0x000fe2000f8e00ff */
[----:B------:R-:W-:Y:S01]  /*0c90*/  MOV R90, UR46 ;  /* 0x0000002e005a7c02 */ /* 0x000fe20008000f00 */
[----:B------:R-:W-:Y:S01]  /*0ca0*/  IMAD.U32 R91, RZ, RZ, UR47 ;  /* 0x0000002fff5b7e24 */ /* 0x000fe2000f8e00ff */
[----:B------:R-:W0:Y:S01]  /*0cb0*/  LDCU.128 UR44, c[0x3][URZ] ;  /* 0x00c00000ff2c77ac */ /* 0x000e220008000c00 */
[----:B------:R-:W-:Y:S01]  /*0cc0*/  MOV R93, UR23 ;  /* 0x00000017005d7c02 */ /* 0x000fe20008000f00 */
[----:B------:R-:W-:-:S02]  /*0cd0*/  IMAD.U32 R94, RZ, RZ, UR10 ;  /* 0x0000000aff5e7e24 */ /* 0x000fc4000f8e00ff */
[----:B------:R-:W-:Y:S01]  /*0ce0*/  IMAD.U32 R95, RZ, RZ, UR11 ;  /* 0x0000000bff5f7e24 */ /* 0x000fe2000f8e00ff */
[----:B------:R-:W-:Y:S01]  /*0cf0*/  MOV R96, UR14 ;  /* 0x0000000e00607c02 */ /* 0x000fe20008000f00 */
[----:B------:R-:W-:Y:S01]  /*0d00*/  IMAD.U32 R97, RZ, RZ, UR15 ;  /* 0x0000000fff617e24 */ /* 0x000fe2000f8e00ff */
[----:B------:R-:W-:Y:S01]  /*0d10*/  MOV R130, UR38 ;  /* 0x0000002600827c02 */ /* 0x000fe20008000f00 */
[----:B------:R-:W-:Y:S01]  /*0d20*/  IMAD.U32 R131, RZ, RZ, UR39 ;  /* 0x00000027ff837e24 */ /* 0x000fe2000f8e00ff */
[----:B------:R-:W1:Y:S01]  /*0d30*/  LDCU.128 UR32, c[0x3][0x50] ;  /* 0x00c00a00ff2077ac */ /* 0x000e620008000c00 */
[----:B------:R-:W2:Y:S01]  /*0d40*/  LDCU.128 UR28, c[0x3][0x750] ;  /* 0x00c0ea00ff1c77ac */ /* 0x000ea20008000c00 */
[----:B------:R-:W3:Y:S01]  /*0d50*/  LDCU.128 UR24, c[0x3][0x70] ;  /* 0x00c00e00ff1877ac */ /* 0x000ee20008000c00 */
[----:B0-----:R-:W-:Y:S01]  /*0d60*/  MOV R138, UR44 ;  /* 0x0000002c008a7c02 */ /* 0x001fe20008000f00 */
[----:B------:R-:W-:Y:S01]  /*0d70*/  IMAD.U32 R139, RZ, RZ, UR45 ;  /* 0x0000002dff8b7e24 */ /* 0x000fe2000f8e00ff */
[----:B------:R-:W-:Y:S01]  /*0d80*/  MOV R137, UR47 ;  /* 0x0000002f00897c02 */ /* 0x000fe20008000f00 */
[----:B------:R-:W-:Y:S01]  /*0d90*/  IMAD.U32 R136, RZ, RZ, UR46 ;  /* 0x0000002eff887e24 */ /* 0x000fe2000f8e00ff */
[----:B------:R-:W0:Y:S01]  /*0da0*/  LDCU.128 UR44, c[0x3][0x700] ;  /* 0x00c0e000ff2c77ac */ /* 0x000e220008000c00 */
[C---:B------:R-:W-:Y:S01]  /*0db0*/  DFMA R106, R102.reuse, R90, R100 ;  /* 0x0000005a666a722b */ /* 0x040fe20000000064 */
[----:B------:R-:W-:Y:S01]  /*0dc0*/  IMAD.U32 R100, RZ, RZ, UR6 ;  /* 0x00000006ff647e24 */ /* 0x000fe2000f8e00ff */
[C---:B------:R-:W-:Y:S01]  /*0dd0*/  DFMA R108, R102.reuse, R92, R108 ;  /* 0x0000005c666c722b */ /* 0x040fe2000000006c */
[----:B------:R-:W-:Y:S01]  /*0de0*/  IMAD.U32 R101, RZ, RZ, UR7 ;  /* 0x00000007ff657e24 */ /* 0x000fe2000f8e00ff */
[C---:B------:R-:W-:Y:S01]  /*0df0*/  DFMA R112, R102.reuse, R94, R112 ;  /* 0x0000005e6670722b */ /* 0x040fe20000000070 */
[----:B------:R-:W5:Y:S01]  /*0e00*/  LDCU.128 UR36, c[0x3][0x710] ;  /* 0x00c0e200ff2477ac */ /* 0x000f620008000c00 */
[C---:B------:R-:W-:Y:S01]  /*0e10*/  DFMA R120, R102.reuse, R98, R120 ;  /* 0x000000626678722b */ /* 0x040fe20000000078 */
[----:B------:R-:W1:Y:S01]  /*0e20*/  LDCU.128 UR20, c[0x3][0x770] ;  /* 0x00c0ee00ff1477ac */ /* 0x000e620008000c00 */
[----:B------:R-:W1:Y:S01]  /*0e30*/  LDCU.128 UR16, c[0x3][0x90] ;  /* 0x00c01200ff1077ac */ /* 0x000e620008000c00 */
[----:B0-----:R-:W-:Y:S01]  /*0e40*/  IMAD.U32 R142, RZ, RZ, UR44 ;  /* 0x0000002cff8e7e24 */ /* 0x001fe2000f8e00ff */
[----:B------:R-:W-:Y:S01]  /*0e50*/  MOV R143, UR45 ;  /* 0x0000002d008f7c02 */ /* 0x000fe20008000f00 */
[----:B------:R-:W-:Y:S01]  /*0e60*/  IMAD.U32 R140, RZ, RZ, UR46 ;  /* 0x0000002eff8c7e24 */ /* 0x000fe2000f8e00ff */
[----:B------:R-:W0:Y:S01]  /*0e70*/  LDCU.128 UR12, c[0x3][0x790] ;  /* 0x00c0f200ff0c77ac */ /* 0x000e220008000c00 */
[----:B------:R-:W-:Y:S01]  /*0e80*/  IMAD.U32 R141, RZ, RZ, UR47 ;  /* 0x0000002fff8d7e24 */ /* 0x000fe2000f8e00ff */
[----:B------:R-:W4:Y:S01]  /*0e90*/  LDCU.128 UR44, c[0x3][0x20] ;  /* 0x00c00400ff2c77ac */ /* 0x000f220008000c00 */
[----:B------:R-:W-:-:S02]  /*0ea0*/  DFMA R116, R102, R96, R116 ;  /* 0x000000606674722b */ /* 0x000fc40000000074 */
[----:B------:R-:W-:Y:S01]  /*0eb0*/  DFMA R126, R102, R100, R126 ;  /* 0x00000064667e722b */ /* 0x000fe2000000007e */
[----:B------:R-:W0:Y:S01]  /*0ec0*/  LDCU.128 UR8, c[0x3][0xb0] ;  /* 0x00c01600ff0877ac */ /* 0x000e220008000c00 */
[C-C-:B------:R-:W-:Y:S02]  /*0ed0*/  DADD R102, R104.reuse, R106.reuse ;  /* 0x0000000068667229 */ /* 0x140fe4000000006a */
[----:B------:R-:W-:Y:S01]  /*0ee0*/  DADD R104, R104, -R106 ;  /* 0x0000000068687229 */ /* 0x000fe2000000086a */
[----:B------:R-:W0:Y:S01]  /*0ef0*/  LDCU.128 UR4, c[0x3][0x7b0] ;  /* 0x00c0f600ff0477ac */ /* 0x000e220008000c00 */
[C-C-:B------:R-:W-:Y:S02]  /*0f00*/  DADD R106, R110.reuse, R108.reuse ;  /* 0x000000006e6a7229 */ /* 0x140fe4000000006c */
[----:B------:R-:W-:Y:S01]  /*0f10*/  DADD R108, R110, -R108 ;  /* 0x000000006e6c7229 */ /* 0x000fe2000000086c */
[----:B------:R-:W0:Y:S01]  /*0f20*/  LDCU.128 UR48, c[0x3][0x740] ;  /* 0x00c0e800ff3077ac */ /* 0x000e220008000c00 */
[----:B------:R-:W-:Y:S01]  /*0f30*/  DADD R110, R114, R112 ;  /* 0x00000000726e7229 */ /* 0x000fe20000000070 */
[----:B----4-:R-:W-:Y:S01]  /*0f40*/  IMAD.U32 R144, RZ, RZ, UR44 ;  /* 0x0000002cff907e24 */ /* 0x010fe2000f8e00ff */
[----:B------:R-:W-:Y:S01]  /*0f50*/  MOV R146, UR46 ;  /* 0x0000002e00927c02 */ /* 0x000fe20008000f00 */
[----:B------:R-:W-:-:S02]  /*0f60*/  IMAD.U32 R145, RZ, RZ, UR45 ;  /* 0x0000002dff917e24 */ /* 0x000fc4000f8e00ff */
[----:B------:R-:W-:Y:S01]  /*0f70*/  IMAD.U32 R147, RZ, RZ, UR47 ;  /* 0x0000002fff937e24 */ /* 0x000fe2000f8e00ff */
[----:B------:R-:W4:Y:S01]  /*0f80*/  LDCU.128 UR44, c[0x3][0x720] ;  /* 0x00c0e400ff2c77ac */ /* 0x000f220008000c00 */
[----:B------:R-:W-:Y:S02]  /*0f90*/  DADD R112, R114, -R112 ;  /* 0x0000000072707229 */ /* 0x000fe40000000870 */
[C-C-:B------:R-:W-:Y:S02]  /*0fa0*/  DADD R114, R118.reuse, R116.reuse ;  /* 0x0000000076727229 */ /* 0x140fe40000000074 */
[----:B------:R-:W-:Y:S02]  /*0fb0*/  DADD R116, R118, -R116 ;  /* 0x0000000076747229 */ /* 0x000fe40000000874 */
[C-C-:B------:R-:W-:Y:S02]  /*0fc0*/  DADD R118, R122.reuse, R120.reuse ;  /* 0x000000007a767229 */ /* 0x140fe40000000078 */
[----:B------:R-:W-:-:S02]  /*0fd0*/  DADD R120, R122, -R120 ;  /* 0x000000007a787229 */ /* 0x000fc40000000878 */
[C-C-:B------:R-:W-:Y:S02]  /*0fe0*/  DADD R122, R124.reuse, R126.reuse ;  /* 0x000000007c7a7229 */ /* 0x140fe4000000007e */
[----:B------:R-:W-:Y:S01]  /*0ff0*/  DADD R124, R124, -R126 ;  /* 0x000000007c7c7229 */ /* 0x000fe2000000087e */
[----:B-----5:R-:W-:Y:S01]  /*1000*/  IMAD.U32 R132, RZ, RZ, UR36 ;  /* 0x00000024ff847e24 */ /* 0x020fe2000f8e00ff */
[----:B------:R-:W-:Y:S01]  /*1010*/  MOV R133, UR37 ;  /* 0x0000002500857c02 */ /* 0x000fe20008000f00 */
[----:B------:R-:W-:Y:S01]  /*1020*/  IMAD.U32 R134, RZ, RZ, UR38 ;  /* 0x00000026ff867e24 */ /* 0x000fe2000f8e00ff */
[----:B------:R0:W-:Y:S01]  /*1030*/  STS.64 [R153], R102 ;  /* 0x0000006699007388 */ /* 0x0001e20000000a00 */
[----:B------:R-:W-:Y:S01]  /*1040*/  IMAD.U32 R135, RZ, RZ, UR39 ;  /* 0x00000027ff877e24 */ /* 0x000fe2000f8e00ff */
[----:B----4-:R-:W-:Y:S01]  /*1050*/  MOV R149, UR45 ;  /* 0x0000002d00957c02 */ /* 0x010fe20008000f00 */
[----:B------:R-:W-:Y:S01]  /*1060*/  IMAD.U32 R148, RZ, RZ, UR44 ;  /* 0x0000002cff947e24 */ /* 0x000fe2000f8e00ff */
[----:B------:R4:W-:Y:S01]  /*1070*/  STS.64 [R153+0x35a0], R104 ;  /* 0x0035a06899007388 */ /* 0x0009e20000000a00 */
[----:B------:R-:W-:Y:S01]  /*1080*/  IMAD.U32 R150, RZ, RZ, UR46 ;  /* 0x0000002eff967e24 */ /* 0x000fe2000f8e00ff */
[----:B------:R-:W0:Y:S01]  /*1090*/  LDCU.128 UR36, c[0x3][0x730] ;  /* 0x00c0e600ff2477ac */ /* 0x000e220008000c00 */
[----:B------:R-:W-:Y:S01]  /*10a0*/  IMAD.U32 R151, RZ, RZ, UR47 ;  /* 0x0000002fff977e24 */ /* 0x000fe2000f8e00ff */
[----:B------:R4:W-:Y:S01]  /*10b0*/  STS.64 [R153+0x4e0], R106 ;  /* 0x0004e06a99007388 */ /* 0x0009e20000000a00 */
[----:B------:R-:W0:Y:S03]  /*10c0*/  LDCU.128 UR44, c[0x3][0x40] ;  /* 0x00c00800ff2c77ac */ /* 0x000e260008000c00 */
        /* <DEDUP_REMOVED lines=10> */
[----:B0123--:R-:W-:Y:S05]  /*1170*/  @P2 BRA `(.L_x_109) ;  /* 0x0000000400882947 */ /* 0x00ffea0003800000 */
[----:B------:R-:W-:Y:S01]  /*1180*/  LOP3.LUT R102, R53, 0x7, RZ, 0xc0, !PT ;  /* 0x0000000735667812 */ /* 0x000fe200078ec0ff */
[----:B------:R-:W-:-:S04]  /*1190*/  IMAD R3, R3, 0xc, R152 ;  /* 0x0000000c03037824 */ /* 0x000fc800078e0298 */
[----:B------:R-:W-:Y:S02]  /*11a0*/  IMAD R3, R3, 0x9c, R102 ;  /* 0x0000009c03037824 */ /* 0x000fe400078e0266 */
[----:B------:R-:W-:-:S03]  /*11b0*/  IMAD.MOV.U32 R102, RZ, RZ, R53 ;  /* 0x000000ffff667224 */ /* 0x000fc600078e0035 */
[----:B------:R-:W-:-:S05]  /*11c0*/  LEA R3, R3, R154, 0x3 ;  /* 0x0000009a03037211 */ /* 0x000fca00078e18ff */
[----:B------:R-:W-:-:S07]  /*11d0*/  VIADD R3, R3, 0x270 ;  /* 0x0000027003037836 */ /* 0x000fce0000000000 */
.L_x_110:
[----:B----4-:R-:W-:Y:S01]  /*11e0*/  LDS.64 R104, [R3+-0x270] ;  /* 0xfffd900003687984 */ /* 0x010fe20000000a00 */
[C---:B------:R-:W-:Y:S02]  /*11f0*/  ISETP.GE.U32.AND P2, PT, R102.reuse, 0x20, PT ;  /* 0x000000206600780c */ /* 0x040fe40003f46070 */
[----:B------:R-:W-:Y:S01]  /*1200*/  IADD3 R102, PT, PT, R102, 0x40, RZ ;  /* 0x0000004066667810 */ /* 0x000fe20007ffe0ff */
[----:B------:R-:W0:Y:S04]  /*1210*/  LDS.64 R106, [R3+0x68] ;  /* 0x00006800036a7984 */ /* 0x000e280000000a00 */
[----:B------:R-:W-:Y:S04]  /*1220*/  LDS.64 R110, [R3+-0x208] ;  /* 0xfffdf800036e7984 */ /* 0x000fe80000000a00 */
[----:B------:R-:W1:Y:S04]  /*1230*/  LDS.64 R112, [R3] ;  /* 0x0000000003707984 */ /* 0x000e680000000a00 */
[----:B------:R-:W-:Y:S04]  /*1240*/  LDS.64 R114, [R3+-0x1a0] ;  /* 0xfffe600003727984 */ /* 0x000fe80000000a00 */
[----:B------:R-:W2:Y:S04]  /*1250*/  LDS.64 R116, [R3+-0x68] ;  /* 0xffff980003747984 */ /* 0x000ea80000000a00 */
[----:B------:R-:W-:Y:S04]  /*1260*/  LDS.64 R118, [R3+-0x138] ;  /* 0xfffec80003767984 */ /* 0x000fe80000000a00 */
[----:B------:R-:W3:Y:S01]  /*1270*/  LDS.64 R120, [R3+-0xd0] ;  /* 0xffff300003787984 */ /* 0x000ee20000000a00 */
        /* <DEDUP_REMOVED lines=9> */
[----:B------:R-:W-:Y:S02]  /*1310*/  DADD R110, R110, -R112 ;  /* 0x000000006e6e7229 */ /* 0x000fe40000000870 */
[----:B------:R-:W-:Y:S02]  /*1320*/  DFMA R112, R104, R36, RZ ;  /* 0x000000246870722b */ /* 0x000fe400000000ff */
[C---:B------:R-:W-:Y:S02]  /*1330*/  DFMA R122, R106.reuse, R6, R122 ;  /* 0x000000066a7a722b */ /* 0x040fe4000000007a */
[C---:B------:R-:W-:Y:S02]  /*1340*/  DFMA R124, R106.reuse, R10, R124 ;  /* 0x0000000a6a7c722b */ /* 0x040fe4000000007c */
[----:B------:R-:W-:-:S02]  /*1350*/  DFMA R126, R106, R14, R126 ;  /* 0x0000000e6a7e722b */ /* 0x000fc4000000007e */
[C---:B------:R-:W-:Y:S02]  /*1360*/  DFMA R154, R106.reuse, R22, R152 ;  /* 0x000000166a9a722b */ /* 0x040fe40000000098 */
[C---:B------:R-:W-:Y:S02]  /*1370*/  DFMA R158, R106.reuse, R24, R156 ;  /* 0x000000186a9e722b */ /* 0x040fe4000000009c */
[----:B------:R-:W-:Y:S02]  /*1380*/  DFMA R162, R106, R26, R108 ;  /* 0x0000001a6aa2722b */ /* 0x000fe4000000006c */
[C---:B------:R-:W-:Y:S02]  /*1390*/  DFMA R106, R104.reuse, R28, RZ ;  /* 0x0000001c686a722b */ /* 0x040fe400000000ff */
[C---:B------:R-:W-:Y:S02]  /*13a0*/  DFMA R108, R104.reuse, R32, RZ ;  /* 0x00000020686c722b */ /* 0x040fe400000000ff */
[----:B------:R-:W-:-:S02]  /*13b0*/  DFMA R152, R104, R40, RZ ;  /* 0x000000286898722b */ /* 0x000fc400000000ff */
[C---:B------:R-:W-:Y:S02]  /*13c0*/  DFMA R156, R104.reuse, R42, RZ ;  /* 0x0000002a689c722b */ /* 0x040fe400000000ff */
[----:B------:R-:W-:Y:S02]  /*13d0*/  DFMA R160, R104, R44, RZ ;  /* 0x0000002c68a0722b */ /* 0x000fe400000000ff */
[----:B--2---:R-:W-:Y:S02]  /*13e0*/  DADD R104, R114, R116 ;  /* 0x0000000072687229 */ /* 0x004fe40000000074 */
[C---:B------:R-:W-:Y:S02]  /*13f0*/  DFMA R106, R110.reuse, R30, R106 ;  /* 0x0000001e6e6a722b */ /* 0x040fe4000000006a */
        /* <DEDUP_REMOVED lines=14> */
[C---:B------:R-:W-:Y:S02]  /*14e0*/  DFMA R108, R114.reuse, R68, R108 ;  /* 0x00000044726c722b */ /* 0x040fe4000000006c */
[C---:B------:R-:W-:Y:S02]  /*14f0*/  DFMA R112, R114.reuse, R70, R112 ;  /* 0x000000467270722b */ /* 0x040fe40000000070 */
[C---:B------:R-:W-:Y:S02]  /*1500*/  DFMA R152, R114.reuse, R72, R152 ;  /* 0x000000487298722b */ /* 0x040fe40000000098 */
[C---:B------:R-:W-:Y:S02]  /*1510*/  DFMA R156, R114.reuse, R74, R156 ;  /* 0x0000004a729c722b */ /* 0x040fe4000000009c */
[----:B------:R-:W-:Y:S02]  /*1520*/  DFMA R160, R114, R76, R160 ;  /* 0x0000004c72a0722b */ /* 0x000fe400000000a0 */
[----:B------:R-:W-:-:S02]  /*1530*/  DADD R118, R118, -R120 ;  /* 0x0000000076767229 */ /* 0x000fc40000000878 */
        /* <DEDUP_REMOVED lines=15> */
[----:B------:R-:W-:Y:S01]  /*1630*/  DADD R116, R154, R152 ;  /* 0x000000009a747229 */ /* 0x000fe20000000098 */
[----:B------:R-:W-:Y:S01]  /*1640*/  STS.64 [R3+-0x270], R104 ;  /* 0xfffd906803007388 */ /* 0x000fe20000000a00 */
[----:B------:R-:W-:Y:S02]  /*1650*/  DADD R118, R158, R156 ;  /* 0x000000009e767229 */ /* 0x000fe4000000009c */
[----:B------:R-:W-:Y:S01]  /*1660*/  DADD R120, R162, R160 ;  /* 0x00000000a2787229 */ /* 0x000fe200000000a0 */
[----:B------:R-:W-:Y:S01]  /*1670*/  STS.64 [R3+-0x208], R110 ;  /* 0xfffdf86e03007388 */ /* 0x000fe20000000a00 */
[----:B------:R-:W-:-:S02]  /*1680*/  DADD R106, R122, -R106 ;  /* 0x000000007a6a7229 */ /* 0x000fc4000000086a */
[----:B------:R-:W-:Y:S01]  /*1690*/  DADD R108, R124, -R108 ;  /* 0x000000007c6c7229 */ /* 0x000fe2000000086c */
[----:B------:R-:W-:Y:S01]  /*16a0*/  STS.64 [R3+-0x1a0], R114 ;  /* 0xfffe607203007388 */ /* 0x000fe20000000a00 */
[----:B------:R-:W-:Y:S02]  /*16b0*/  DADD R112, R126, -R112 ;  /* 0x000000007e707229 */ /* 0x000fe40000000870 */
[----:B------:R-:W-:Y:S01]  /*16c0*/  DADD R152, R154, -R152 ;  /* 0x000000009a987229 */ /* 0x000fe20000000898 */
[----:B------:R-:W-:Y:S01]  /*16d0*/  STS.64 [R3+0x208], R106 ;  /* 0x0002086a03007388 */ /* 0x000fe20000000a00 */
[----:B------:R-:W-:Y:S02]  /*16e0*/  DADD R156, R158, -R156 ;  /* 0x000000009e9c7229 */ /* 0x000fe4000000089c */
[----:B------:R-:W-:Y:S01]  /*16f0*/  DADD R160, R162, -R160 ;  /* 0x00000000a2a07229 */ /* 0x000fe200000008a0 */
[----:B------:R-:W-:Y:S04]  /*1700*/  STS.64 [R3+0x1a0], R108 ;  /* 0x0001a06c03007388 */ /* 0x000fe80000000a00 */
[----:B------:R-:W-:Y:S04]  /*1710*/  STS.64 [R3+0x138], R112 ;  /* 0x0001387003007388 */ /* 0x000fe80000000a00 */
[----:B------:R-:W-:Y:S04]  /*1720*/  STS.64 [R3+-0x138], R116 ;  /* 0xfffec87403007388 */ /* 0x000fe80000000a00 */
[----:B------:R-:W-:Y:S04]  /*1730*/  STS.64 [R3+0xd0], R152 ;  /* 0x0000d09803007388 */ /* 0x000fe80000000a00 */
[----:B------:R-:W-:Y:S04]  /*1740*/  STS.64 [R3+-0xd0], R118 ;  /* 0xffff307603007388 */ /* 0x000fe80000000a00 */
[----:B------:R-:W-:Y:S04]  /*1750*/  STS.64 [R3+0x68], R156 ;  /* 0x0000689c03007388 */ /* 0x000fe80000000a00 */
[----:B------:R-:W-:Y:S04]  /*1760*/  STS.64 [R3+-0x68], R120 ;  /* 0xffff987803007388 */ /* 0x000fe80000000a00 */
[----:B------:R0:W-:Y:S02]  /*1770*/  STS.64 [R3], R160 ;  /* 0x000000a003007388 */ /* 0x0001e40000000a00 */
[----:B0-----:R-:W-:Y:S01]  /*1780*/  VIADD R3, R3, 0x2700 ;  /* 0x0000270003037836 */ /* 0x001fe20000000000 */
[----:B------:R-:W-:Y:S06]  /*1790*/  @!P2 BRA `(.L_x_110) ;  /* 0xfffffff80090a947 */ /* 0x000fec000383ffff */
.L_x_109:
[----:B------:R-:W-:Y:S05]  /*17a0*/  BSYNC.RECONVERGENT B0 ;  /* 0x0000000000007941 */ /* 0x000fea0003800200 */
.L_x_108:
[----:B------:R-:W-:Y:S06]  /*17b0*/  BAR.SYNC.DEFER_BLOCKING 0x0 ;  /* 0x0000000000007b1d */ /* 0x000fec0000010000 */
[----:B------:R-:W0:Y:S01]  /*17c0*/  LDCU.128 UR52, c[0x3][0x60] ;  /* 0x00c00c00ff3477ac */ /* 0x000e220008000c00 */
[----:B------:R-:W-:Y:S01]  /*17d0*/  BSSY.RECONVERGENT B0, `(.L_x_111) ;  /* 0x000016a000007945 */ /* 0x000fe20003800200 */
[----:B------:R-:W1:Y:S01]  /*17e0*/  LDCU.128 UR56, c[0x3][0x760] ;  /* 0x00c0ec00ff3877ac */ /* 0x000e620008000c00 */
[----:B------:R-:W2:Y:S01]  /*17f0*/  LDCU.128 UR60, c[0x3][0x80] ;  /* 0x00c01000ff3c77ac */ /* 0x000ea20008000c00 */
[----:B------:R-:W3:Y:S01]  /*1800*/  LDCU.128 UR64, c[0x3][0x780] ;  /* 0x00c0f000ff4077ac */ /* 0x000ee20008000c00 */
[----:B------:R-:W0:Y:S01]  /*1810*/  LDCU.128 UR68, c[0x3][0xa0] ;  /* 0x00c01400ff4477ac */ /* 0x000e220008000c00 */
[----:B------:R-:W0:Y:S01]  /*1820*/  LDCU.128 UR72, c[0x3][0x7a0] ;  /* 0x00c0f400ff4877ac */ /* 0x000e220008000c00 */
[----:B------:R-:W-:Y:S05]  /*1830*/  @P1 BRA `(.L_x_112) ;  /* 0x00000014008c1947 */ /* 0x000fea0003800000 */
.L_x_113:
[----:B------:R-:W-:Y:S01]  /*1840*/  PRMT R3, R53, 0x9910, RZ ;  /* 0x0000991035037816 */ /* 0x000fe200000000ff */
[----:B------:R-:W5:Y:S01]  /*1850*/  @!P0 LDC.64 R6, c[0x0][0x390] ;  /* 0x0000e400ff068b82 */ /* 0x000f620000000a00 */
[----:B------:R-:W-:Y:S01]  /*1860*/  MOV.SPILL R40, UR19 ;  /* 0x0000001300287c02 */ /* 0x000fe20009000f00 */
[----:B------:R-:W-:Y:S01]  /*1870*/  UMOV UR19, 0xc90 ;  /* 0x00000c9000137882 */ /* 0x000fe20000000000 */
[----:B----4-:R-:W-:Y:S01]  /*1880*/  CS2R R124, SRZ ;  /* 0x00000000007c7805 */ /* 0x010fe2000001ff00 */
[----:B------:R-:W-:Y:S01]  /*1890*/  IMAD R3, R3, 0xab, RZ ;  /* 0x000000ab03037824 */ /* 0x000fe200078e02ff */
[----:B------:R-:W-:Y:S02]  /*18a0*/  CS2R R122, SRZ ;  /* 0x00000000007a7805 */ /* 0x000fe4000001ff00 */
[----:B------:R-:W-:Y:S01]  /*18b0*/  MOV.SPILL R41, UR18 ;  /* 0x0000001200297c02 */ /* 0x000fe20009000f00 */
[----:B------:R-:W4:Y:S01]  /*18c0*/  @!P0 LDC.64 R8, c[0x0][0x390] ;  /* 0x0000e400ff088b82 */ /* 0x000f220000000a00 */
[----:B------:R-:W-:-:S02]  /*18d0*/  LOP3.LUT R3, R3, 0xffff, RZ, 0xc0, !PT ;  /* 0x0000ffff03037812 */ /* 0x000fc400078ec0ff */
[----:B------:R-:W-:Y:S02]  /*18e0*/  CS2R R120, SRZ ;  /* 0x0000000000787805 */ /* 0x000fe4000001ff00 */
[----:B------:R-:W-:Y:S02]  /*18f0*/  CS2R R104, SRZ ;  /* 0x0000000000687805 */ /* 0x000fe4000001ff00 */
[----:B------:R-:W-:Y:S02]  /*1900*/  CS2R R118, SRZ ;  /* 0x0000000000767805 */ /* 0x000fe4000001ff00 */
[----:B------:R-:W-:Y:S02]  /*1910*/  SHF.R.U32.HI R3, RZ, 0xb, R3 ;  /* 0x0000000bff037819 */ /* 0x000fe40000011603 */
[----:B------:R-:W-:Y:S02]  /*1920*/  CS2R R112, SRZ ;  /* 0x0000000000707805 */ /* 0x000fe4000001ff00 */
[----:B------:R-:W-:-:S02]  /*1930*/  CS2R R116, SRZ ;  /* 0x0000000000747805 */ /* 0x000fc4000001ff00 */
[----:B------:R-:W-:Y:S02]  /*1940*/  CS2R R114, SRZ ;  /* 0x0000000000727805 */ /* 0x000fe4000001ff00 */
[----:B------:R-:W-:Y:S02]  /*1950*/  PRMT R4, R3, 0x9910, RZ ;  /* 0x0000991003047816 */ /* 0x000fe400000000ff */
[----:B------:R-:W-:Y:S02]  /*1960*/  CS2R R106, SRZ ;  /* 0x00000000006a7805 */ /* 0x000fe4000001ff00 */
[----:B------:R-:W-:Y:S02]  /*1970*/  CS2R R102, SRZ ;  /* 0x0000000000667805 */ /* 0x000fe4000001ff00 */
[----:B------:R-:W-:Y:S02]  /*1980*/  CS2R R110, SRZ ;  /* 0x00000000006e7805 */ /* 0x000fe4000001ff00 */
[----:B------:R-:W-:Y:S01]  /*1990*/  CS2R R108, SRZ ;  /* 0x00000000006c7805 */ /* 0x000fe2000001ff00 */
[----:B------:R-:W-:Y:S01]  /*19a0*/  IMAD R4, R4, 0xc, RZ ;  /* 0x0000000c04047824 */ /* 0x000fe200078e02ff */
[----:B------:R-:W-:-:S02]  /*19b0*/  MOV.SPILL R126, UR11 ;  /* 0x0000000b007e7c02 */ /* 0x000fc40009000f00 */
[----:B------:R-:W-:Y:S01]  /*19c0*/  MOV.SPILL R127, UR10 ;  /* 0x0000000a007f7c02 */ /* 0x000fe20009000f00 */
[----:B------:R-:W-:Y:S01]  /*19d0*/  IMAD.MOV R4, RZ, RZ, -R4 ;  /* 0x000000ffff047224 */ /* 0x000fe200078e0a04 */
[----:B------:R-:W-:Y:S02]  /*19e0*/  MOV.SPILL R158, UR15 ;  /* 0x0000000f009e7c02 */ /* 0x000fe40009000f00 */
[----:B------:R-:W-:Y:S02]  /*19f0*/  MOV.SPILL R159, UR14 ;  /* 0x0000000e009f7c02 */ /* 0x000fe40009000f00 */
[----:B------:R-:W-:Y:S02]  /*1a00*/  PRMT R4, R4, 0x7710, RZ ;  /* 0x0000771004047816 */ /* 0x000fe400000000ff */
[----:B------:R-:W-:Y:S02]  /*1a10*/  R2UR UR18, R138 ;  /* 0x000000008a1272ca */ /* 0x000fe400000e0000 */
[----:B------:R-:W-:-:S02]  /*1a20*/  IADD3 R4, PT, PT, R4, R53, RZ ;  /* 0x0000003504047210 */ /* 0x000fc40007ffe0ff */
[----:B------:R-:W-:Y:S02]  /*1a30*/  R2UR UR10, R144 ;  /* 0x00000000900a72ca */ /* 0x000fe400000e0000 */
[----:B------:R-:W-:Y:S02]  /*1a40*/  LOP3.LUT R16, R4, 0xff, RZ, 0xc0, !PT ;  /* 0x000000ff04107812 */ /* 0x000fe400078ec0ff */
[----:B------:R-:W-:Y:S02]  /*1a50*/  R2UR UR11, R145 ;  /* 0x00000000910b72ca */ /* 0x000fe400000e0000 */
[----:B------:R-:W-:Y:S02]  /*1a60*/  PRMT R4, R3, 0x5410, R16 ;  /* 0x0000541003047816 */ /* 0x000fe40000000010 */
[----:B------:R-:W-:Y:S02]  /*1a70*/  R2UR UR14, R136 ;  /* 0x00000000880e72ca */ /* 0x000fe400000e0000 */
[----:B------:R-:W-:Y:S01]  /*1a80*/  R2UR UR15, R137 ;  /* 0x00000000890f72ca */ /* 0x000fe200000e0000 */
[----:B------:R-:W-:Y:S01]  /*1a90*/  IDP.2A.LO.U16.U8 R17, R4, UR19, RZ ;  /* 0x0000001304117c26 */ /* 0x000fe200080010ff */
[----:B------:R-:W-:Y:S01]  /*1aa0*/  LOP3.LUT R3, R3, 0xffff, RZ, 0xc0, !PT ;  /* 0x0000ffff03037812 */ /* 0x000fe200078ec0ff */
[----:B------:R-:W1:Y:S01]  /*1ab0*/  @!P0 LDC.64 R4, c[0x0][0x390] ;  /* 0x0000e400ff048b82 */ /* 0x000e620000000a00 */
[----:B------:R-:W-:Y:S01]  /*1ac0*/  R2UR UR19, R139 ;  /* 0x000000008b1372ca */ /* 0x000fe200000e0000 */
[C-C-:B------:R-:W-:Y:S01]  /*1ad0*/  @!P0 IMAD R11, R2.reuse, 0x6c0, R17.reuse ;  /* 0x000006c0020b8824 */ /* 0x140fe200078e0211 */
[----:B------:R-:W-:Y:S01]  /*1ae0*/  MOV.SPILL R156, UR7 ;  /* 0x00000007009c7c02 */ /* 0x000fe20009000f00 */
[C-C-:B------:R-:W-:Y:S01]  /*1af0*/  @!P0 IMAD R13, R2.reuse, 0x6c0, R17.reuse ;  /* 0x000006c0020d8824 */ /* 0x140fe200078e0211 */
[----:B------:R-:W-:Y:S01]  /*1b00*/  MOV.SPILL R157, UR6 ;  /* 0x00000006009d7c02 */ /* 0x000fe20009000f00 */
[----:B------:R-:W-:Y:S01]  /*1b10*/  @!P0 IMAD R15, R2, 0x6c0, R17 ;  /* 0x000006c0020f8824 */ /* 0x000fe200078e0211 */
[----:B------:R-:W-:Y:S01]  /*1b20*/  R2UR UR6, R146 ;  /* 0x00000000920672ca */ /* 0x000fe200000e0000 */
[----:B-----5:R-:W-:Y:S01]  /*1b30*/  @!P0 IMAD.WIDE R6, R13, 0x8, R6 ;  /* 0x000000080d068825 */ /* 0x020fe200078e0206 */
[----:B------:R-:W-:Y:S01]  /*1b40*/  R2UR UR7, R147 ;  /* 0x00000000930772ca */ /* 0x000fe200000e0000 */
[----:B------:R-:W5:Y:S02]  /*1b50*/  @!P0 LDC.64 R12, c[0x0][0x390] ;  /* 0x0000e400ff0c8b82 */ /* 0x000f640000000a00 */
[----:B----4-:R-:W-:Y:S01]  /*1b60*/  @!P0 IMAD.WIDE R8, R15, 0x8, R8 ;  /* 0x000000080f088825 */ /* 0x010fe200078e0208 */
[----:B------:R-:W4:Y:S04]  /*1b70*/  @!P0 LDG.E.64.CONSTANT R122, desc[UR76][R6.64+0x50] ;  /* 0x0000504c067a8981 */ /* 0x000f28000c1e9b00 */
[----:B------:R-:W4:Y:S01]  /*1b80*/  @!P0 LDG.E.64.CONSTANT R120, desc[UR76][R8.64+0x48] ;  /* 0x0000484c08788981 */ /* 0x000f22000c1e9b00 */
[----:B------:R-:W2:Y:S01]  /*1b90*/  @!P0 LDC.64 R14, c[0x0][0x390] ;  /* 0x0000e400ff0e8b82 */ /* 0x000ea20000000a00 */
[----:B------:R-:W-:-:S02]  /*1ba0*/  @!P0 IMAD R19, R2, 0x6c0, R17 ;  /* 0x000006c002138824 */ /* 0x000fc400078e0211 */
[----:B------:R-:W4:Y:S01]  /*1bb0*/  @!P0 LDG.E.64.CONSTANT R118, desc[UR76][R8.64+0x10] ;  /* 0x0000104c08768981 */ /* 0x000f22000c1e9b00 */
[----:B-1----:R-:W-:-:S03]  /*1bc0*/  @!P0 IMAD.WIDE R4, R11, 0x8, R4 ;  /* 0x000000080b048825 */ /* 0x002fc600078e0204 */
[----:B------:R-:W4:Y:S01]  /*1bd0*/  @!P0 LDG.E.64.CONSTANT R112, desc[UR76][R6.64+0x8] ;  /* 0x0000084c06708981 */ /* 0x000f22000c1e9b00 */
[----:B------:R-:W1:Y:S03]  /*1be0*/  @!P0 LDC.64 R10, c[0x0][0x390] ;  /* 0x0000e400ff0a8b82 */ /* 0x000e660000000a00 */
[----:B------:R-:W4:Y:S04]  /*1bf0*/  @!P0 LDG.E.64.CONSTANT R124, desc[UR76][R4.64+0x58] ;  /* 0x0000584c047c8981 */ /* 0x000f28000c1e9b00 */
[----:B------:R3:W4:Y:S02]  /*1c00*/  @!P0 LDG.E.64.CONSTANT R104, desc[UR76][R4.64] ;  /* 0x0000004c04688981 */ /* 0x000724000c1e9b00 */
[----:B---3--:R-:W-:-:S02]  /*1c10*/  @!P0 IMAD R5, R2, 0x6c0, R17 ;  /* 0x000006c002058824 */ /* 0x008fc400078e0211 */
[----:B-1----:R-:W-:-:S05]  /*1c20*/  @!P0 IMAD.WIDE R10, R19, 0x8, R10 ;  /* 0x00000008130a8825 */ /* 0x002fca00078e020a */
[----:B------:R-:W3:Y:S01]  /*1c30*/  @!P0 LDG.E.64.CONSTANT R116, desc[UR76][R10.64+0x40] ;  /* 0x0000404c0a748981 */ /* 0x000ee2000c1e9b00 */
[----:B-----5:R-:W-:-:S03]  /*1c40*/  @!P0 IMAD.WIDE R12, R5, 0x8, R12 ;  /* 0x00000008050c8825 */ /* 0x020fc600078e020c */
[----:B------:R1:W5:Y:S01]  /*1c50*/  @!P0 LDG.E.64.CONSTANT R114, desc[UR76][R10.64+0x18] ;  /* 0x0000184c0a728981 */ /* 0x000362000c1e9b00 */
[----:B------:R-:W-:-:S03]  /*1c60*/  @!P0 IMAD R17, R2, 0x6c0, R17 ;  /* 0x000006c002118824 */ /* 0x000fc600078e0211 */
[----:B------:R-:W5:Y:S01]  /*1c70*/  @!P0 LDG.E.64.CONSTANT R106, desc[UR76][R12.64+0x38] ;  /* 0x0000384c0c6a8981 */ /* 0x000f62000c1e9b00 */
[----:B--2---:R-:W-:-:S03]  /*1c80*/  @!P0 IMAD.WIDE R14, R17, 0x8, R14 ;  /* 0x00000008110e8825 */ /* 0x004fc600078e020e */
[----:B------:R2:W5:Y:S04]  /*1c90*/  @!P0 LDG.E.64.CONSTANT R110, desc[UR76][R12.64+0x20] ;  /* 0x0000204c0c6e8981 */ /* 0x000568000c1e9b00 */
[----:B------:R-:W5:Y:S04]  /*1ca0*/  @!P0 LDG.E.64.CONSTANT R102, desc[UR76][R14.64+0x30] ;  /* 0x0000304c0e668981 */ /* 0x000f68000c1e9b00 */
[----:B------:R0:W5:Y:S01]  /*1cb0*/  @!P0 LDG.E.64.CONSTANT R108, desc[UR76][R14.64+0x28] ;  /* 0x0000284c0e6c8981 */ /* 0x000162000c1e9b00 */
[----:B------:R-:W-:-:S04]  /*1cc0*/  IMAD R3, R3, 0x4e0, R52 ;  /* 0x000004e003037824 */ /* 0x000fc800078e0234 */
[----:B------:R-:W-:-:S05]  /*1cd0*/  IMAD R3, R16, 0x68, R3 ;  /* 0x0000006810037824 */ /* 0x000fca00078e0203 */
[----:B------:R-:W-:Y:S04]  /*1ce0*/  LDS.64 R4, [R3] ;  /* 0x0000000003047984 */ /* 0x000fe80000000a00 */
[----:B------:R-:W0:Y:S04]  /*1cf0*/  LDS.64 R6, [R3+0x38] ;  /* 0x0000380003067984 */ /* 0x000e280000000a00 */
[----:B------:R-:W-:Y:S04]  /*1d00*/  LDS.64 R8, [R3+0x8] ;  /* 0x0000080003087984 */ /* 0x000fe80000000a00 */
[----:B-1----:R-:W1:Y:S04]  /*1d10*/  LDS.64 R10, [R3+0x30] ;  /* 0x00003000030a7984 */ /* 0x002e680000000a00 */
[----:B------:R-:W-:Y:S04]  /*1d20*/  LDS.64 R54, [R3+0x10] ;  /* 0x0000100003367984 */ /* 0x000fe80000000a00 */
[----:B------:R-:W1:Y:S01]  /*1d30*/  LDS.64 R56, [R3+0x28] ;  /* 0x0000280003387984 */ /* 0x000e620000000a00 */
[----:B--2---:R-:W-:Y:S01]  /*1d40*/  MOV R12, UR44 ;  /* 0x0000002c000c7c02 */ /* 0x004fe20008000f00 */
[----:B------:R-:W-:-:S02]  /*1d50*/  IMAD.U32 R13, RZ, RZ, UR45 ;  /* 0x0000002dff0d7e24 */ /* 0x000fc4000f8e00ff */
[----:B------:R-:W-:Y:S01]  /*1d60*/  LDS.64 R78, [R3+0x18] ;  /* 0x00001800034e7984 */ /* 0x000fe20000000a00 */
[----:B------:R-:W-:-:S03]  /*1d70*/  IMAD.U32 R18, RZ, RZ, UR60 ;  /* 0x0000003cff127e24 */ /* 0x000fc6000f8e00ff */
[----:B------:R-:W2:Y:S01]  /*1d80*/  LDS.64 R80, [R3+0x20] ;  /* 0x0000200003507984 */ /* 0x000ea20000000a00 */
[----:B------:R-:W-:Y:S01]  /*1d90*/  IMAD.U32 R19, RZ, RZ, UR61 ;  /* 0x0000003dff137e24 */ /* 0x000fe2000f8e00ff */
[----:B0-----:R-:W-:Y:S01]  /*1da0*/  MOV R17, UR53 ;  /* 0x0000003500117c02 */ /* 0x001fe20008000f00 */
[----:B------:R-:W-:Y:S01]  /*1db0*/  IMAD.U32 R16, RZ, RZ, UR52 ;  /* 0x00000034ff107e24 */ /* 0x000fe2000f8e00ff */
[----:B------:R-:W-:Y:S01]  /*1dc0*/  MOV R15, UR47 ;  /* 0x0000002f000f7c02 */ /* 0x000fe20008000f00 */
[----:B------:R-:W-:Y:S01]  /*1dd0*/  IMAD.U32 R14, RZ, RZ, UR46 ;  /* 0x0000002eff0e7e24 */ /* 0x000fe2000f8e00ff */
[C-C-:B------:R-:W-:Y:S02]  /*1de0*/  DADD R38, R4.reuse, R6.reuse ;  /* 0x0000000004267229 */ /* 0x140fe40000000006 */
[----:B------:R-:W-:Y:S01]  /*1df0*/  DADD R84, R4, -R6 ;  /* 0x0000000004547229 */ /* 0x000fe20000000806 */
[----:B------:R-:W-:Y:S01]  /*1e00*/  IMAD.U32 R4, RZ, RZ, UR18 ;  /* 0x00000012ff047e24 */ /* 0x000fe2000f8e00ff */
[----:B------:R-:W-:Y:S01]  /*1e10*/  MOV R6, UR14 ;  /* 0x0000000e00067c02 */ /* 0x000fe20008000f00 */
[----:B------:R-:W-:Y:S01]  /*1e20*/  IMAD.U32 R5, RZ, RZ, UR19 ;  /* 0x00000013ff057e24 */ /* 0x000fe2000f8e00ff */
[----:B-1----:R-:W-:-:S02]  /*1e30*/  DADD R86, R8, R10 ;  /* 0x0000000008567229 */ /* 0x002fc4000000000a */
[----:B------:R-:W-:Y:S01]  /*1e40*/  DADD R96, R8, -R10 ;  /* 0x0000000008607229 */ /* 0x000fe2000000080a */
[----:B------:R-:W-:Y:S01]  /*1e50*/  IMAD.U32 R7, RZ, RZ, UR15 ;  /* 0x0000000fff077e24 */ /* 0x000fe2000f8e00ff */
[----:B------:R-:W-:Y:S01]  /*1e60*/  MOV R9, UR11 ;  /* 0x0000000b00097c02 */ /* 0x000fe20008000f00 */
[----:B------:R-:W-:Y:S01]  /*1e70*/  IMAD.U32 R8, RZ, RZ, UR10 ;  /* 0x0000000aff087e24 */ /* 0x000fe2000f8e00ff */
[----:B------:R-:W-:Y:S02]  /*1e80*/  R2UR UR18, R142 ;  /* 0x000000008e1272ca */ /* 0x000fe400000e0000 */
[----:B------:R-:W-:Y:S02]  /*1e90*/  R2UR UR19, R143 ;  /* 0x000000008f1372ca */ /* 0x000fe400000e0000 */
[----:B------:R-:W-:Y:S02]  /*1ea0*/  R2UR UR14, R140 ;  /* 0x000000008c0e72ca */ /* 0x000fe400000e0000 */
[----:B------:R-:W-:-:S02]  /*1eb0*/  R2UR UR15, R141 ;  /* 0x000000008d0f72ca */ /* 0x000fc400000e0000 */
[----:B------:R-:W-:Y:S02]  /*1ec0*/  R2UR UR10, R148 ;  /* 0x00000000940a72ca */ /* 0x000fe400000e0000 */
[----:B------:R-:W-:Y:S01]  /*1ed0*/  R2UR UR11, R149 ;  /* 0x00000000950b72ca */ /* 0x000fe200000e0000 */
[C---:B------:R-:W-:Y:S02]  /*1ee0*/  DFMA R28, R38.reuse, R4, RZ ;  /* 0x00000004261c722b */ /* 0x040fe400000000ff */
[C---:B------:R-:W-:Y:S01]  /*1ef0*/  DFMA R30, R38.reuse, R8, RZ ;  /* 0x00000008261e722b */ /* 0x040fe200000000ff */
[----:B------:R-:W-:Y:S01]  /*1f00*/  IMAD.U32 R10, RZ, RZ, UR6 ;  /* 0x00000006ff0a7e24 */ /* 0x000fe2000f8e00ff */
[C---:B------:R-:W-:Y:S01]  /*1f10*/  DFMA R32, R38.reuse, R12, RZ ;  /* 0x0000000c2620722b */ /* 0x040fe200000000ff */
[----:B------:R-:W-:Y:S01]  /*1f20*/  IMAD.U32 R11, RZ, RZ, UR7 ;  /* 0x00000007ff0b7e24 */ /* 0x000fe2000f8e00ff */
[----:B------:R-:W-:Y:S01]  /*1f30*/  DFMA R36, R38, R18, RZ ;  /* 0x000000122624722b */ /* 0x000fe200000000ff */
[----:B------:R-:W-:Y:S01]  /*1f40*/  R2UR UR6, R150 ;  /* 0x00000000960672ca */ /* 0x000fe200000e0000 */
[----:B------:R-:W-:Y:S01]  /*1f50*/  IMAD.U32 R21, RZ, RZ, UR69 ;  /* 0x00000045ff157e24 */ /* 0x000fe2000f8e00ff */
[----:B------:R-:W-:Y:S01]  /*1f60*/  R2UR UR7, R151 ;  /* 0x00000000970772ca */ /* 0x000fe200000e0000 */
[----:B------:R-:W-:Y:S01]  /*1f70*/  IMAD.U32 R24, RZ, RZ, UR62 ;  /* 0x0000003eff187e24 */ /* 0x000fe2000f8e00ff */
[----:B------:R-:W-:-:S02]  /*1f80*/  MOV R20, UR68 ;  /* 0x0000004400147c02 */ /* 0x000fc40008000f00 */
[----:B------:R-:W-:Y:S01]  /*1f90*/  MOV R25, UR63 ;  /* 0x0000003f00197c02 */ /* 0x000fe20008000f00 */
[C---:B------:R-:W-:Y:S02]  /*1fa0*/  DFMA R66, R86.reuse, R6, R28 ;  /* 0x000000065642722b */ /* 0x040fe4000000001c */
[----:B------:R-:W-:Y:S01]  /*1fb0*/  DFMA R68, R86, R10, R30 ;  /* 0x0000000a5644722b */ /* 0x000fe2000000001e */
[----:B------:R-:W-:Y:S01]  /*1fc0*/  IMAD.U32 R28, RZ, RZ, UR18 ;  /* 0x00000012ff1c7e24 */ /* 0x000fe2000f8e00ff */
[----:B------:R-:W-:Y:S01]  /*1fd0*/  DFMA R34, R38, R16, RZ ;  /* 0x000000102622722b */ /* 0x000fe200000000ff */
[----:B------:R-:W-:Y:S01]  /*1fe0*/  MOV R29, UR19 ;  /* 0x00000013001d7c02 */ /* 0x000fe20008000f00 */
[----:B------:R-:W-:Y:S01]  /*1ff0*/  DFMA R70, R86, R14, R32 ;  /* 0x0000000e5646722b */ /* 0x000fe20000000020 */
[----:B------:R-:W-:Y:S01]  /*2000*/  IMAD.U32 R30, RZ, RZ, UR14 ;  /* 0x0000000eff1e7e24 */ /* 0x000fe2000f8e00ff */
[----:B------:R-:W-:Y:S01]  /*2010*/  MOV R31, UR15 ;  /* 0x0000000f001f7c02 */ /* 0x000fe20008000f00 */
[----:B------:R-:W-:Y:S01]  /*2020*/  IMAD.U32 R32, RZ, RZ, UR10 ;  /* 0x0000000aff207e24 */ /* 0x000fe2000f8e00ff */
[----:B------:R-:W-:Y:S01]  /*2030*/  MOV R33, UR11 ;  /* 0x0000000b00217c02 */ /* 0x000fe20008000f00 */
[----:B------:R-:W-:Y:S01]  /*2040*/  IMAD.U32 R22, RZ, RZ, UR54 ;  /* 0x00000036ff167e24 */ /* 0x000fe2000f8e00ff */
[----:B------:R-:W-:-:S02]  /*2050*/  R2UR UR14, R128 ;  /* 0x00000000800e72ca */ /* 0x000fc400000e0000 */
[----:B------:R-:W-:Y:S01]  /*2060*/  R2UR UR15, R129 ;  /* 0x00000000810f72ca */ /* 0x000fe200000e0000 */
[----:B------:R-:W-:Y:S01]  /*2070*/  DFMA R38, R38, R20, RZ ;  /* 0x000000142626722b */ /* 0x000fe200000000ff */
[----:B------:R-:W-:Y:S01]  /*2080*/  MOV R23, UR55 ;  /* 0x0000003700177c02 */ /* 0x000fe20008000f00 */
[----:B------:R-:W-:Y:S01]  /*2090*/  DFMA R76, R86, R24, R36 ;  /* 0x00000018564c722b */ /* 0x000fe20000000024 */
[----:B------:R-:W-:Y:S01]  /*20a0*/  R2UR.FILL UR19, R40 ;  /* 0x00000000281372ca */ /* 0x000fe200004e0000 */
[----:B------:R-:W-:Y:S01]  /*20b0*/  IMAD.U32 R36, RZ, RZ, UR48 ;  /* 0x00000030ff247e24 */ /* 0x000fe2000f8e00ff */
[----:B------:R-:W-:Y:S01]  /*20c0*/  R2UR.FILL UR18, R41 ;  /* 0x00000000291272ca */ /* 0x000fe200004e0000 */
        /* <DEDUP_REMOVED lines=8> */
[C---:B------:R-:W-:Y:S01]  /*2150*/  DFMA R58, R84.reuse, R28, RZ ;  /* 0x0000001c543a722b */ /* 0x040fe200000000ff */
[----:B------:R-:W-:Y:S01]  /*2160*/  MOV R45, UR73 ;  /* 0x00000049002d7c02 */ /* 0x000fe20008000f00 */
[----:B------:R-:W-:Y:S01]  /*2170*/  DFMA R60, R84, R32, RZ ;  /* 0x00000020543c722b */ /* 0x000fe200000000ff */
[----:B------:R-:W-:Y:S01]  /*2180*/  R2UR UR10, R132 ;  /* 0x00000000840a72ca */ /* 0x000fe200000e0000 */
[----:B------:R-:W-:Y:S01]  /*2190*/  DFMA R72, R86, R22, R34 ;  /* 0x000000165648722b */ /* 0x000fe20000000022 */
[----:B------:R-:W-:Y:S01]  /*21a0*/  R2UR UR11, R133 ;  /* 0x00000000850b72ca */ /* 0x000fe200000e0000 */
[----:B------:R-:W-:Y:S01]  /*21b0*/  IMAD.U32 R34, RZ, RZ, UR6 ;  /* 0x00000006ff227e24 */ /* 0x000fe2000f8e00ff */
[----:B------:R-:W-:Y:S01]  /*21c0*/  MOV R35, UR7 ;  /* 0x0000000700237c02 */ /* 0x000fe20008000f00 */
[----:B------:R-:W-:-:S02]  /*21d0*/  DFMA R62, R84, R36, RZ ;  /* 0x00000024543e722b */ /* 0x000fc400000000ff */
[C---:B------:R-:W-:Y:S02]  /*21e0*/  DFMA R64, R84.reuse, R40, RZ ;  /* 0x000000285440722b */ /* 0x040fe400000000ff */
[----:B------:R-:W-:Y:S01]  /*21f0*/  DFMA R74, R84, R42, RZ ;  /* 0x0000002a544a722b */ /* 0x000fe200000000ff */
[----:B------:R-:W-:Y:S01]  /*2200*/  IMAD.U32 R46, RZ, RZ, UR58 ;  /* 0x0000003aff2e7e24 */ /* 0x000fe2000f8e00ff */
[----:B------:R-:W-:Y:S01]  /*2210*/  DFMA R86, R86, R26, R38 ;  /* 0x0000001a5656722b */ /* 0x000fe20000000026 */
[----:B------:R-:W-:Y:S01]  /*2220*/  MOV R47, UR59 ;  /* 0x0000003b002f7c02 */ /* 0x000fe20008000f00 */
[----:B------:R-:W-:Y:S01]  /*2230*/  DFMA R84, R84, R44, RZ ;  /* 0x0000002c5454722b */ /* 0x000fe200000000ff */
[----:B------:R-:W-:Y:S01]  /*2240*/  IMAD.U32 R38, RZ, RZ, UR50 ;  /* 0x00000032ff267e24 */ /* 0x000fe2000f8e00ff */
[----:B------:R-:W-:Y:S01]  /*2250*/  MOV R39, UR51 ;  /* 0x0000003300277c02 */ /* 0x000fe20008000f00 */
[----:B------:R-:W-:Y:S01]  /*2260*/  IMAD.U32 R48, RZ, RZ, UR66 ;  /* 0x00000042ff307e24 */ /* 0x000fe2000f8e00ff */
[----:B------:R-:W-:Y:S01]  /*2270*/  MOV R49, UR67 ;  /* 0x0000004300317c02 */ /* 0x000fe20008000f00 */
[C-C-:B------:R-:W-:Y:S01]  /*2280*/  DADD R170, R54.reuse, R56.reuse ;  /* 0x0000000036aa7229 */ /* 0x140fe20000000038 */
[----:B------:R-:W-:Y:S01]  /*2290*/  IMAD.U32 R50, RZ, RZ, UR74 ;  /* 0x0000004aff327e24 */ /* 0x000fe2000f8e00ff */
[----:B------:R-:W-:Y:S01]  /*22a0*/  MOV R51, UR75 ;  /* 0x0000004b00337c02 */ /* 0x000fe20008000f00 */
[----:B------:R-:W-:-:S02]  /*22b0*/  DADD R172, R54, -R56 ;  /* 0x0000000036ac7229 */ /* 0x000fc40000000838 */
[C---:B------:R-:W-:Y:S01]  /*22c0*/  DFMA R82, R96.reuse, R30, R58 ;  /* 0x0000001e6052722b */ /* 0x040fe2000000003a */
[----:B------:R-:W-:Y:S01]  /*22d0*/  IMAD.U32 R54, RZ, RZ, UR14 ;  /* 0x0000000eff367e24 */ /* 0x000fe2000f8e00ff */
[----:B------:R-:W-:Y:S01]  /*22e0*/  MOV R55, UR15 ;  /* 0x0000000f00377c02 */ /* 0x000fe20008000f00 */
[----:B------:R-:W-:Y:S01]  /*22f0*/  DFMA R88, R96, R34, R60 ;  /* 0x000000226058722b */ /* 0x000fe2000000003c */
[----:B------:R-:W-:Y:S01]  /*2300*/  IMAD.U32 R56, RZ, RZ, UR40 ;  /* 0x00000028ff387e24 */ /* 0x000fe2000f8e00ff */
[----:B------:R-:W-:Y:S01]  /*2310*/  MOV R57, UR41 ;  /* 0x0000002900397c02 */ /* 0x000fe20008000f00 */
[----:B------:R-:W-:Y:S01]  /*2320*/  IMAD.U32 R58, RZ, RZ, UR32 ;  /* 0x00000020ff3a7e24 */ /* 0x000fe2000f8e00ff */
[----:B------:R-:W-:Y:S01]  /*2330*/  MOV R59, UR33 ;  /* 0x00000021003b7c02 */ /* 0x000fe20008000f00 */
[----:B------:R-:W-:Y:S01]  /*2340*/  IMAD.U32 R60, RZ, RZ, UR24 ;  /* 0x00000018ff3c7e24 */ /* 0x000fe2000f8e00ff */
[----:B------:R-:W-:Y:S02]  /*2350*/  R2UR UR6, R134 ;  /* 0x00000000860672ca */ /* 0x000fe400000e0000 */
[----:B------:R-:W-:-:S02]  /*2360*/  R2UR UR7, R135 ;  /* 0x00000000870772ca */ /* 0x000fc400000e0000 */
[----:B------:R-:W-:Y:S02]  /*2370*/  R2UR UR14, R130 ;  /* 0x00000000820e72ca */ /* 0x000fe400000e0000 */
[----:B------:R-:W-:Y:S02]  /*2380*/  R2UR UR15, R131 ;  /* 0x00000000830f72ca */ /* 0x000fe400000e0000 */
[----:B------:R-:W-:Y:S01]  /*2390*/  MOV R61, UR25 ;  /* 0x00000019003d7c02 */ /* 0x000fe20008000f00 */
[C---:B------:R-:W-:Y:S02]  /*23a0*/  DFMA R90, R96.reuse, R38, R62 ;  /* 0x00000026605a722b */ /* 0x040fe4000000003e */
[C---:B------:R-:W-:Y:S01]  /*23b0*/  DFMA R92, R96.reuse, R46, R64 ;  /* 0x0000002e605c722b */ /* 0x040fe20000000040 */
[----:B------:R-:W-:Y:S01]  /*23c0*/  IMAD.U32 R62, RZ, RZ, UR16 ;  /* 0x00000010ff3e7e24 */ /* 0x000fe2000f8e00ff */
[C---:B------:R-:W-:Y:S01]  /*23d0*/  DFMA R94, R96.reuse, R48, R74 ;  /* 0x00000030605e722b */ /* 0x040fe2000000004a */
[----:B------:R-:W-:Y:S01]  /*23e0*/  MOV R63, UR17 ;  /* 0x00000011003f7c02 */ /* 0x000fe20008000f00 */
[----:B------:R-:W-:Y:S01]  /*23f0*/  DFMA R96, R96, R50, R84 ;  /* 0x000000326060722b */ /* 0x000fe20000000054 */
[----:B------:R-:W-:Y:S01]  /*2400*/  IMAD.U32 R64, RZ, RZ, UR8 ;  /* 0x00000008ff407e24 */ /* 0x000fe2000f8e00ff */
[----:B------:R-:W-:Y:S01]  /*2410*/  MOV R65, UR9 ;  /* 0x0000000900417c02 */ /* 0x000fe20008000f00 */
[----:B------:R-:W-:-:S02]  /*2420*/  DFMA R84, R170, R54, R66 ;  /* 0x00000036aa54722b */ /* 0x000fc40000000042 */
[C---:B------:R-:W-:Y:S01]  /*2430*/  DFMA R98, R170.reuse, R56, R68 ;  /* 0x00000038aa62722b */ /* 0x040fe20000000044 */
[----:B------:R-:W-:Y:S01]  /*2440*/  IMAD.U32 R66, RZ, RZ, UR10 ;  /* 0x0000000aff427e24 */ /* 0x000fe2000f8e00ff */
[C---:B------:R-:W-:Y:S01]  /*2450*/  DFMA R100, R170.reuse, R58, R70 ;  /* 0x0000003aaa64722b */ /* 0x040fe20000000046 */
[----:B------:R-:W-:Y:S01]  /*2460*/  MOV R67, UR11 ;  /* 0x0000000b00437c02 */ /* 0x000fe20008000f00 */
[C---:B------:R-:W-:Y:S01]  /*2470*/  DFMA R152, R170.reuse, R60, R72 ;  /* 0x0000003caa98722b */ /* 0x040fe20000000048 */
        /* <DEDUP_REMOVED lines=8> */
[C---:B------:R-:W-:Y:S01]  /*2500*/  DFMA R166, R170.reuse, R62, R76 ;  /* 0x0000003eaaa6722b */ /* 0x040fe2000000004c */
[----:B------:R-:W-:Y:S01]  /*2510*/  R2UR.FILL UR11, R126 ;  /* 0x000000007e0b72ca */ /* 0x000fe200004e0000 */
[----:B------:R-:W-:Y:S01]  /*2520*/  DFMA R170, R170, R64, R86 ;  /* 0x00000040aaaa722b */ /* 0x000fe20000000056 */
[----:B------:R-:W-:Y:S01]  /*2530*/  R2UR.FILL UR10, R127 ;  /* 0x000000007f0a72ca */ /* 0x000fe200004e0000 */
[----:B------:R-:W-:-:S02]  /*2540*/  DFMA R86, R172, R66, R82 ;  /* 0x00000042ac56722b */ /* 0x000fc40000000052 */
[C-C-:B--2---:R-:W-:Y:S02]  /*2550*/  DADD R174, R78.reuse, R80.reuse ;  /* 0x000000004eae7229 */ /* 0x144fe40000000050 */
[----:B------:R-:W-:Y:S01]  /*2560*/  DADD R176, R78, -R80 ;  /* 0x000000004eb07229 */ /* 0x000fe20000000850 */
[----:B------:R-:W-:Y:S01]  /*2570*/  IMAD.U32 R76, RZ, RZ, UR4 ;  /* 0x00000004ff4c7e24 */ /* 0x000fe2000f8e00ff */
[C---:B------:R-:W-:Y:S01]  /*2580*/  DFMA R88, R172.reuse, R68, R88 ;  /* 0x00000044ac58722b */ /* 0x040fe20000000058 */
[----:B------:R-:W-:Y:S01]  /*2590*/  MOV R77, UR5 ;  /* 0x00000005004d7c02 */ /* 0x000fe20008000f00 */
[C---:B------:R-:W-:Y:S01]  /*25a0*/  DFMA R126, R172.reuse, R70, R90 ;  /* 0x00000046ac7e722b */ /* 0x040fe2000000005a */
[----:B------:R-:W-:Y:S01]  /*25b0*/  IMAD.U32 R78, RZ, RZ, UR14 ;  /* 0x0000000eff4e7e24 */ /* 0x000fe2000f8e00ff */
[C---:B------:R-:W-:Y:S01]  /*25c0*/  DFMA R154, R172.reuse, R72, R92 ;  /* 0x00000048ac9a722b */ /* 0x040fe2000000005c */
        /* <DEDUP_REMOVED lines=12> */
[----:B------:R-:W-:Y:S02]  /*2690*/  R2UR.FILL UR15, R158 ;  /* 0x000000009e0f72ca */ /* 0x000fe400004e0000 */
[----:B------:R-:W-:Y:S02]  /*26a0*/  R2UR.FILL UR14, R159 ;  /* 0x000000009f0e72ca */ /* 0x000fe400004e0000 */
[----:B------:R-:W-:Y:S02]  /*26b0*/  R2UR.FILL UR7, R156 ;  /* 0x000000009c0772ca */ /* 0x000fe400004e0000 */
[----:B------:R-:W-:Y:S01]  /*26c0*/  R2UR.FILL UR6, R157 ;  /* 0x000000009d0672ca */ /* 0x000fe200004e0000 */
[----:B------:R-:W-:Y:S02]  /*26d0*/  DFMA R172, R172, R76, R96 ;  /* 0x0000004cacac722b */ /* 0x000fe40000000060 */
[----:B------:R-:W-:Y:S01]  /*26e0*/  DFMA R156, R174, R78, R84 ;  /* 0x0000004eae9c722b */ /* 0x000fe20000000054 */
[----:B------:R-:W-:Y:S01]  /*26f0*/  IMAD.U32 R96, RZ, RZ, UR22 ;  /* 0x00000016ff607e24 */ /* 0x000fe2000f8e00ff */
[----:B------:R-:W-:Y:S01]  /*2700*/  DFMA R86, R176, R90, R86 ;  /* 0x0000005ab056722b */ /* 0x000fe20000000056 */
[----:B------:R-:W-:Y:S01]  /*2710*/  IMAD.U32 R84, RZ, RZ, UR26 ;  /* 0x0000001aff547e24 */ /* 0x000fe2000f8e00ff */
[----:B------:R-:W-:Y:S01]  /*2720*/  MOV R85, UR27 ;  /* 0x0000001b00557c02 */ /* 0x000fe20008000f00 */
[----:B------:R-:W-:Y:S01]  /*2730*/  DFMA R98, R174, R80, R98 ;  /* 0x00000050ae62722b */ /* 0x000fe20000000062 */
[----:B------:R-:W-:Y:S01]  /*2740*/  MOV R97, UR23 ;  /* 0x0000001700617c02 */ /* 0x000fe20008000f00 */
[----:B------:R-:W-:-:S02]  /*2750*/  DFMA R88, R176, R92, R88 ;  /* 0x0000005cb058722b */ /* 0x000fc40000000058 */
[----:B------:R-:W-:Y:S02]  /*2760*/  DFMA R100, R174, R82, R100 ;  /* 0x00000052ae64722b */ /* 0x000fe40000000064 */
[----:B------:R-:W-:Y:S02]  /*2770*/  DFMA R126, R176, R94, R126 ;  /* 0x0000005eb07e722b */ /* 0x000fe4000000007e */
[----:B------:R-:W-:Y:S02]  /*2780*/  DFMA R164, R174, R84, R152 ;  /* 0x00000054aea4722b */ /* 0x000fe40000000098 */
[----:B------:R-:W-:Y:S02]  /*2790*/  DFMA R178, R176, R96, R154 ;  /* 0x00000060b0b2722b */ /* 0x000fe4000000009a */
[C-C-:B------:R-:W-:Y:S02]  /*27a0*/  DADD R152, R156.reuse, R86.reuse ;  /* 0x000000009c987229 */ /* 0x140fe40000000056 */
[----:B------:R-:W-:-:S02]  /*27b0*/  DADD R154, R156, -R86 ;  /* 0x000000009c9a7229 */ /* 0x000fc40000000856 */
[C-C-:B------:R-:W-:Y:S01]  /*27c0*/  DADD R156, R98.reuse, R88.reuse ;  /* 0x00000000629c7229 */ /* 0x140fe20000000058 */
[----:B------:R-:W-:Y:S01]  /*27d0*/  IMAD.U32 R86, RZ, RZ, UR18 ;  /* 0x00000012ff567e24 */ /* 0x000fe2000f8e00ff */
[----:B------:R-:W-:Y:S01]  /*27e0*/  DADD R158, R98, -R88 ;  /* 0x00000000629e7229 */ /* 0x000fe20000000858 */
[----:B------:R-:W-:Y:S01]  /*27f0*/  MOV R87, UR19 ;  /* 0x0000001300577c02 */ /* 0x000fe20008000f00 */
[C-C-:B------:R-:W-:Y:S01]  /*2800*/  DADD R160, R100.reuse, R126.reuse ;  /* 0x0000000064a07229 */ /* 0x140fe2000000007e */
[----:B------:R-:W-:Y:S01]  /*2810*/  IMAD.U32 R98, RZ, RZ, UR14 ;  /* 0x0000000eff627e24 */ /* 0x000fe2000f8e00ff */
[----:B------:R-:W-:Y:S01]  /*2820*/  DADD R162, R100, -R126 ;  /* 0x0000000064a27229 */ /* 0x000fe2000000087e */
[----:B------:R-:W-:Y:S01]  /*2830*/  MOV R99, UR15 ;  /* 0x0000000f00637c02 */ /* 0x000fe20008000f00 */
[----:B------:R-:W-:Y:S01]  /*2840*/  IMAD.U32 R88, RZ, RZ, UR10 ;  /* 0x0000000aff587e24 */ /* 0x000fe2000f8e00ff */
[----:B------:R-:W-:Y:S01]  /*2850*/  MOV R89, UR11 ;  /* 0x0000000b00597c02 */ /* 0x000fe20008000f00 */
[----:B------:R-:W-:Y:S01]  /*2860*/  IMAD.U32 R100, RZ, RZ, UR6 ;  /* 0x00000006ff647e24 */ /* 0x000fe2000f8e00ff */
[----:B------:R-:W-:Y:S01]  /*2870*/  MOV R101, UR7 ;  /* 0x0000000700657c02 */ /* 0x000fe20008000f00 */
[----:B------:R-:W-:-:S02]  /*2880*/  DFMA R166, R174, R86, R166 ;  /* 0x00000056aea6722b */ /* 0x000fc400000000a6 */
[----:B------:R-:W-:Y:S02]  /*2890*/  DFMA R168, R176, R98, R168 ;  /* 0x00000062b0a8722b */ /* 0x000fe400000000a8 */
[----:B------:R-:W-:Y:S02]  /*28a0*/  DFMA R170, R174, R88, R170 ;  /* 0x00000058aeaa722b */ /* 0x000fe400000000aa */
[----:B------:R-:W-:Y:S02]  /*28b0*/  DFMA R172, R176, R100, R172 ;  /* 0x00000064b0ac722b */ /* 0x000fe400000000ac */
[----:B----4-:R-:W-:Y:S02]  /*28c0*/  DMUL R154, R154, R124 ;  /* 0x0000007c9a9a7228 */ /* 0x010fe40000000000 */
[----:B------:R-:W-:Y:S02]  /*28d0*/  DADD R124, R166, R168 ;  /* 0x00000000a67c7229 */ /* 0x000fe400000000a8 */
[----:B------:R-:W-:-:S02]  /*28e0*/  DMUL R122, R158, R122 ;  /* 0x0000007a9e7a7228 */ /* 0x000fc40000000000 */
[----:B------:R-:W-:Y:S02]  /*28f0*/  DMUL R162, R162, R120 ;  /* 0x00000078a2a27228 */ /* 0x000fe40000000000 */
[----:B------:R-:W-:Y:S02]  /*2900*/  DADD R166, R166, -R168 ;  /* 0x00000000a6a67229 */ /* 0x000fe400000008a8 */
[C-C-:B------:R-:W-:Y:S02]  /*2910*/  DADD R120, R170.reuse, R172.reuse ;  /* 0x00000000aa787229 */ /* 0x140fe400000000ac */
[----:B------:R-:W-:Y:S02]  /*2920*/  DADD R158, R170, -R172 ;  /* 0x00000000aa9e7229 */ /* 0x000fe400000008ac */
[CCC-:B------:R-:W-:Y:S02]  /*2930*/  DFMA R168, R152.reuse, R104.reuse, R154.reuse ;  /* 0x0000006898a8722b */ /* 0x1c0fe4000000009a */
[----:B------:R-:W-:-:S02]  /*2940*/  DFMA R170, R152, R104, -R154 ;  /* 0x0000006898aa722b */ /* 0x000fc4000000089a */
[----:B------:R-:W-:Y:S02]  /*2950*/  DADD R126, R164, R178 ;  /* 0x00000000a47e7229 */ /* 0x000fe400000000b2 */
[----:B------:R-:W-:Y:S02]  /*2960*/  DFMA R176, R160, R118, R162 ;  /* 0x00000076a0b0722b */ /* 0x000fe400000000a2 */
[----:B------:R-:W-:Y:S02]  /*2970*/  DADD R164, R164, -R178 ;  /* 0x00000000a4a47229 */ /* 0x000fe400000008b2 */
[CCC-:B------:R-:W-:Y:S02]  /*2980*/  DFMA R172, R156.reuse, R112.reuse, R122.reuse ;  /* 0x000000709cac722b */ /* 0x1c0fe4000000007a */
[----:B------:R-:W-:Y:S02]  /*2990*/  DFMA R174, R156, R112, -R122 ;  /* 0x000000709cae722b */ /* 0x000fe4000000087a */
[----:B------:R-:W-:-:S02]  /*29a0*/  DFMA R162, R160, R118, -R162 ;  /* 0x00000076a0a2722b */ /* 0x000fc400000008a2 */
[C---:B------:R-:W-:Y:S02]  /*29b0*/  DFMA R104, R168.reuse, R4, RZ ;  /* 0x00000004a868722b */ /* 0x040fe400000000ff */
[C---:B------:R-:W-:Y:S02]  /*29c0*/  DFMA R118, R168.reuse, R6, RZ ;  /* 0x00000006a876722b */ /* 0x040fe400000000ff */
[C---:B------:R-:W-:Y:S02]  /*29d0*/  DFMA R152, R168.reuse, R54, RZ ;  /* 0x00000036a898722b */ /* 0x040fe400000000ff */
[----:B------:R-:W-:Y:S02]  /*29e0*/  DFMA R156, R168, R78, RZ ;  /* 0x0000004ea89c722b */ /* 0x000fe400000000ff */
[C---:B------:R-:W-:Y:S02]  /*29f0*/  DFMA R112, R170.reuse, R28, RZ ;  /* 0x0000001caa70722b */ /* 0x040fe400000000ff */
[----:B------:R-:W-:-:S02]  /*2a00*/  DFMA R122, R170, R30, RZ ;  /* 0x0000001eaa7a722b */ /* 0x000fc400000000ff */
[C---:B------:R-:W-:Y:S02]  /*2a10*/  DFMA R154, R170.reuse, R66, RZ ;  /* 0x00000042aa9a722b */ /* 0x040fe400000000ff */
[----:B------:R-:W-:Y:S02]  /*2a20*/  DFMA R160, R170, R90, RZ ;  /* 0x0000005aaaa0722b */ /* 0x000fe400000000ff */
[----:B---3--:R-:W-:Y:S02]  /*2a30*/  DMUL R116, R164, R116 ;  /* 0x00000074a4747228 */ /* 0x008fe40000000000 */
        /* <DEDUP_REMOVED lines=18> */
[----:B------:R-:W-:Y:S02]  /*2b60*/  DFMA R116, R126, R114, -R116 ;  /* 0x000000727e74722b */ /* 0x000fe40000000874 */
[----:B------:R-:W-:Y:S02]  /*2b70*/  DMUL R102, R158, R102 ;  /* 0x000000669e667228 */ /* 0x000fe40000000000 */
        /* <DEDUP_REMOVED lines=8> */
[----:B------:R-:W-:Y:S02]  /*2c00*/  DFMA R160, R116, R96, R160 ;  /* 0x0000006074a0722b */ /* 0x000fe400000000a0 */
[----:B------:R-:W-:Y:S02]  /*2c10*/  DFMA R106, R124, R110, -R106 ;  /* 0x0000006e7c6a722b */ /* 0x000fe4000000086a */
[----:B------:R-:W-:Y:S02]  /*2c20*/  DFMA R104, R120, R108, R102 ;  /* 0x0000006c7868722b */ /* 0x000fe40000000066 */
[C---:B------:R-:W-:Y:S02]  /*2c30*/  DFMA R114, R126.reuse, R18, R114 ;  /* 0x000000127e72722b */ /* 0x040fe40000000072 */
[----:B------:R-:W-:-:S02]  /*2c40*/  DFMA R118, R126, R24, R118 ;  /* 0x000000187e76722b */ /* 0x000fc40000000076 */
[C---:B------:R-:W-:Y:S02]  /*2c50*/  DFMA R152, R126.reuse, R62, R152 ;  /* 0x0000003e7e98722b */ /* 0x040fe40000000098 */
[----:B------:R-:W-:Y:S02]  /*2c60*/  DFMA R156, R126, R86, R156 ;  /* 0x000000567e9c722b */ /* 0x000fe4000000009c */
[----:B------:R-:W-:Y:S02]  /*2c70*/  DFMA R102, R120, R108, -R102 ;  /* 0x0000006c7866722b */ /* 0x000fe40000000866 */
        /* <DEDUP_REMOVED lines=12> */
[----:B------:R-:W-:Y:S02]  /*2d40*/  DADD R102, R114, R112 ;  /* 0x0000000072667229 */ /* 0x000fe40000000070 */
[----:B------:R-:W-:Y:S02]  /*2d50*/  DADD R104, R118, R122 ;  /* 0x0000000076687229 */ /* 0x000fe4000000007a */
[----:B------:R-:W-:-:S02]  /*2d60*/  DADD R106, R152, R154 ;  /* 0x00000000986a7229 */ /* 0x000fc4000000009a */
[----:B------:R-:W-:Y:S02]  /*2d70*/  DADD R108, R156, R160 ;  /* 0x000000009c6c7229 */ /* 0x000fe400000000a0 */
        /* <DEDUP_REMOVED lines=14> */
[----:B0-----:R-:W-:Y:S05]  /*2e60*/  @!P1 BRA `(.L_x_113) ;  /* 0xffffffe800749947 */ /* 0x001fea000383ffff */
.L_x_112:
[----:B0123--:R-:W-:Y:S05]  /*2e70*/  BSYNC.RECONVERGENT B0 ;  /* 0x0000000000007941 */ /* 0x00ffea0003800200 */
.L_x_111:
[----:B------:R-:W0:Y:S01]  /*2e80*/  S2R R103, SR_CgaCtaId ;  /* 0x0000000000677919 */ /* 0x000e220000008800 */
[----:B------:R-:W-:Y:S01]  /*2e90*/  MOV R52, 0x400 ;  /* 0x0000040000347802 */ /* 0x000fe20000000f00 */
[----:B------:R-:W-:Y:S01]  /*2ea0*/  BSSY.RECONVERGENT B0, `(.L_x_114) ;  /* 0x0000075000007945 */ /* 0x000fe20003800200 */
[----:B------:R-:W1:Y:S01]  /*2eb0*/  S2R R53, SR_TID.X ;  /* 0x0000000000357919 */ /* 0x000e620000002100 */
[----:B------:R-:W2:Y:S01]  /*2ec0*/  S2R R3, SR_TID.Y ;  /* 0x0000000000037919 */ /* 0x000ea20000002200 */
[----:B----4-:R-:W3:Y:S01]  /*2ed0*/  S2R R104, SR_TID.X ;  /* 0x0000000000687919 */ /* 0x010ee20000002100 */
[----:B------:R-:W-:Y:S01]  /*2ee0*/  BAR.SYNC.DEFER_BLOCKING 0x0 ;  /* 0x0000000000007b1d */ /* 0x000fe20000010000 */
[----:B0-----:R-:W-:Y:S02]  /*2ef0*/  LEA R52, R103, R52, 0x18 ;  /* 0x0000003467347211 */ /* 0x001fe400078ec0ff */
[----:B-1----:R-:W-:-:S03]  /*2f00*/  ISETP.GT.U32.AND P0, PT, R53, 0x5f, PT ;  /* 0x0000005f3500780c */ /* 0x002fc60003f04070 */
[----:B--2---:R-:W-:Y:S01]  /*2f10*/  IMAD R3, R3, 0x3a80, R52 ;  /* 0x00003a8003037824 */ /* 0x004fe200078e0234 */
[----:B---3--:R-:W-:Y:S02]  /*2f20*/  SHF.R.U32.HI R102, RZ, 0x3, R104 ;  /* 0x00000003ff667819 */ /* 0x008fe40000011668 */
[----:B------:R-:W-:-:S03]  /*2f30*/  SHF.L.U32 R52, R104, 0x3, RZ ;  /* 0x0000000368347819 */ /* 0x000fc600000006ff */
[----:B------:R-:W-:Y:S01]  /*2f40*/  IMAD R3, R102, 0x68, R3 ;  /* 0x0000006866037824 */ /* 0x000fe200078e0203 */
[----:B------:R-:W-:-:S05]  /*2f50*/  LOP3.LUT R52, R52, 0x38, RZ, 0xc0, !PT ;  /* 0x0000003834347812 */ /* 0x000fca00078ec0ff */
[----:B------:R-:W-:Y:S01]  /*2f60*/  IMAD.IADD R3, R3, 0x1, R52 ;  /* 0x0000000103037824 */ /* 0x000fe200078e0234 */
[----:B------:R-:W-:Y:S06]  /*2f70*/  @P0 BRA `(.L_x_115) ;  /* 0x00000004009c0947 */ /* 0x000fec0003800000 */
[----:B------:R-:W0:Y:S01]  /*2f80*/  S2R R103, SR_TID.Y ;  /* 0x0000000000677919 */ /* 0x000e220000002200 */
[----:B------:R-:W1:Y:S01]  /*2f90*/  S2UR UR5, SR_CgaCtaId ;  /* 0x00000000000579c3 */ /* 0x000e620000008800 */
[----:B------:R-:W-:Y:S01]  /*2fa0*/  SHF.R.U32.HI R52, RZ, 0x3, R53 ;  /* 0x00000003ff347819 */ /* 0x000fe20000011635 */
[----:B------:R-:W-:Y:S01]  /*2fb0*/  UMOV UR4, 0x400 ;  /* 0x0000040000047882 */ /* 0x000fe20000000000 */
[----:B------:R-:W-:Y:S01]  /*2fc0*/  SHF.L.U32 R102, R53, 0x3, RZ ;  /* 0x0000000335667819 */ /* 0x000fe200000006ff */
[----:B-1----:R-:W-:Y:S02]  /*2fd0*/  ULEA UR4, UR5, UR4, 0x18 ;  /* 0x0000000405047291 */ /* 0x002fe4000f8ec0ff */
[----:B0-----:R-:W-:Y:S01]  /*2fe0*/  IMAD R52, R103, 0xc, R52 ;  /* 0x0000000c67347824 */ /* 0x001fe200078e0234 */
[----:B------:R-:W-:-:S03]  /*2ff0*/  LOP3.LUT R103, R102, 0x38, RZ, 0xc0, !PT ;  /* 0x0000003866677812 */ /* 0x000fc600078ec0ff */
[----:B------:R-:W-:-:S05]  /*3000*/  IMAD R52, R52, 0x4e0, RZ ;  /* 0x000004e034347824 */ /* 0x000fca00078e02ff */
[----:B------:R-:W-:-:S05]  /*3010*/  IADD3 R52, PT, PT, R52, UR4, R103 ;  /* 0x0000000434347c10 */ /* 0x000fca000fffe067 */
[----:B------:R-:W-:-:S07]  /*3020*/  VIADD R52, R52, 0x270 ;  /* 0x0000027034347836 */ /* 0x000fce0000000000 */
.L_x_116:
[----:B------:R-:W-:Y:S01]  /*3030*/  LDS.64 R102, [R52+-0x270] ;  /* 0xfffd900034667984 */ /* 0x000fe20000000a00 */
[C---:B------:R-:W-:Y:S02]  /*3040*/  ISETP.GE.U32.AND P0, PT, R53.reuse, 0x20, PT ;  /* 0x000000203500780c */ /* 0x040fe40003f06070 */
[----:B------:R-:W-:Y:S01]  /*3050*/  IADD3 R53, PT, PT, R53, 0x40, RZ ;  /* 0x0000004035357810 */ /* 0x000fe20007ffe0ff */
[----:B------:R-:W0:Y:S04]  /*3060*/  LDS.64 R104, [R52+0x208] ;  /* 0x0002080034687984 */ /* 0x000e280000000a00 */
[----:B------:R-:W-:Y:S04]  /*3070*/  LDS.64 R108, [R52+-0x208] ;  /* 0xfffdf800346c7984 */ /* 0x000fe80000000a00 */
[----:B------:R-:W1:Y:S04]  /*3080*/  LDS.64 R110, [R52+0x1a0] ;  /* 0x0001a000346e7984 */ /* 0x000e680000000a00 */
[----:B------:R-:W-:Y:S04]  /*3090*/  LDS.64 R112, [R52+-0x1a0] ;  /* 0xfffe600034707984 */ /* 0x000fe80000000a00 */
[----:B------:R-:W2:Y:S04]  /*30a0*/  LDS.64 R114, [R52+0x138] ;  /* 0x0001380034727984 */ /* 0x000ea80000000a00 */
[----:B------:R-:W-:Y:S04]  /*30b0*/  LDS.64 R116, [R52+-0x138] ;  /* 0xfffec80034747984 */ /* 0x000fe80000000a00 */
[----:B------:R-:W3:Y:S04]  /*30c0*/  LDS.64 R118, [R52+0xd0] ;  /* 0x0000d00034767984 */ /* 0x000ee80000000a00 */
[----:B------:R-:W-:Y:S04]  /*30d0*/  LDS.64 R120, [R52+-0xd0] ;  /* 0xffff300034787984 */ /* 0x000fe80000000a00 */
[----:B------:R-:W4:Y:S04]  /*30e0*/  LDS.64 R122, [R52+0x68] ;  /* 0x00006800347a7984 */ /* 0x000f280000000a00 */
[----:B------:R-:W-:Y:S01]  /*30f0*/  LDS.64 R124, [R52+-0x68] ;  /* 0xffff9800347c7984 */ /* 0x000fe20000000a00 */
[----:B0-----:R-:W-:-:S03]  /*3100*/  DADD R106, R102, R104 ;  /* 0x00000000666a7229 */ /* 0x001fc60000000068 */
[----:B------:R-:W0:Y:S01]  /*3110*/  LDS.64 R126, [R52] ;  /* 0x00000000347e7984 */ /* 0x000e220000000a00 */
[----:B------:R-:W-:Y:S02]  /*3120*/  DADD R102, R102, -R104 ;  /* 0x0000000066667229 */ /* 0x000fe40000000868 */
[----:B-1----:R-:W-:Y:S02]  /*3130*/  DADD R104, R108, R110 ;  /* 0x000000006c687229 */ /* 0x002fe4000000006e */
[C---:B------:R-:W-:Y:S02]  /*3140*/  DFMA R128, R106.reuse, R4, RZ ;  /* 0x000000046a80722b */ /* 0x040fe400000000ff */
[C---:B------:R-:W-:Y:S02]  /*3150*/  DFMA R130, R106.reuse, R6, RZ ;  /* 0x000000066a82722b */ /* 0x040fe400000000ff */
[C---:B------:R-:W-:Y:S02]  /*3160*/  DFMA R134, R106.reuse, R54, RZ ;  /* 0x000000366a86722b */ /* 0x040fe400000000ff */
[----:B------:R-:W-:-:S02]  /*3170*/  DFMA R138, R106, R78, RZ ;  /* 0x0000004e6a8a722b */ /* 0x000fc400000000ff */
[----:B------:R-:W-:Y:S02]  /*3180*/  DADD R108, R108, -R110 ;  /* 0x000000006c6c7229 */ /* 0x000fe4000000086e */
[C---:B------:R-:W-:Y:S02]  /*3190*/  DFMA R106, R102.reuse, R28, RZ ;  /* 0x0000001c666a722b */ /* 0x040fe400000000ff */
[C---:B------:R-:W-:Y:S02]  /*31a0*/  DFMA R132, R102.reuse, R30, RZ ;  /* 0x0000001e6684722b */ /* 0x040fe400000000ff */
[C---:B------:R-:W-:Y:S02]  /*31b0*/  DFMA R136, R102.reuse, R66, RZ ;  /* 0x000000426688722b */ /* 0x040fe400000000ff */
[----:B------:R-:W-:Y:S02]  /*31c0*/  DFMA R102, R102, R90, RZ ;  /* 0x0000005a6666722b */ /* 0x000fe400000000ff */
[----:B--2---:R-:W-:-:S02]  /*31d0*/  DADD R110, R112, R114 ;  /* 0x00000000706e7229 */ /* 0x004fc40000000072 */
[C---:B------:R-:W-:Y:S02]  /*31e0*/  DFMA R106, R108.reuse, R32, R106 ;  /* 0x000000206c6a722b */ /* 0x040fe4000000006a */
[C---:B------:R-:W-:Y:S02]  /*31f0*/  DFMA R132, R108.reuse, R34, R132 ;  /* 0x000000226c84722b */ /* 0x040fe40000000084 */
[----:B------:R-:W-:Y:S02]  /*3200*/  DFMA R136, R108, R68, R136 ;  /* 0x000000446c88722b */ /* 0x000fe40000000088 */
[----:B------:R-:W-:Y:S02]  /*3210*/  DFMA R138, R104, R80, R138 ;  /* 0x00000050688a722b */ /* 0x000fe4000000008a */
[----:B------:R-:W-:Y:S02]  /*3220*/  DFMA R108, R108, R92, R102 ;  /* 0x0000005c6c6c722b */ /* 0x000fe40000000066 */
[----:B------:R-:W-:-:S02]  /*3230*/  DADD R112, R112, -R114 ;  /* 0x0000000070707229 */ /* 0x000fc40000000872 */
[C---:B------:R-:W-:Y:S02]  /*3240*/  DFMA R128, R104.reuse, R8, R128 ;  /* 0x000000086880722b */ /* 0x040fe40000000080 */
[C---:B------:R-:W-:Y:S02]  /*3250*/  DFMA R130, R104.reuse, R10, R130 ;  /* 0x0000000a6882722b */ /* 0x040fe40000000082 */
[----:B------:R-:W-:Y:S02]  /*3260*/  DFMA R134, R104, R56, R134 ;  /* 0x000000386886722b */ /* 0x000fe40000000086 */
[----:B---3--:R-:W-:Y:S02]  /*3270*/  DADD R102, R116, R118 ;  /* 0x0000000074667229 */ /* 0x008fe40000000076 */
[----:B------:R-:W-:Y:S02]  /*3280*/  DFMA R138, R110, R82, R138 ;  /* 0x000000526e8a722b */ /* 0x000fe4000000008a */
[----:B------:R-:W-:-:S02]  /*3290*/  DADD R116, R116, -R118 ;  /* 0x0000000074747229 */ /* 0x000fc40000000876 */
[----:B------:R-:W-:Y:S02]  /*32a0*/  DFMA R108, R112, R94, R108 ;  /* 0x0000005e706c722b */ /* 0x000fe4000000006c */
[C---:B------:R-:W-:Y:S02]  /*32b0*/  DFMA R128, R110.reuse, R12, R128 ;  /* 0x0000000c6e80722b */ /* 0x040fe40000000080 */
[C---:B------:R-:W-:Y:S02]  /*32c0*/  DFMA R130, R110.reuse, R14, R130 ;  /* 0x0000000e6e82722b */ /* 0x040fe40000000082 */
[----:B------:R-:W-:Y:S02]  /*32d0*/  DFMA R134, R110, R58, R134 ;  /* 0x0000003a6e86722b */ /* 0x000fe40000000086 */
[C---:B------:R-:W-:Y:S02]  /*32e0*/  DFMA R106, R112.reuse, R36, R106 ;  /* 0x00000024706a722b */ /* 0x040fe4000000006a */
[----:B------:R-:W-:-:S02]  /*32f0*/  DFMA R132, R112, R38, R132 ;  /* 0x000000267084722b */ /* 0x000fc40000000084 */
[----:B------:R-:W-:Y:S02]  /*3300*/  DFMA R136, R112, R70, R136 ;  /* 0x000000467088722b */ /* 0x000fe40000000088 */
[----:B----4-:R-:W-:Y:S02]  /*3310*/  DADD R104, R120, R122 ;  /* 0x0000000078687229 */ /* 0x010fe4000000007a */
[----:B------:R-:W-:Y:S02]  /*3320*/  DFMA R138, R102, R84, R138 ;  /* 0x00000054668a722b */ /* 0x000fe4000000008a */
[----:B------:R-:W-:Y:S02]  /*3330*/  DFMA R108, R116, R96, R108 ;  /* 0x00000060746c722b */ /* 0x000fe4000000006c */
[----:B------:R-:W-:Y:S02]  /*3340*/  DADD R120, R120, -R122 ;  /* 0x0000000078787229 */ /* 0x000fe4000000087a */
[----:B------:R-:W-:-:S02]  /*3350*/  DFMA R128, R102, R16, R128 ;  /* 0x000000106680722b */ /* 0x000fc40000000080 */
[C---:B------:R-:W-:Y:S02]  /*3360*/  DFMA R130, R102.reuse, R22, R130 ;  /* 0x000000166682722b */ /* 0x040fe40000000082 */
[----:B------:R-:W-:Y:S02]  /*3370*/  DFMA R134, R102, R60, R134 ;  /* 0x0000003c6686722b */ /* 0x000fe40000000086 */
[C---:B------:R-:W-:Y:S02]  /*3380*/  DFMA R106, R116.reuse, R40, R106 ;  /* 0x00000028746a722b */ /* 0x040fe4000000006a */
[C---:B------:R-:W-:Y:S02]  /*3390*/  DFMA R132, R116.reuse, R46, R132 ;  /* 0x0000002e7484722b */ /* 0x040fe40000000084 */
[----:B------:R-:W-:Y:S02]  /*33a0*/  DFMA R136, R116, R72, R136 ;  /* 0x000000487488722b */ /* 0x000fe40000000088 */
[----:B0-----:R-:W-:-:S02]  /*33b0*/  DADD R102, R124, R126 ;  /* 0x000000007c667229 */ /* 0x001fc4000000007e */
[----:B------:R-:W-:Y:S02]  /*33c0*/  DFMA R138, R104, R86, R138 ;  /* 0x00000056688a722b */ /* 0x000fe4000000008a */
[----:B------:R-:W-:Y:S02]  /*33d0*/  DADD R124, R124, -R126 ;  /* 0x000000007c7c7229 */ /* 0x000fe4000000087e */
[----:B------:R-:W-:Y:S02]  /*33e0*/  DFMA R108, R120, R98, R108 ;  /* 0x00000062786c722b */ /* 0x000fe4000000006c */
[C---:B------:R-:W-:Y:S02]  /*33f0*/  DFMA R128, R104.reuse, R18, R128 ;  /* 0x000000126880722b */ /* 0x040fe40000000080 */
[C---:B------:R-:W-:Y:S02]  /*3400*/  DFMA R130, R104.reuse, R24, R130 ;  /* 0x000000186882722b */ /* 0x040fe40000000082 */
[----:B------:R-:W-:-:S02]  /*3410*/  DFMA R134, R104, R62, R134 ;  /* 0x0000003e6886722b */ /* 0x000fc40000000086 */
[C---:B------:R-:W-:Y:S02]  /*3420*/  DFMA R106, R120.reuse, R42, R106 ;  /* 0x0000002a786a722b */ /* 0x040fe4000000006a */
[C---:B------:R-:W-:Y:S02]  /*3430*/  DFMA R132, R120.reuse, R48, R132 ;  /* 0x000000307884722b */ /* 0x040fe40000000084 */
[----:B------:R-:W-:Y:S02]  /*3440*/  DFMA R136, R120, R74, R136 ;  /* 0x0000004a7888722b */ /* 0x000fe40000000088 */
[----:B------:R-:W-:Y:S02]  /*3450*/  DFMA R138, R102, R88, R138 ;  /* 0x00000058668a722b */ /* 0x000fe4000000008a */
[----:B------:R-:W-:Y:S02]  /*3460*/  DFMA R108, R124, R100, R108 ;  /* 0x000000647c6c722b */ /* 0x000fe4000000006c */
[----:B------:R-:W-:-:S02]  /*3470*/  DFMA R128, R102, R20, R128 ;  /* 0x000000146680722b */ /* 0x000fc40000000080 */
[C---:B------:R-:W-:Y:S02]  /*3480*/  DFMA R130, R102.reuse, R26, R130 ;  /* 0x0000001a6682722b */ /* 0x040fe40000000082 */
[----:B------:R-:W-:Y:S02]  /*3490*/  DFMA R134, R102, R64, R134 ;  /* 0x000000406686722b */ /* 0x000fe40000000086 */
[C---:B------:R-:W-:Y:S02]  /*34a0*/  DFMA R106, R124.reuse, R44, R106 ;  /* 0x0000002c7c6a722b */ /* 0x040fe4000000006a */
[C---:B------:R-:W-:Y:S02]  /*34b0*/  DFMA R132, R124.reuse, R50, R132 ;  /* 0x000000327c84722b */ /* 0x040fe40000000084 */
[----:B------:R-:W-:Y:S02]  /*34c0*/  DFMA R136, R124, R76, R136 ;  /* 0x0000004c7c88722b */ /* 0x000fe40000000088 */
[----:B------:R-:W-:-:S02]  /*34d0*/  DADD R110, R138, R108 ;  /* 0x000000008a6e7229 */ /* 0x000fc4000000006c */
[----:B------:R-:W-:Y:S02]  /*34e0*/  DADD R138, R138, -R108 ;  /* 0x000000008a8a7229 */ /* 0x000fe4000000086c */
[----:B------:R-:W-:Y:S02]  /*34f0*/  DADD R102, R128, R106 ;  /* 0x0000000080667229 */ /* 0x000fe4000000006a */
[----:B------:R-:W-:Y:S01]  /*3500*/  DADD R104, R130, R132 ;  /* 0x0000000082687229 */ /* 0x000fe20000000084 */
[----:B------:R-:W-:Y:S01]  /*3510*/  STS.64 [R52+-0x138], R110 ;  /* 0xfffec86e34007388 */ /* 0x000fe20000000a00 */
[----:B------:R-:W-:Y:S02]  /*3520*/  DADD R108, R134, R136 ;  /* 0x00000000866c7229 */ /* 0x000fe40000000088 */
[----:B------:R-:W-:Y:S01]  /*3530*/  DADD R106, R128, -R106 ;  /* 0x00000000806a7229 */ /* 0x000fe2000000086a */
[----:B------:R-:W-:Y:S01]  /*3540*/  STS.64 [R52+-0xd0], R138 ;  /* 0xffff308a34007388 */ /* 0x000fe20000000a00 */
[----:B------:R-:W-:-:S02]  /*3550*/  DADD R130, R130, -R132 ;  /* 0x0000000082827229 */ /* 0x000fc40000000884 */
[----:B------:R-:W-:Y:S01]  /*3560*/  DADD R134, R134, -R136 ;  /* 0x0000000086867229 */ /* 0x000fe20000000888 */
[----:B------:R-:W-:Y:S04]  /*3570*/  STS.64 [R52+-0x270], R102 ;  /* 0xfffd906634007388 */ /* 0x000fe80000000a00 */
[----:B------:R-:W-:Y:S04]  /*3580*/  STS.64 [R52+0x68], R106 ;  /* 0x0000686a34007388 */ /* 0x000fe80000000a00 */
[----:B------:R-:W-:Y:S04]  /*3590*/  STS.64 [R52+-0x208], R104 ;  /* 0xfffdf86834007388 */ /* 0x000fe80000000a00 */
[----:B------:R-:W-:Y:S04]  /*35a0*/  STS.64 [R52], R130 ;  /* 0x0000008234007388 */ /* 0x000fe80000000a00 */
[----:B------:R-:W-:Y:S04]  /*35b0*/  STS.64 [R52+-0x1a0], R108 ;  /* 0xfffe606c34007388 */ /* 0x000fe80000000a00 */
[----:B------:R0:W-:Y:S02]  /*35c0*/  STS.64 [R52+-0x68], R134 ;  /* 0xffff988634007388 */ /* 0x0001e40000000a00 */
[----:B0-----:R-:W-:Y:S01]  /*35d0*/  VIADD R52, R52, 0x2700 ;  /* 0x0000270034347836 */ /* 0x001fe20000000000 */
[----:B------:R-:W-:Y:S06]  /*35e0*/  @!P0 BRA `(.L_x_116) ;  /* 0xfffffff800908947 */ /* 0x000fec000383ffff */
.L_x_115:
[----:B------:R-:W-:Y:S05]  /*35f0*/  BSYNC.RECONVERGENT B0 ;  /* 0x0000000000007941 */ /* 0x000fea0003800200 */
.L_x_114:
[----:B------:R-:W-:Y:S06]  /*3600*/  BAR.SYNC.DEFER_BLOCKING 0x0 ;  /* 0x0000000000007b1d */ /* 0x000fec0000010000 */
[----:B------:R-:W0:Y:S01]  /*3610*/  LDCU.128 UR8, c[0x3][0x10] ;  /* 0x00c00200ff0877ac */ /* 0x000e220008000c00 */
[----:B------:R-:W1:Y:S01]  /*3620*/  LDCU.128 UR32, c[0x3][0x30] ;  /* 0x00c00600ff2077ac */ /* 0x000e620008000c00 */
[----:B------:R-:W2:Y:S01]  /*3630*/  LDCU.128 UR28, c[0x3][0x710] ;  /* 0x00c0e200ff1c77ac */ /* 0x000ea20008000c00 */
[----:B------:R-:W3:Y:S01]  /*3640*/  LDCU.64 UR4, c[0x3][0x28] ;  /* 0x00c00500ff0477ac */ /* 0x000ee20008000a00 */
[----:B------:R-:W4:Y:S01]  /*3650*/  LDCU.128 UR36, c[0x3][0x730] ;  /* 0x00c0e600ff2477ac */ /* 0x000f220008000c00 */
[----:B------:R-:W-:Y:S01]  /*3660*/  LDS.64 R10, [R3] ;  /* 0x00000000030a7984 */ /* 0x000fe20000000a00 */
[----:B------:R-:W5:Y:S03]  /*3670*/  LDCU.64 UR14, c[0x3][0x728] ;  /* 0x00c0e500ff0e77ac */ /* 0x000f660008000a00 */
[----:B------:R-:W0:Y:S01]  /*3680*/  LDS.64 R14, [R3+0x35a0] ;  /* 0x0035a000030e7984 */ /* 0x000e220000000a00 */
[----:B------:R-:W5:Y:S03]  /*3690*/  LDCU.128 UR40, c[0x3][0x750] ;  /* 0x00c0ea00ff2877ac */ /* 0x000f660008000c00 */
[----:B------:R-:W-:Y:S01]  /*36a0*/  LDS.64 R24, [R3+0x4e0] ;  /* 0x0004e00003187984 */ /* 0x000fe20000000a00 */
[----:B------:R-:W5:Y:S03]  /*36b0*/  LDCU.64 UR16, c[0x3][0x48] ;  /* 0x00c00900ff1077ac */ /* 0x000f660008000a00 */
[----:B------:R-:W1:Y:S01]  /*36c0*/  LDS.64 R26, [R3+0x30c0] ;  /* 0x0030c000031a7984 */ /* 0x000e620000000a00 */
[----:B------:R-:W5:Y:S03]  /*36d0*/  LDCU.64 UR18, c[0x3][0x748] ;  /* 0x00c0e900ff1277ac */ /* 0x000f660008000a00 */
[----:B------:R-:W-:Y:S01]  /*36e0*/  LDS.64 R34, [R3+0x9c0] ;  /* 0x0009c00003227984 */ /* 0x000fe20000000a00 */
[----:B------:R-:W5:Y:S03]  /*36f0*/  LDCU.64 UR20, c[0x3][0x68] ;  /* 0x00c00d00ff1477ac */ /* 0x000f660008000a00 */
[----:B------:R-:W4:Y:S01]  /*3700*/  LDS.64 R38, [R3+0x2be0] ;  /* 0x002be00003267984 */ /* 0x000f220000000a00 */
[----:B------:R-:W5:Y:S03]  /*3710*/  LDCU.64 UR22, c[0x3][0x768] ;  /* 0x00c0ed00ff1677ac */ /* 0x000f660008000a00 */
[----:B------:R-:W-:Y:S01]  /*3720*/  LDS.64 R46, [R3+0xea0] ;  /* 0x000ea000032e7984 */ /* 0x000fe20000000a00 */
[----:B------:R-:W5:Y:S03]  /*3730*/  LDCU.128 UR44, c[0x3][0x70] ;  /* 0x00c00e00ff2c77ac */ /* 0x000f660008000c00 */
[----:B------:R-:W5:Y:S01]  /*3740*/  LDS.64 R48, [R3+0x2700] ;  /* 0x0027000003307984 */ /* 0x000f620000000a00 */
[----:B------:R-:W2:Y:S03]  /*3750*/  LDCU UR12, c[0x0][0x380] ;  /* 0x00007000ff0c77ac */ /* 0x000ea60008000800 */
[----:B------:R-:W-:Y:S01]  /*3760*/  LDS.64 R50, [R3+0x1380] ;  /* 0x0013800003327984 */ /* 0x000fe20000000a00 */
[----:B------:R-:W5:Y:S03]  /*3770*/  LDCU.64 UR24, c[0x3][0x88] ;  /* 0x00c01100ff1877ac */ /* 0x000f660008000a00 */
[----:B------:R-:W5:Y:S01]  /*3780*/  LDS.64 R52, [R3+0x2220] ;  /* 0x0022200003347984 */ /* 0x000f620000000a00 */
[----:B------:R-:W5:Y:S01]  /*3790*/  LDCU.64 UR26, c[0x3][0x788] ;  /* 0x00c0f100ff1a77ac */ /* 0x000f620008000a00 */
[----:B0-----:R-:W-:-:S02]  /*37a0*/  DADD R22, R10, R14 ;  /* 0x000000000a167229 */ /* 0x001fc4000000000e */
[----:B------:R-:W-:Y:S01]  /*37b0*/  DADD R10, R10, -R14 ;  /* 0x000000000a0a7229 */ /* 0x000fe2000000080e */
[----:B--2---:R-:W-:Y:S01]  /*37c0*/  ISETP.GE.AND P0, PT, R0, UR12, PT ;  /* 0x0000000c00007c0c */ /* 0x004fe2000bf06270 */
[----:B-1----:R-:W-:-:S04]  /*37d0*/  DADD R14, R24, R26 ;  /* 0x00000000180e7229 */ /* 0x002fc8000000001a */
[C---:B------:R-:W-:Y:S02]  /*37e0*/  DFMA R58, R22.reuse, UR8, RZ ;  /* 0x00000008163a7c2b */ /* 0x040fe400080000ff */
[C---:B------:R-:W-:Y:S01]  /*37f0*/  DFMA R60, R22.reuse, UR10, RZ ;  /* 0x0000000a163c7c2b */ /* 0x040fe200080000ff */
[----:B------:R-:W0:Y:S01]  /*3800*/  LDCU.128 UR8, c[0x3][0x770] ;  /* 0x00c0ee00ff0877ac */ /* 0x000e220008000c00 */
[----:B------:R-:W-:Y:S02]  /*3810*/  DFMA R4, R22, R4, RZ ;  /* 0x000000041604722b */ /* 0x000fe400000000ff */
[----:B------:R-:W-:Y:S02]  /*3820*/  DADD R24, R24, -R26 ;  /* 0x0000000018187229 */ /* 0x000fe4000000081a */
[----:B------:R-:W-:Y:S01]  /*3830*/  DFMA R6, R22, R6, RZ ;  /* 0x000000061606722b */ /* 0x000fe200000000ff */
[----:B------:R-:W-:Y:S01]  /*3840*/  LDS.64 R26, [R3+0x1d40] ;  /* 0x001d4000031a7984 */ /* 0x000fe20000000a00 */
[----:B------:R-:W-:-:S02]  /*3850*/  DFMA R58, R14, UR32, R58 ;  /* 0x000000200e3a7c2b */ /* 0x000fc4000800003a */
[C---:B------:R-:W-:Y:S01]  /*3860*/  DFMA R60, R14.reuse, UR34, R60 ;  /* 0x000000220e3c7c2b */ /* 0x040fe2000800003c */
[----:B------:R-:W1:Y:S01]  /*3870*/  LDS.64 R22, [R3+0x1860] ;  /* 0x0018600003167984 */ /* 0x000e620000000a00 */
[----:B------:R-:W2:Y:S01]  /*3880*/  LDCU.128 UR32, c[0x3][0x50] ;  /* 0x00c00a00ff2077ac */ /* 0x000ea20008000c00 */
[----:B------:R-:W-:Y:S02]  /*3890*/  DFMA R54, R14, R8, R4 ;  /* 0x000000080e36722b */ /* 0x000fe40000000004 */
[----:B------:R-:W-:Y:S01]  /*38a0*/  DFMA R8, R10, UR28, RZ ;  /* 0x0000001c0a087c2b */ /* 0x000fe200080000ff */
[----:B------:R-:W1:Y:S01]  /*38b0*/  LDCU.64 UR28, c[0x3][0xa8] ;  /* 0x00c01500ff1c77ac */ /* 0x000e620008000a00 */
[----:B---3--:R-:W-:Y:S02]  /*38c0*/  DFMA R56, R14, UR4, R6 ;  /* 0x000000040e387c2b */ /* 0x008fe40008000006 */
[C---:B------:R-:W-:Y:S01]  /*38d0*/  DFMA R30, R10.reuse, R30, RZ ;  /* 0x0000001e0a1e722b */ /* 0x040fe200000000ff */
[----:B------:R-:W3:Y:S01]  /*38e0*/  LDCU.128 UR4, c[0x3][0x90] ;  /* 0x00c01200ff0477ac */ /* 0x000ee20008000c00 */
[----:B------:R-:W-:-:S02]  /*38f0*/  DFMA R14, R10, UR30, RZ ;  /* 0x0000001e0a0e7c2b */ /* 0x000fc400080000ff */
[----:B------:R-:W-:Y:S02]  /*3900*/  DFMA R28, R10, R28, RZ ;  /* 0x0000001c0a1c722b */ /* 0x000fe400000000ff */
[C-C-:B----4-:R-:W-:Y:S02]  /*3910*/  DADD R4, R34.reuse, R38.reuse ;  /* 0x0000000022047229 */ /* 0x150fe40000000026 */
[----:B------:R-:W-:Y:S02]  /*3920*/  DADD R34, R34, -R38 ;  /* 0x0000000022227229 */ /* 0x000fe40000000826 */
[C---:B------:R-:W-:Y:S02]  /*3930*/  DFMA R10, R24.reuse, UR36, R8 ;  /* 0x00000024180a7c2b */ /* 0x040fe40008000008 */
[C---:B------:R-:W-:Y:S01]  /*3940*/  DFMA R14, R24.reuse, UR38, R14 ;  /* 0x00000026180e7c2b */ /* 0x040fe2000800000e */
[----:B------:R-:W4:Y:S01]  /*3950*/  LDCU.128 UR36, c[0x3][0xb0] ;  /* 0x00c01600ff2477ac */ /* 0x000f220008000c00 */
[----:B-----5:R-:W-:-:S02]  /*3960*/  DFMA R30, R24, UR14, R30 ;  /* 0x0000000e181e7c2b */ /* 0x020fc4000800001e */
[C-C-:B------:R-:W-:Y:S02]  /*3970*/  DADD R6, R46.reuse, R48.reuse ;  /* 0x000000002e067229 */ /* 0x140fe40000000030 */
[----:B------:R-:W-:Y:S02]  /*3980*/  DADD R46, R46, -R48 ;  /* 0x000000002e2e7229 */ /* 0x000fe40000000830 */
[C---:B--2---:R-:W-:Y:S02]  /*3990*/  DFMA R58, R4.reuse, UR32, R58 ;  /* 0x00000020043a7c2b */ /* 0x044fe4000800003a */
[----:B------:R-:W-:Y:S01]  /*39a0*/  DFMA R60, R4, UR34, R60 ;  /* 0x00000022043c7c2b */ /* 0x000fe2000800003c */
[----:B------:R-:W2:Y:S01]  /*39b0*/  LDCU.128 UR32, c[0x3][0x790] ;  /* 0x00c0f200ff2077ac */ /* 0x000ea20008000c00 */
[C---:B------:R-:W-:Y:S02]  /*39c0*/  DFMA R10, R34.reuse, UR40, R10 ;  /* 0x00000028220a7c2b */ /* 0x040fe4000800000a */
[----:B------:R-:W-:-:S02]  /*39d0*/  DFMA R38, R34, UR42, R14 ;  /* 0x0000002a22267c2b */ /* 0x000fc4000800000e */
[----:B------:R-:W-:Y:S02]  /*39e0*/  DFMA R56, R4, UR16, R56 ;  /* 0x0000001004387c2b */ /* 0x000fe40008000038 */
[----:B------:R-:W-:Y:S01]  /*39f0*/  DFMA R30, R34, UR18, R30 ;  /* 0x00000012221e7c2b */ /* 0x000fe2000800001e */
[----:B------:R-:W5:Y:S01]  /*3a00*/  LDCU.128 UR16, c[0x3][0x7b0] ;  /* 0x00c0f600ff1077ac */ /* 0x000f620008000c00 */
[----:B0-----:R-:W-:Y:S02]  /*3a10*/  DFMA R14, R46, UR8, R10 ;  /* 0x000000082e0e7c2b */ /* 0x001fe4000800000a */
[C-C-:B------:R-:W-:Y:S01]  /*3a20*/  DADD R8, R50.reuse, R52.reuse ;  /* 0x0000000032087229 */ /* 0x140fe20000000034 */
[----:B------:R-:W0:Y:S01]  /*3a30*/  LDCU.64 UR8, c[0x3][0x7a8] ;  /* 0x00c0f500ff0877ac */ /* 0x000e220008000a00 */
[----:B------:R-:W-:Y:S02]  /*3a40*/  DADD R50, R50, -R52 ;  /* 0x0000000032327229 */ /* 0x000fe40000000834 */
[----:B------:R-:W-:-:S02]  /*3a50*/  DFMA R58, R6, UR44, R58 ;  /* 0x0000002c063a7c2b */ /* 0x000fc4000800003a */
[----:B------:R-:W-:Y:S02]  /*3a60*/  DFMA R60, R6, UR46, R60 ;  /* 0x0000002e063c7c2b */ /* 0x000fe4000800003c */
[----:B------:R-:W-:Y:S02]  /*3a70*/  DFMA R38, R46, UR10, R38 ;  /* 0x0000000a2e267c2b */ /* 0x000fe40008000026 */
[----:B------:R-:W-:Y:S02]  /*3a80*/  DFMA R56, R6, UR20, R56 ;  /* 0x0000001406387c2b */ /* 0x000fe40008000038 */
[----:B------:R-:W-:Y:S02]  /*3a90*/  DFMA R30, R46, UR22, R30 ;  /* 0x000000162e1e7c2b */ /* 0x000fe4000800001e */
[C-C-:B-1----:R-:W-:Y:S02]  /*3aa0*/  DADD R10, R22.reuse, R26.reuse ;  /* 0x00000000160a7229 */ /* 0x142fe4000000001a */
[----:B------:R-:W-:-:S02]  /*3ab0*/  DADD R22, R22, -R26 ;  /* 0x0000000016167229 */ /* 0x000fc4000000081a */
[C---:B---3--:R-:W-:Y:S02]  /*3ac0*/  DFMA R58, R8.reuse, UR4, R58 ;  /* 0x00000004083a7c2b */ /* 0x048fe4000800003a */
[----:B------:R-:W-:Y:S02]  /*3ad0*/  DFMA R60, R8, UR6, R60 ;  /* 0x00000006083c7c2b */ /* 0x000fe4000800003c */
[C---:B--2---:R-:W-:Y:S02]  /*3ae0*/  DFMA R14, R50.reuse, UR32, R14 ;  /* 0x00000020320e7c2b */ /* 0x044fe4000800000e */
[----:B------:R-:W-:Y:S02]  /*3af0*/  DFMA R38, R50, UR34, R38 ;  /* 0x0000002232267c2b */ /* 0x000fe40008000026 */
[----:B------:R-:W-:Y:S02]  /*3b00*/  DFMA R56, R8, UR24, R56 ;  /* 0x0000001808387c2b */ /* 0x000fe40008000038 */
[----:B------:R-:W-:-:S02]  /*3b10*/  DFMA R30, R50, UR26, R30 ;  /* 0x0000001a321e7c2b */ /* 0x000fc4000800001e */
[C---:B----4-:R-:W-:Y:S02]  /*3b20*/  DFMA R58, R10.reuse, UR36, R58 ;  /* 0x000000240a3a7c2b */ /* 0x050fe4000800003a */
[----:B------:R-:W-:Y:S02]  /*3b30*/  DFMA R60, R10, UR38, R60 ;  /* 0x000000260a3c7c2b */ /* 0x000fe4000800003c */
[C---:B-----5:R-:W-:Y:S02]  /*3b40*/  DFMA R14, R22.reuse, UR16, R14 ;  /* 0x00000010160e7c2b */ /* 0x060fe4000800000e */
[----:B------:R-:W-:Y:S02]  /*3b50*/  DFMA R38, R22, UR18, R38 ;  /* 0x0000001216267c2b */ /* 0x000fe40008000026 */
[----:B------:R-:W-:Y:S02]  /*3b60*/  DFMA R56, R10, UR28, R56 ;  /* 0x0000001c0a387c2b */ /* 0x000fe40008000038 */
[----:B0-----:R-:W-:-:S02]  /*3b70*/  DFMA R30, R22, UR8, R30 ;  /* 0x00000008161e7c2b */ /* 0x001fc4000800001e */
[----:B------:R-:W-:Y:S01]  /*3b80*/  DFMA R28, R24, R32, R28 ;  /* 0x00000020181c722b */ /* 0x000fe2000000001c */
[----:B------:R-:W-:Y:S10]  /*3b90*/  @P0 EXIT ;  /* 0x000000000000094d */ /* 0x000ff40003800000 */
[----:B------:R-:W0:Y:S01]  /*3ba0*/  S2R R3, SR_TID.X ;  /* 0x0000000000037919 */ /* 0x000e220000002100 */
[----:B------:R-:W-:Y:S02]  /*3bb0*/  DFMA R54, R4, R12, R54 ;  /* 0x0000000c0436722b */ /* 0x000fe40000000036 */
[----:B------:R-:W-:Y:S01]  /*3bc0*/  DFMA R28, R34, R36, R28 ;  /* 0x00000024221c722b */ /* 0x000fe2000000001c */
[----:B------:R-:W1:Y:S05]  /*3bd0*/  LDC.64 R4, c[0x0][0x3b0] ;  /* 0x0000ec00ff047b82 */ /* 0x000e6a0000000a00 */
        /* <DEDUP_REMOVED lines=12> */
[----:B0-----:R-:W-:-:S05]  /*3ca0*/  LEA R3, R2, R3, 0x9 ;  /* 0x0000000302037211 */ /* 0x001fca00078e48ff */
        /* <DEDUP_REMOVED lines=12> */
.L_x_117:
        /* <DEDUP_REMOVED lines=9> */
.L_x_337:


//--------------------- .text._Z32massMatrixMultiplyRegisterKernelILi8ELi12ELi1EEviPKiPKdS3_S3_S3_Pd --------------------------
	.section	.text._Z32massMatrixMultiplyRegisterKernelILi8ELi12ELi1EEviPKiPKdS3_S3_S3_Pd,"ax",@progbits
	.align	128
        .global         _Z32massMatrixMultiplyRegisterKernelILi8ELi12ELi1EEviPKiPKdS3_S3_S3_Pd
        .type           _Z32massMatrixMultiplyRegisterKernelILi8ELi12ELi1EEviPKiPKdS3_S3_S3_Pd,@function
        .size           _Z32massMatrixMultiplyRegisterKernelILi8ELi12ELi1EEviPKiPKdS3_S3_S3_Pd,(.L_x_338 - _Z32massMatrixMultiplyRegisterKernelILi8ELi12ELi1EEviPKiPKdS3_S3_S3_Pd)
        .other          _Z32massMatrixMultiplyRegisterKernelILi8ELi12ELi1EEviPKiPKdS3_S3_S3_Pd,@"STO_CUDA_ENTRY STV_DEFAULT"
_Z32massMatrixMultiplyRegisterKernelILi8ELi12ELi1EEviPKiPKdS3_S3_S3_Pd:
.text._Z32massMatrixMultiplyRegisterKernelILi8ELi12ELi1EEviPKiPKdS3_S3_S3_Pd:
        /* <DEDUP_REMOVED lines=13> */
[----:B---3--:R-:W-:-:S05]  /*00d0*/  IMAD.MOV.U32 R49, RZ, RZ, R48 ;  /* 0x000000ffff317224 */ /* 0x008fca00078e0030 */
[----:B------:R-:W-:-:S13]  /*00e0*/  ISETP.GT.U32.AND P1, PT, R49, 0x17, PT ;  /* 0x000000173100780c */ /* 0x000fda0003f24070 */
[----:B------:R-:W0:Y:S08]  /*00f0*/  @!P1 LDC.64 R6, c[0x0][0x398] ;  /* 0x0000e600ff069b82 */ /* 0x000e300000000a00 */
[----:B------:R-:W1:Y:S01]  /*0100*/  @!P1 LDC.64 R10, c[0x0][0x3a0] ;  /* 0x0000e800ff0a9b82 */ /* 0x000e620000000a00 */
[----:B0-----:R-:W-:-:S05]  /*0110*/  @!P1 IMAD.WIDE.U32 R6, R49, 0x8, R6 ;  /* 0x0000000831069825 */ /* 0x001fca00078e0006 */
[----:B------:R-:W3:Y:S01]  /*0120*/  @!P1 LDG.E.64.CONSTANT R12, desc[UR6][R6.64] ;  /* 0x00000006060c9981 */ /* 0x000ee2000c1e9b00 */
[----:B-1----:R-:W-:-:S05]  /*0130*/  @!P1 IMAD.WIDE.U32 R10, R49, 0x8, R10 ;  /* 0x00000008310a9825 */ /* 0x002fca00078e000a */
[----:B------:R-:W5:Y:S01]  /*0140*/  @!P1 LDG.E.64.CONSTANT R20, desc[UR6][R10.64] ;  /* 0x000000060a149981 */ /* 0x000f62000c1e9b00 */
[----:B------:R-:W-:Y:S01]  /*0150*/  VOTEU.ALL UP0, P1 ;  /* 0x0000000000ff7886 */ /* 0x000fe20000800000 */
[----:B------:R-:W-:-:S04]  /*0160*/  UMOV UR4, 0x400 ;  /* 0x0000040000047882 */ /* 0x000fc80000000000 */
[----:B------:R-:W-:Y:S01]  /*0170*/  @!UP0 UIADD3 UR5, UPT, UPT, UR4, 0x3a80, URZ ;  /* 0x00003a8004058890 */ /* 0x000fe2000fffe0ff */
        /* <DEDUP_REMOVED lines=9> */
[----:B------:R0:W4:Y:S01]  /*0210*/  LDG.E.64.CONSTANT R8, desc[UR6][R4.64+0xc00] ;  /* 0x000c000604087981 */ /* 0x000122000c1e9b00 */
[----:B------:R-:W1:Y:S01]  /*0220*/  S2UR UR7, SR_CgaCtaId ;  /* 0x00000000000779c3 */ /* 0x000e620000008800 */
[----:B------:R-:W-:-:S02]  /*0230*/  @!UP0 UIADD3 UR6, UPT, UPT, UR4, 0x3b40, URZ ;  /* 0x00003b4004068890 */ /* 0x000fc4000fffe0ff */
        /* <DEDUP_REMOVED lines=8> */
[----:B0-----:R-:W0:Y:S04]  /*02c0*/  LDS.128 R4, [UR74+0x3aa0] ;  /* 0x003aa04aff047984 */ /* 0x001e280008000c00 */
[----:B------:R-:W1:Y:S04]  /*02d0*/  LDS.128 R44, [UR74+0x3ac0] ;  /* 0x003ac04aff2c7984 */ /* 0x000e680008000c00 */
[----:B------:R-:W3:Y:S04]  /*02e0*/  LDS.128 R16, [UR74+0x3ae0] ;  /* 0x003ae04aff107984 */ /* 0x000ee80008000c00 */
[----:B------:R-:W5:Y:S04]  /*02f0*/  LDS.128 R40, [UR74+0x3b00] ;  /* 0x003b004aff287984 */ /* 0x000f680008000c00 */
[----:B------:R-:W5:Y:S04]  /*0300*/  LDS.128 R36, [UR74+0x3ab0] ;  /* 0x003ab04aff247984 */ /* 0x000f680008000c00 */
[----:B------:R-:W-:Y:S01]  /*0310*/  LDS.128 R56, [UR74+0x3ad0] ;  /* 0x003ad04aff387984 */ /* 0x000fe20008000c00 */
[----:B0-----:R-:W-:-:S02]  /*0320*/  R2UR UR64, R6 ;  /* 0x00000000064072ca */ /* 0x001fc400000e0000 */
[----:B------:R-:W-:Y:S02]  /*0330*/  R2UR UR65, R7 ;  /* 0x00000000074172ca */ /* 0x000fe400000e0000 */
[----:B------:R-:W-:Y:S02]  /*0340*/  R2UR UR62, R4 ;  /* 0x00000000043e72ca */ /* 0x000fe400000e0000 */
[----:B------:R-:W-:Y:S02]  /*0350*/  R2UR UR63, R5 ;  /* 0x00000000053f72ca */ /* 0x000fe400000e0000 */
[----:B------:R-:W0:Y:S01]  /*0360*/  LDS.128 R4, [UR74+0x3af0] ;  /* 0x003af04aff047984 */ /* 0x000e220008000c00 */
[----:B-1----:R-:W-:Y:S02]  /*0370*/  R2UR UR58, R46 ;  /* 0x000000002e3a72ca */ /* 0x002fe400000e0000 */
[----:B------:R-:W-:Y:S02]  /*0380*/  R2UR UR59, R47 ;  /* 0x000000002f3b72ca */ /* 0x000fe400000e0000 */
[----:B------:R-:W-:-:S02]  /*0390*/  R2UR UR56, R44 ;  /* 0x000000002c3872ca */ /* 0x000fc400000e0000 */
[----:B------:R-:W-:Y:S02]  /*03a0*/  R2UR UR57, R45 ;  /* 0x000000002d3972ca */ /* 0x000fe400000e0000 */
[----:B------:R-:W1:Y:S01]  /*03b0*/  LDS.128 R44, [UR74+0x3b20] ;  /* 0x003b204aff2c7984 */ /* 0x000e620008000c00 */
[----:B---3--:R-:W-:Y:S02]  /*03c0*/  R2UR UR52, R18 ;  /* 0x00000000123472ca */ /* 0x008fe400000e0000 */
[----:B------:R-:W-:Y:S02]  /*03d0*/  R2UR UR53, R19 ;  /* 0x00000000133572ca */ /* 0x000fe400000e0000 */
[----:B------:R-:W-:Y:S02]  /*03e0*/  R2UR UR50, R16 ;  /* 0x00000000103272ca */ /* 0x000fe400000e0000 */
[----:B------:R-:W-:Y:S02]  /*03f0*/  R2UR UR51, R17 ;  /* 0x00000000113372ca */ /* 0x000fe400000e0000 */
[----:B------:R-:W3:Y:S01]  /*0400*/  LDS.128 R16, [UR74+0x3b10] ;  /* 0x003b104aff107984 */ /* 0x000ee20008000c00 */
[----:B-----5:R-:W-:-:S02]  /*0410*/  R2UR UR46, R42 ;  /* 0x000000002a2e72ca */ /* 0x020fc400000e0000 */
[----:B------:R-:W-:Y:S02]  /*0420*/  R2UR UR47, R43 ;  /* 0x000000002b2f72ca */ /* 0x000fe400000e0000 */
[----:B------:R-:W-:Y:S02]  /*0430*/  R2UR UR16, R40 ;  /* 0x00000000281072ca */ /* 0x000fe400000e0000 */
[----:B------:R-:W-:Y:S02]  /*0440*/  R2UR UR17, R41 ;  /* 0x00000000291172ca */ /* 0x000fe400000e0000 */
[----:B------:R-:W-:Y:S01]  /*0450*/  R2UR UR60, R38 ;  /* 0x00000000263c72ca */ /* 0x000fe200000e0000 */
[----:B------:R-:W5:Y:S01]  /*0460*/  LDS.128 R40, [UR74+0x3b30] ;  /* 0x003b304aff287984 */ /* 0x000f620008000c00 */
[----:B------:R-:W-:Y:S02]  /*0470*/  R2UR UR61, R39 ;  /* 0x00000000273d72ca */ /* 0x000fe400000e0000 */
[----:B------:R-:W-:-:S02]  /*0480*/  R2UR UR14, R36 ;  /* 0x00000000240e72ca */ /* 0x000fc400000e0000 */
[----:B------:R-:W-:Y:S02]  /*0490*/  R2UR UR15, R37 ;  /* 0x00000000250f72ca */ /* 0x000fe400000e0000 */
[----:B------:R-:W5:Y:S01]  /*04a0*/  LDS.128 R36, [UR74+0x3a90] ;  /* 0x003a904aff247984 */ /* 0x000f620008000c00 */
[----:B0-----:R-:W-:Y:S02]  /*04b0*/  R2UR UR48, R6 ;  /* 0x00000000063072ca */ /* 0x001fe400000e0000 */
[----:B------:R-:W-:Y:S02]  /*04c0*/  R2UR UR49, R7 ;  /* 0x00000000073172ca */ /* 0x000fe400000e0000 */
[----:B------:R-:W-:Y:S02]  /*04d0*/  R2UR UR10, R4 ;  /* 0x00000000040a72ca */ /* 0x000fe400000e0000 */
[----:B------:R-:W-:Y:S02]  /*04e0*/  R2UR UR11, R5 ;  /* 0x00000000050b72ca */ /* 0x000fe400000e0000 */
[----:B-1----:R-:W-:-:S02]  /*04f0*/  R2UR UR44, R44 ;  /* 0x000000002c2c72ca */ /* 0x002fc400000e0000 */
[----:B------:R-:W-:Y:S02]  /*0500*/  R2UR UR45, R45 ;  /* 0x000000002d2d72ca */ /* 0x000fe400000e0000 */
[----:B---3--:R-:W-:Y:S02]  /*0510*/  R2UR UR42, R18 ;  /* 0x00000000122a72ca */ /* 0x008fe400000e0000 */
[----:B------:R-:W-:Y:S02]  /*0520*/  R2UR UR43, R19 ;  /* 0x00000000132b72ca */ /* 0x000fe400000e0000 */
[----:B------:R-:W-:Y:S02]  /*0530*/  R2UR UR36, R16 ;  /* 0x00000000102472ca */ /* 0x000fe400000e0000 */
[----:B------:R-:W-:Y:S02]  /*0540*/  R2UR UR37, R17 ;  /* 0x00000000112572ca */ /* 0x000fe400000e0000 */
[----:B------:R-:W-:-:S02]  /*0550*/  R2UR UR40, R46 ;  /* 0x000000002e2872ca */ /* 0x000fc400000e0000 */
[----:B------:R-:W-:Y:S02]  /*0560*/  R2UR UR41, R47 ;  /* 0x000000002f2972ca */ /* 0x000fe400000e0000 */
[----:B-----5:R-:W-:Y:S02]  /*0570*/  R2UR UR34, R40 ;  /* 0x00000000282272ca */ /* 0x020fe400000e0000 */
        /* <DEDUP_REMOVED lines=8> */
[----:B------:R-:W-:Y:S01]  /*0600*/  R2UR UR31, R39 ;  /* 0x00000000271f72ca */ /* 0x000fe200000e0000 */
[C-C-:B--2---:R-:W-:Y:S02]  /*0610*/  DADD R34, R26.reuse, R28.reuse ;  /* 0x000000001a227229 */ /* 0x144fe4000000001c */
[----:B------:R-:W-:-:S02]  /*0620*/  DADD R6, R26, -R28 ;  /* 0x000000001a067229 */ /* 0x000fc4000000081c */
[C-C-:B----4-:R-:W-:Y:S02]  /*0630*/  DADD R12, R24.reuse, R32.reuse ;  /* 0x00000000180c7229 */ /* 0x150fe40000000020 */
[----:B------:R-:W-:Y:S01]  /*0640*/  DADD R4, R24, -R32 ;  /* 0x0000000018047229 */ /* 0x000fe20000000820 */
[----:B------:R-:W0:Y:S01]  /*0650*/  LDS.128 R24, [UR74+0x3a80] ;  /* 0x003a804aff187984 */ /* 0x000e220008000c00 */
[----:B------:R-:W-:-:S08]  /*0660*/  DADD R44, R14, R10 ;  /* 0x000000000e2c7229 */ /* 0x000fd0000000000a */
[C---:B------:R-:W-:Y:S02]  /*0670*/  DFMA R18, R44.reuse, UR62, RZ ;  /* 0x0000003e2c127c2b */ /* 0x040fe400080000ff */
[----:B------:R-:W-:Y:S02]  /*0680*/  DFMA R16, R44, UR16, RZ ;  /* 0x000000102c107c2b */ /* 0x000fe400080000ff */
[----:B------:R-:W-:Y:S02]  /*0690*/  DADD R50, R30, R8 ;  /* 0x000000001e327229 */ /* 0x000fe40000000008 */
[C---:B------:R-:W-:Y:S02]  /*06a0*/  DFMA R36, R44.reuse, UR56, RZ ;  /* 0x000000382c247c2b */ /* 0x040fe400080000ff */
[----:B------:R-:W-:-:S04]  /*06b0*/  DFMA R54, R44, UR44, RZ ;  /* 0x0000002c2c367c2b */ /* 0x000fc800080000ff */
[----:B------:R-:W-:Y:S02]  /*06c0*/  DFMA R40, R50, UR46, R16 ;  /* 0x0000002e32287c2b */ /* 0x000fe40008000010 */
[----:B------:R-:W-:Y:S02]  /*06d0*/  DFMA R46, R44, UR50, RZ ;  /* 0x000000322c2e7c2b */ /* 0x000fe400080000ff */
[C---:B------:R-:W-:Y:S01]  /*06e0*/  DFMA R36, R50.reuse, UR58, R36 ;  /* 0x0000003a32247c2b */ /* 0x040fe20008000024 */
[----:B0-----:R-:W-:Y:S02]  /*06f0*/  R2UR UR38, R26 ;  /* 0x000000001a2672ca */ /* 0x001fe400000e0000 */
[----:B------:R-:W-:Y:S01]  /*0700*/  R2UR UR39, R27 ;  /* 0x000000001b2772ca */ /* 0x000fe200000e0000 */
[----:B------:R-:W-:Y:S01]  /*0710*/  DFMA R26, R50, UR64, R18 ;  /* 0x00000040321a7c2b */ /* 0x000fe20008000012 */
[----:B------:R-:W0:Y:S01]  /*0720*/  LDS.128 R16, [UR74+0x3b40] ;  /* 0x003b404aff107984 */ /* 0x000e220008000c00 */
[----:B------:R-:W-:-:S02]  /*0730*/  DFMA R44, R24, R44, RZ ;  /* 0x0000002c182c722b */ /* 0x000fc400000000ff */
[C---:B------:R-:W-:Y:S02]  /*0740*/  DFMA R56, R50.reuse, UR40, R54 ;  /* 0x0000002832387c2b */ /* 0x040fe40008000036 */
[----:B------:R-:W-:Y:S02]  /*0750*/  DFMA R46, R50, UR52, R46 ;  /* 0x00000034322e7c2b */ /* 0x000fe4000800002e */
[C---:B------:R-:W-:Y:S02]  /*0760*/  DFMA R54, R12.reuse, UR12, R36 ;  /* 0x0000000c0c367c2b */ /* 0x040fe40008000024 */
[----:B------:R-:W-:Y:S01]  /*0770*/  DFMA R40, R12, UR36, R40 ;  /* 0x000000240c287c2b */ /* 0x000fe20008000028 */
[----:B------:R-:W1:Y:S01]  /*0780*/  LDS.128 R36, [UR74+0x3b50] ;  /* 0x003b504aff247984 */ /* 0x000e620008000c00 */
[----:B------:R-:W-:Y:S02]  /*0790*/  DFMA R44, R50, UR38, R44 ;  /* 0x00000026322c7c2b */ /* 0x000fe4000800002c */
[----:B------:R-:W-:-:S02]  /*07a0*/  DFMA R42, R12, UR34, R56 ;  /* 0x000000220c2a7c2b */ /* 0x000fc40008000038 */
[C---:B------:R-:W-:Y:S02]  /*07b0*/  DFMA R26, R12.reuse, UR14, R26 ;  /* 0x0000000e0c1a7c2b */ /* 0x040fe4000800001a */
[C---:B------:R-:W-:Y:S02]  /*07c0*/  DFMA R46, R12.reuse, UR10, R46 ;  /* 0x0000000a0c2e7c2b */ /* 0x040fe4000800002e */
[----:B------:R-:W-:Y:S02]  /*07d0*/  DFMA R44, R12, UR8, R44 ;  /* 0x000000080c2c7c2b */ /* 0x000fe4000800002c */
[----:B------:R-:W-:Y:S02]  /*07e0*/  DADD R14, R14, -R10 ;  /* 0x000000000e0e7229 */ /* 0x000fe4000000080a */
[C---:B------:R-:W-:Y:S02]  /*07f0*/  DFMA R10, R34.reuse, UR42, R40 ;  /* 0x0000002a220a7c2b */ /* 0x040fe40008000028 */
[C---:B------:R-:W-:Y:S01]  /*0800*/  DFMA R12, R34.reuse, UR32, R42 ;  /* 0x00000020220c7c2b */ /* 0x040fe2000800002a */
[----:B------:R-:W2:Y:S01]  /*0810*/  LDS.128 R40, [UR74+0x3b60] ;  /* 0x003b604aff287984 */ /* 0x000ea20008000c00 */
[----:B------:R-:W-:-:S02]  /*0820*/  DFMA R50, R34, UR48, R46 ;  /* 0x0000003022327c2b */ /* 0x000fc4000800002e */
[----:B------:R-:W-:Y:S01]  /*0830*/  DFMA R60, R34, UR30, R44 ;  /* 0x0000001e223c7c2b */ /* 0x000fe2000800002c */
[----:B------:R-:W-:Y:S01]  /*0840*/  LDS.128 R44, [UR74+0x3b70] ;  /* 0x003b704aff2c7984 */ /* 0x000fe20008000c00 */
[----:B0-----:R-:W-:Y:S02]  /*0850*/  R2UR UR28, R18 ;  /* 0x00000000121c72ca */ /* 0x001fe400000e0000 */
[----:B------:R-:W-:Y:S02]  /*0860*/  R2UR UR29, R19 ;  /* 0x00000000131d72ca */ /* 0x000fe400000e0000 */
[----:B------:R-:W-:Y:S02]  /*0870*/  R2UR UR26, R16 ;  /* 0x00000000101a72ca */ /* 0x000fe400000e0000 */
[----:B------:R-:W-:Y:S02]  /*0880*/  R2UR UR27, R17 ;  /* 0x00000000111b72ca */ /* 0x000fe400000e0000 */
[----:B------:R-:W0:Y:S01]  /*0890*/  LDS.128 R16, [UR74+0x3b80] ;  /* 0x003b804aff107984 */ /* 0x000e220008000c00 */
[----:B------:R-:W-:-:S02]  /*08a0*/  R2UR UR54, R58 ;  /* 0x000000003a3672ca */ /* 0x000fc400000e0000 */
[----:B------:R-:W-:Y:S02]  /*08b0*/  R2UR UR55, R59 ;  /* 0x000000003b3772ca */ /* 0x000fe400000e0000 */
[----:B-1----:R-:W-:Y:S02]  /*08c0*/  R2UR UR24, R38 ;  /* 0x00000000261872ca */ /* 0x002fe400000e0000 */
[----:B------:R-:W-:Y:S02]  /*08d0*/  R2UR UR25, R39 ;  /* 0x00000000271972ca */ /* 0x000fe400000e0000 */
[----:B------:R-:W-:Y:S02]  /*08e0*/  R2UR UR4, R36 ;  /* 0x00000000240472ca */ /* 0x000fe400000e0000 */
[----:B------:R-:W-:Y:S02]  /*08f0*/  R2UR UR5, R37 ;  /* 0x00000000250572ca */ /* 0x000fe400000e0000 */
[----:B------:R-:W1:Y:S01]  /*0900*/  LDS.128 R36, [UR74+0x3ba0] ;  /* 0x003ba04aff247984 */ /* 0x000e620008000c00 */
[----:B------:R-:W-:-:S02]  /*0910*/  DFMA R56, R34, UR60, R26 ;  /* 0x0000003c22387c2b */ /* 0x000fc4000800001a */
[----:B------:R-:W-:Y:S01]  /*0920*/  DFMA R54, R34, UR54, R54 ;  /* 0x0000003622367c2b */ /* 0x000fe20008000036 */
[----:B--2---:R-:W-:Y:S02]  /*0930*/  R2UR UR22, R42 ;  /* 0x000000002a1672ca */ /* 0x004fe400000e0000 */
[----:B------:R-:W-:Y:S02]  /*0940*/  R2UR UR23, R43 ;  /* 0x000000002b1772ca */ /* 0x000fe400000e0000 */
[----:B------:R-:W-:Y:S02]  /*0950*/  R2UR UR20, R40 ;  /* 0x00000000281472ca */ /* 0x000fe400000e0000 */
[----:B------:R-:W-:Y:S02]  /*0960*/  R2UR UR21, R41 ;  /* 0x00000000291572ca */ /* 0x000fe400000e0000 */
[----:B------:R-:W2:Y:S01]  /*0970*/  LDS.128 R40, [UR74+0x3b90] ;  /* 0x003b904aff287984 */ /* 0x000ea20008000c00 */
[----:B------:R-:W-:-:S02]  /*0980*/  DADD R8, R30, -R8 ;  /* 0x000000001e087229 */ /* 0x000fc40000000808 */
[----:B------:R-:W-:Y:S01]  /*0990*/  DFMA R34, R14, UR26, RZ ;  /* 0x0000001a0e227c2b */ /* 0x000fe200080000ff */
[----:B------:R-:W-:Y:S02]  /*09a0*/  IMAD.U32 R20, RZ, RZ, UR14 ;  /* 0x0000000eff147e24 */ /* 0x000fe4000f8e00ff */
[----:B------:R-:W-:Y:S02]  /*09b0*/  IMAD.U32 R21, RZ, RZ, UR15 ;  /* 0x0000000fff157e24 */ /* 0x000fe4000f8e00ff */
[----:B------:R-:W-:-:S03]  /*09c0*/  IMAD.U32 R30, RZ, RZ, UR16 ;  /* 0x00000010ff1e7e24 */ /* 0x000fc6000f8e00ff */
[----:B------:R-:W-:Y:S01]  /*09d0*/  DFMA R34, R8, UR28, R34 ;  /* 0x0000001c08227c2b */ /* 0x000fe20008000022 */
[----:B------:R-:W-:Y:S01]  /*09e0*/  IMAD.U32 R31, RZ, RZ, UR17 ;  /* 0x00000011ff1f7e24 */ /* 0x000fe2000f8e00ff */
[----:B0-----:R-:W-:Y:S02]  /*09f0*/  R2UR UR16, R18 ;  /* 0x00000000121072ca */ /* 0x001fe400000e0000 */
[----:B------:R-:W-:Y:S02]  /*0a00*/  R2UR UR17, R19 ;  /* 0x00000000131172ca */ /* 0x000fe400000e0000 */
[----:B------:R-:W-:Y:S02]  /*0a10*/  R2UR UR14, R16 ;  /* 0x00000000100e72ca */ /* 0x000fe400000e0000 */
[----:B------:R-:W-:Y:S02]  /*0a20*/  R2UR UR15, R17 ;  /* 0x00000000110f72ca */ /* 0x000fe400000e0000 */
[----:B------:R-:W0:Y:S01]  /*0a30*/  LDS.128 R16, [UR74+0x3bb0] ;  /* 0x003bb04aff107984 */ /* 0x000e220008000c00 */
[----:B------:R-:W-:-:S02]  /*0a40*/  R2UR UR6, R44 ;  /* 0x000000002c0672ca */ /* 0x000fc400000e0000 */
[----:B------:R-:W-:Y:S01]  /*0a50*/  R2UR UR7, R45 ;  /* 0x000000002d0772ca */ /* 0x000fe200000e0000 */
[----:B------:R-:W-:Y:S01]  /*0a60*/  DFMA R44, R4, UR4, R34 ;  /* 0x00000004042c7c2b */ /* 0x000fe20008000022 */
[----:B------:R-:W-:Y:S01]  /*0a70*/  IMAD.U32 R22, RZ, RZ, UR12 ;  /* 0x0000000cff167e24 */ /* 0x000fe2000f8e00ff */
[----:B-1----:R-:W-:Y:S01]  /*0a80*/  R2UR UR12, R36 ;  /* 0x00000000240c72ca */ /* 0x002fe200000e0000 */
[----:B------:R-:W-:-:S05]  /*0a90*/  IMAD.U32 R23, RZ, RZ, UR13 ;  /* 0x0000000dff177e24 */ /* 0x000fca000f8e00ff */
[----:B------:R-:W-:Y:S01]  /*0aa0*/  DFMA R44, R6, UR24, R44 ;  /* 0x00000018062c7c2b */ /* 0x000fe2000800002c */
[----:B------:R-:W-:Y:S01]  /*0ab0*/  R2UR UR13, R37 ;  /* 0x00000000250d72ca */ /* 0x000fe200000e0000 */
[----:B------:R-:W-:-:S06]  /*0ac0*/  IMAD.U32 R28, RZ, RZ, UR10 ;  /* 0x0000000aff1c7e24 */ /* 0x000fcc000f8e00ff */
[C-C-:B------:R-:W-:Y:S02]  /*0ad0*/  DADD R58, R60.reuse, R44.reuse ;  /* 0x000000003c3a7229 */ /* 0x140fe4000000002c */
[----:B------:R-:W-:Y:S02]  /*0ae0*/  DADD R60, R60, -R44 ;  /* 0x000000003c3c7229 */ /* 0x000fe4000000082c */
[----:B------:R-:W-:Y:S01]  /*0af0*/  DFMA R44, R14, UR14, RZ ;  /* 0x0000000e0e2c7c2b */ /* 0x000fe200080000ff */
[----:B------:R-:W-:Y:S01]  /*0b00*/  IMAD.U32 R29, RZ, RZ, UR11 ;  /* 0x0000000bff1d7e24 */ /* 0x000fe2000f8e00ff */
[----:B------:R-:W-:Y:S01]  /*0b10*/  R2UR UR10, R38 ;  /* 0x00000000260a72ca */ /* 0x000fe200000e0000 */
[----:B------:R-:W-:Y:S01]  /*0b20*/  IMAD.U32 R26, RZ, RZ, UR4 ;  /* 0x00000004ff1a7e24 */ /* 0x000fe2000f8e00ff */
[----:B--2---:R-:W-:Y:S01]  /*0b30*/  R2UR UR4, R40 ;  /* 0x00000000280472ca */ /* 0x004fe200000e0000 */
[----:B------:R-:W-:Y:S01]  /*0b40*/  IMAD.U32 R27, RZ, RZ, UR5 ;  /* 0x00000005ff1b7e24 */ /* 0x000fe2000f8e00ff */
[----:B------:R-:W-:-:S02]  /*0b50*/  R2UR UR5, R41 ;  /* 0x00000000290572ca */ /* 0x000fc400000e0000 */
[----:B------:R-:W-:Y:S01]  /*0b60*/  R2UR UR11, R39 ;  /* 0x00000000270b72ca */ /* 0x000fe200000e0000 */
[----:B------:R-:W-:Y:S01]  /*0b70*/  DFMA R36, R14, UR20, RZ ;  /* 0x000000140e247c2b */ /* 0x000fe200080000ff */
[----:B------:R-:W-:Y:S01]  /*0b80*/  R2UR UR18, R46 ;  /* 0x000000002e1272ca */ /* 0x000fe200000e0000 */
[----:B------:R-:W-:Y:S01]  /*0b90*/  DFMA R44, R8, UR16, R44 ;  /* 0x00000010082c7c2b */ /* 0x000fe2000800002c */
[----:B------:R-:W-:Y:S01]  /*0ba0*/  R2UR UR19, R47 ;  /* 0x000000002f1372ca */ /* 0x000fe200000e0000 */
[----:B------:R-:W-:-:S04]  /*0bb0*/  DFMA R46, R14, UR12, RZ ;  /* 0x0000000c0e2e7c2b */ /* 0x000fc800080000ff */
[----:B------:R-:W-:Y:S01]  /*0bc0*/  DFMA R40, R8, UR22, R36 ;  /* 0x0000001608287c2b */ /* 0x000fe20008000024 */
[----:B------:R-:W-:Y:S01]  /*0bd0*/  IMAD.U32 R36, RZ, RZ, UR4 ;  /* 0x00000004ff247e24 */ /* 0x000fe2000f8e00ff */
[----:B------:R-:W-:Y:S01]  /*0be0*/  DFMA R62, R4, UR4, R44 ;  /* 0x00000004043e7c2b */ /* 0x000fe2000800002c */
[----:B------:R-:W-:Y:S01]  /*0bf0*/  IMAD.U32 R37, RZ, RZ, UR5 ;  /* 0x00000005ff257e24 */ /* 0x000fe2000f8e00ff */
[----:B------:R-:W-:Y:S01]  /*0c00*/  DFMA R64, R8, UR10, R46 ;  /* 0x0000000a08407c2b */ /* 0x000fe2000800002e */
[----:B0-----:R-:W-:Y:S01]  /*0c10*/  R2UR UR4, R16 ;  /* 0x00000000100472ca */ /* 0x001fe200000e0000 */
[----:B------:R-:W0:Y:S01]  /*0c20*/  LDS.128 R44, [UR74+0x3bc0] ;  /* 0x003bc04aff2c7984 */ /* 0x000e220008000c00 */
[----:B------:R-:W-:Y:S01]  /*0c30*/  R2UR UR5, R17 ;  /* 0x00000000110572ca */ /* 0x000fe200000e0000 */
[----:B------:R-:W-:Y:S01]  /*0c40*/  IMAD.U32 R32, RZ, RZ, UR8 ;  /* 0x00000008ff207e24 */ /* 0x000fe2000f8e00ff */
[----:B------:R-:W-:Y:S01]  /*0c50*/  R2UR UR8, R42 ;  /* 0x000000002a0872ca */ /* 0x000fe200000e0000 */
[----:B------:R-:W-:Y:S01]  /*0c60*/  IMAD.U32 R33, RZ, RZ, UR9 ;  /* 0x00000009ff217e24 */ /* 0x000fe2000f8e00ff */
[----:B------:R-:W-:Y:S01]  /*0c70*/  R2UR UR9, R43 ;  /* 0x000000002b0972ca */ /* 0x000fe200000e0000 */
[----:B------:R-:W-:Y:S01]  /*0c80*/  IMAD.U32 R34, RZ, RZ, UR6 ;  /* 0x00000006ff227e24 */ /* 0x000fe2000f8e00ff */
[----:B------:R-:W-:Y:S01]  /*0c90*/  DFMA R40, R4, UR6, R40 ;  /* 0x0000000604287c2b */ /* 0x000fe20008000028 */
[----:B------:R-:W-:Y:S01]  /*0ca0*/  IMAD.U32 R35, RZ, RZ, UR7 ;  /* 0x00000007ff237e24 */ /* 0x000fe2000f8e00ff */
[----:B------:R-:W-:-:S02]  /*0cb0*/  R2UR UR6, R18 ;  /* 0x00000000120672ca */ /* 0x000fc400000e0000 */
[----:B------:R-:W-:-:S03]  /*0cc0*/  R2UR UR7, R19 ;  /* 0x00000000130772ca */ /* 0x000fc600000e0000 */
[----:B------:R-:W-:Y:S02]  /*0cd0*/  DFMA R64, R4, UR4, R64 ;  /* 0x0000000404407c2b */ /* 0x000fe40008000040 */
[C---:B------:R-:W-:Y:S02]  /*0ce0*/  DFMA R40, R6.reuse, UR18, R40 ;  /* 0x0000001206287c2b */ /* 0x040fe40008000028 */
[----:B------:R-:W-:-:S06]  /*0cf0*/  DFMA R66, R6, UR8, R62 ;  /* 0x0000000806427c2b */ /* 0x000fcc000800003e */
[----:B------:R-:W-:Y:S02]  /*0d00*/  DFMA R16, R6, UR6, R64 ;  /* 0x0000000606107c2b */ /* 0x000fe40008000040 */
[C-C-:B------:R-:W-:Y:S02]  /*0d10*/  DADD R62, R56.reuse, R40.reuse ;  /* 0x00000000383e7229 */ /* 0x140fe40000000028 */
[----:B------:R-:W-:Y:S01]  /*0d20*/  DADD R64, R56, -R40 ;  /* 0x0000000038407229 */ /* 0x000fe20000000828 */
[----:B------:R-:W1:Y:S01]  /*0d30*/  LDS.128 R40, [UR74+0x3be0] ;  /* 0x003be04aff287984 */ /* 0x000e620008000c00 */
[C-C-:B------:R-:W-:Y:S02]  /*0d40*/  DADD R56, R54.reuse, R66.reuse ;  /* 0x0000000036387229 */ /* 0x140fe40000000042 */
[----:B------:R-:W-:Y:S02]  /*0d50*/  DADD R66, R54, -R66 ;  /* 0x0000000036427229 */ /* 0x000fe40000000842 */
[----:B------:R-:W-:-:S02]  /*0d60*/  DADD R54, R50, R16 ;  /* 0x0000000032367229 */ /* 0x000fc40000000010 */
[----:B------:R-:W-:Y:S01]  /*0d70*/  DADD R50, R50, -R16 ;  /* 0x0000000032327229 */ /* 0x000fe20000000810 */
[----:B------:R-:W2:Y:S01]  /*0d80*/  LDS.128 R16, [UR74+0x3bd0] ;  /* 0x003bd04aff107984 */ /* 0x000ea20008000c00 */
[----:B------:R-:W-:Y:S01]  /*0d90*/  IMAD.U32 R38, RZ, RZ, UR4 ;  /* 0x00000004ff267e24 */ /* 0x000fe2000f8e00ff */
[----:B0-----:R-:W-:Y:S01]  /*0da0*/  R2UR UR4, R46 ;  /* 0x000000002e0472ca */ /* 0x001fe200000e0000 */
[----:B------:R-:W-:Y:S01]  /*0db0*/  IMAD.U32 R39, RZ, RZ, UR5 ;  /* 0x00000005ff277e24 */ /* 0x000fe2000f8e00ff */
[----:B------:R-:W-:Y:S02]  /*0dc0*/  R2UR UR5, R47 ;  /* 0x000000002f0572ca */ /* 0x000fe400000e0000 */
[----:B------:R-:W-:Y:S02]  /*0dd0*/  R2UR UR70, R44 ;  /* 0x000000002c4672ca */ /* 0x000fe400000e0000 */
[----:B------:R-:W-:Y:S02]  /*0de0*/  R2UR UR71, R45 ;  /* 0x000000002d4772ca */ /* 0x000fe400000e0000 */
[----:B------:R-:W0:Y:S01]  /*0df0*/  LDS.128 R44, [UR74+0x3bf0] ;  /* 0x003bf04aff2c7984 */ /* 0x000e220008000c00 */
[----:B-1----:R-:W-:-:S02]  /*0e00*/  R2UR UR68, R40 ;  /* 0x00000000284472ca */ /* 0x002fc400000e0000 */
[----:B------:R-:W-:-:S06]  /*0e10*/  R2UR UR69, R41 ;  /* 0x00000000294572ca */ /* 0x000fcc00000e0000 */
[----:B------:R-:W-:Y:S02]  /*0e20*/  IMAD.U32 R40, RZ, RZ, UR70 ;  /* 0x00000046ff287e24 */ /* 0x000fe4000f8e00ff */
[----:B------:R-:W-:Y:S01]  /*0e30*/  IMAD.U32 R41, RZ, RZ, UR71 ;  /* 0x00000047ff297e24 */ /* 0x000fe2000f8e00ff */
[----:B--2---:R-:W-:Y:S02]  /*0e40*/  R2UR UR66, R16 ;  /* 0x00000000104272ca */ /* 0x004fe400000e0000 */
[----:B------:R-:W-:Y:S01]  /*0e50*/  R2UR UR67, R17 ;  /* 0x00000000114372ca */ /* 0x000fe200000e0000 */
[C---:B------:R-:W-:Y:S01]  /*0e60*/  DFMA R16, R14.reuse, UR70, RZ ;  /* 0x000000460e107c2b */ /* 0x040fe200080000ff */
[----:B------:R-:W-:Y:S02]  /*0e70*/  R2UR UR70, R42 ;  /* 0x000000002a4672ca */ /* 0x000fe400000e0000 */
[----:B------:R-:W-:Y:S01]  /*0e80*/  R2UR UR71, R43 ;  /* 0x000000002b4772ca */ /* 0x000fe200000e0000 */
[----:B------:R-:W-:Y:S01]  /*0e90*/  DFMA R14, R14, UR68, RZ ;  /* 0x000000440e0e7c2b */ /* 0x000fe200080000ff */
[----:B0-----:R-:W-:-:S02]  /*0ea0*/  R2UR UR72, R44 ;  /* 0x000000002c4872ca */ /* 0x001fc400000e0000 */
[----:B------:R-:W-:Y:S01]  /*0eb0*/  R2UR UR73, R45 ;  /* 0x000000002d4972ca */ /* 0x000fe200000e0000 */
[----:B------:R-:W-:-:S08]  /*0ec0*/  DFMA R16, R8, UR4, R16 ;  /* 0x0000000408107c2b */ /* 0x000fd00008000010 */
[----:B------:R-:W-:Y:S01]  /*0ed0*/  DFMA R14, R8, UR70, R14 ;  /* 0x00000046080e7c2b */ /* 0x000fe2000800000e */
[----:B------:R-:W-:Y:S01]  /*0ee0*/  IMAD.MOV.U32 R9, RZ, RZ, 0x3a80 ;  /* 0x00003a80ff097424 */ /* 0x000fe200078e00ff */
[----:B------:R-:W-:Y:S01]  /*0ef0*/  DFMA R16, R4, UR66, R16 ;  /* 0x0000004204107c2b */ /* 0x000fe20008000010 */
[----:B------:R-:W-:Y:S01]  /*0f00*/  IMAD.U32 R52, RZ, RZ, UR74 ;  /* 0x0000004aff347e24 */ /* 0x000fe2000f8e00ff */
[----:B------:R-:W-:-:S04]  /*0f10*/  R2UR UR75, R19 ;  /* 0x00000000134b72ca */ /* 0x000fc800000e0000 */
[----:B------:R-:W-:Y:S01]  /*0f20*/  DFMA R14, R4, UR72, R14 ;  /* 0x00000048040e7c2b */ /* 0x000fe2000800000e */
[----:B------:R-:W-:Y:S01]  /*0f30*/  R2UR UR76, R46 ;  /* 0x000000002e4c72ca */ /* 0x000fe200000e0000 */
[----:B------:R-:W-:Y:S01]  /*0f40*/  IMAD R4, R0, R9, UR74 ;  /* 0x0000004a00047e24 */ /* 0x000fe2000f8e0209 */
[----:B------:R-:W-:Y:S02]  /*0f50*/  R2UR UR74, R18 ;  /* 0x00000000124a72ca */ /* 0x000fe400000e0000 */
[----:B------:R-:W-:Y:S01]  /*0f60*/  R2UR UR77, R47 ;  /* 0x000000002f4d72ca */ /* 0x000fe200000e0000 */
[----:B------:R-:W-:Y:S01]  /*0f70*/  IMAD.SHL.U32 R8, R49, 0x8, RZ ;  /* 0x0000000831087824 */ /* 0x000fe200078e00ff */
[----:B------:R-:W-:-:S04]  /*0f80*/  SHF.R.U32.HI R43, RZ, 0x3, R49 ;  /* 0x00000003ff2b7819 */ /* 0x000fc80000011631 */
[----:B------:R-:W-:Y:S01]  /*0f90*/  LOP3.LUT R8, R8, 0x38, RZ, 0xc0, !PT ;  /* 0x0000003808087812 */ /* 0x000fe200078ec0ff */
[----:B------:R-:W-:-:S04]  /*0fa0*/  IMAD R5, R43, 0x68, R4 ;  /* 0x000000682b057824 */ /* 0x000fc800078e0204 */
[C---:B------:R-:W-:Y:S02]  /*0fb0*/  DFMA R16, R6.reuse, UR74, R16 ;  /* 0x0000004a06107c2b */ /* 0x040fe40008000010 */
[----:B------:R-:W-:Y:S01]  /*0fc0*/  DFMA R14, R6, UR76, R14 ;  /* 0x0000004c060e7c2b */ /* 0x000fe2000800000e */
[----:B------:R-:W-:Y:S01]  /*0fd0*/  ISETP.GT.U32.AND P1, PT, R49, 0x5f, PT ;  /* 0x0000005f3100780c */ /* 0x000fe20003f24070 */
[----:B------:R-:W-:-:S04]  /*0fe0*/  IMAD.IADD R5, R5, 0x1, R8 ;  /* 0x0000000105057824 */ /* 0x000fc800078e0208 */
[----:B------:R-:W-:Y:S02]  /*0ff0*/  DADD R6, R10, R16 ;  /* 0x000000000a067229 */ /* 0x000fe40000000010 */
[----:B------:R-:W-:Y:S02]  /*1000*/  DADD R8, R12, R14 ;  /* 0x000000000c087229 */ /* 0x000fe4000000000e */
        /* <DEDUP_REMOVED lines=17> */
[----:B0-----:R-:W-:Y:S01]  /*1120*/  MOV.SPILL R7, UR4 ;  /* 0x0000000400077c02 */ /* 0x001fe20009000f00 */
[----:B------:R-:W-:Y:S01]  /*1130*/  IMAD R5, R0, 0xc, R43 ;  /* 0x0000000c00057824 */ /* 0x000fe200078e022b */
[----:B------:R-:W-:Y:S02]  /*1140*/  R2UR UR4, R52 ;  /* 0x00000000340472ca */ /* 0x000fe400000e0000 */
[----:B------:R-:W-:-:S05]  /*1150*/  LOP3.LUT R6, R49, 0x7, RZ, 0xc0, !PT ;  /* 0x0000000731067812 */ /* 0x000fca00078ec0ff */
[----:B------:R-:W-:-:S06]  /*1160*/  IMAD R5, R5, 0x9c, R6 ;  /* 0x0000009c05057824 */ /* 0x000fcc00078e0206 */
[----:B------:R-:W-:Y:S02]  /*1170*/  LEA R5, R5, UR4, 0x3 ;  /* 0x0000000405057c11 */ /* 0x000fe4000f8e18ff */
[----:B------:R-:W-:-:S03]  /*1180*/  R2UR.FILL UR4, R7 ;  /* 0x00000000070472ca */ /* 0x000fc600004e0000 */
[----:B------:R-:W-:-:S12]  /*1190*/  VIADD R5, R5, 0x270 ;  /* 0x0000027005057836 */ /* 0x000fd80000000000 */
.L_x_120:
[----:B------:R-:W-:Y:S01]  /*11a0*/  LDS.64 R8, [R5+-0x270] ;  /* 0xfffd900005087984 */ /* 0x000fe20000000a00 */
[----:B------:R-:W-:Y:S02]  /*11b0*/  MOV.SPILL R72, UR67 ;  /* 0x0000004300487c02 */ /* 0x000fe40009000f00 */
[----:B------:R-:W-:Y:S01]  /*11c0*/  MOV.SPILL R71, UR66 ;  /* 0x0000004200477c02 */ /* 0x000fe20009000f00 */
[----:B------:R-:W0:Y:S01]  /*11d0*/  LDS.64 R10, [R5+0x68] ;  /* 0x00006800050a7984 */ /* 0x000e220000000a00 */
[----:B------:R-:W-:Y:S02]  /*11e0*/  MOV.SPILL R69, UR73 ;  /* 0x0000004900457c02 */ /* 0x000fe40009000f00 */
[----:B------:R-:W-:Y:S01]  /*11f0*/  MOV.SPILL R70, UR72 ;  /* 0x0000004800467c02 */ /* 0x000fe20009000f00 */
[----:B------:R-:W-:Y:S01]  /*1200*/  LDS.64 R12, [R5+-0x208] ;  /* 0xfffdf800050c7984 */ /* 0x000fe20000000a00 */
[----:B------:R-:W-:Y:S02]  /*1210*/  R2UR UR66, R32 ;  /* 0x00000000204272ca */ /* 0x000fe400000e0000 */
[----:B------:R-:W-:Y:S01]  /*1220*/  R2UR UR67, R33 ;  /* 0x00000000214372ca */ /* 0x000fe200000e0000 */
[----:B------:R-:W1:Y:S01]  /*1230*/  LDS.64 R14, [R5] ;  /* 0x00000000050e7984 */ /* 0x000e620000000a00 */
[----:B------:R-:W-:-:S02]  /*1240*/  R2UR UR72, R26 ;  /* 0x000000001a4872ca */ /* 0x000fc400000e0000 */
[----:B------:R-:W-:Y:S01]  /*1250*/  R2UR UR73, R27 ;  /* 0x000000001b4972ca */ /* 0x000fe200000e0000 */
[----:B------:R-:W-:Y:S01]  /*1260*/  LDS.64 R16, [R5+-0x1a0] ;  /* 0xfffe600005107984 */ /* 0x000fe20000000a00 */
[----:B------:R-:W-:Y:S02]  /*1270*/  MOV.SPILL R53, UR75 ;  /* 0x0000004b00357c02 */ /* 0x000fe40009000f00 */
[----:B------:R-:W-:Y:S01]  /*1280*/  MOV.SPILL R63, UR74 ;  /* 0x0000004a003f7c02 */ /* 0x000fe20009000f00 */
[----:B------:R-:W2:Y:S01]  /*1290*/  LDS.64 R18, [R5+-0x68] ;  /* 0xffff980005127984 */ /* 0x000ea20000000a00 */
[----:B------:R-:W-:Y:S02]  /*12a0*/  MOV.SPILL R65, UR77 ;  /* 0x0000004d00417c02 */ /* 0x000fe40009000f00 */
[----:B------:R-:W-:Y:S01]  /*12b0*/  MOV.SPILL R62, UR76 ;  /* 0x0000004c003e7c02 */ /* 0x000fe20009000f00 */
[----:B------:R-:W-:Y:S01]  /*12c0*/  LDS.64 R50, [R5+-0x138] ;  /* 0xfffec80005327984 */ /* 0x000fe20000000a00 */
[----:B------:R-:W-:-:S02]  /*12d0*/  R2UR UR74, R34 ;  /* 0x00000000224a72ca */ /* 0x000fc400000e0000 */
[----:B------:R-:W-:Y:S01]  /*12e0*/  R2UR UR75, R35 ;  /* 0x00000000234b72ca */ /* 0x000fe200000e0000 */
[----:B------:R-:W3:Y:S01]  /*12f0*/  LDS.64 R54, [R5+-0xd0] ;  /* 0xffff300005367984 */ /* 0x000ee20000000a00 */
[----:B------:R-:W-:Y:S02]  /*1300*/  R2UR UR76, R20 ;  /* 0x00000000144c72ca */ /* 0x000fe400000e0000 */
[----:B------:R-:W-:Y:S02]  /*1310*/  R2UR UR77, R21 ;  /* 0x00000000154d72ca */ /* 0x000fe400000e0000 */
[----:B------:R-:W-:Y:S02]  /*1320*/  MOV.SPILL R66, UR33 ;  /* 0x0000002100427c02 */ /* 0x000fe40009000f00 */
[----:B------:R-:W-:Y:S02]  /*1330*/  MOV.SPILL R68, UR32 ;  /* 0x0000002000447c02 */ /* 0x000fe40009000f00 */
[----:B------:R-:W-:-:S02]  /*1340*/  MOV.SPILL R67, UR43 ;  /* 0x0000002b00437c02 */ /* 0x000fc40009000f00 */
[----:B------:R-:W-:Y:S02]  /*1350*/  MOV.SPILL R64, UR42 ;  /* 0x0000002a00407c02 */ /* 0x000fe40009000f00 */
[----:B------:R-:W-:Y:S02]  /*1360*/  R2UR UR32, R22 ;  /* 0x00000000162072ca */ /* 0x000fe400000e0000 */
[----:B------:R-:W-:Y:S01]  /*1370*/  R2UR UR33, R23 ;  /* 0x00000000172172ca */ /* 0x000fe200000e0000 */
[C-C-:B0-----:R-:W-:Y:S01]  /*1380*/  DADD R6, R8.reuse, R10.reuse ;  /* 0x0000000008067229 */ /* 0x141fe2000000000a */
[----:B------:R-:W-:Y:S01]  /*1390*/  R2UR UR42, R36 ;  /* 0x00000000242a72ca */ /* 0x000fe200000e0000 */
[----:B------:R-:W-:Y:S01]  /*13a0*/  DADD R8, R8, -R10 ;  /* 0x0000000008087229 */ /* 0x000fe2000000080a */
[----:B------:R-:W-:Y:S02]  /*13b0*/  R2UR UR43, R37 ;  /* 0x00000000252b72ca */ /* 0x000fe400000e0000 */
[C---:B------:R-:W-:Y:S01]  /*13c0*/  ISETP.GE.U32.AND P1, PT, R49.reuse, 0x20, PT ;  /* 0x000000203100780c */ /* 0x040fe20003f26070 */
[----:B------:R-:W-:Y:S01]  /*13d0*/  VIADD R49, R49, 0x40 ;  /* 0x0000004031317836 */ /* 0x000fe20000000000 */
[----:B-1----:R-:W-:-:S02]  /*13e0*/  DADD R10, R12, R14 ;  /* 0x000000000c0a7229 */ /* 0x002fc4000000000e */
[----:B------:R-:W-:Y:S02]  /*13f0*/  DADD R12, R12, -R14 ;  /* 0x000000000c0c7229 */ /* 0x000fe4000000080e */
[----:B------:R-:W-:Y:S02]  /*1400*/  DFMA R42, R24, R6, RZ ;  /* 0x00000006182a722b */ /* 0x000fe400000000ff */
[----:B------:R-:W-:Y:S02]  /*1410*/  DFMA R44, R8, UR26, RZ ;  /* 0x0000001a082c7c2b */ /* 0x000fe400080000ff */
[----:B------:R-:W-:Y:S02]  /*1420*/  DFMA R46, R6, UR62, RZ ;  /* 0x0000003e062e7c2b */ /* 0x000fe400080000ff */
[----:B------:R-:W-:Y:S02]  /*1430*/  DFMA R56, R8, UR20, RZ ;  /* 0x0000001408387c2b */ /* 0x000fe400080000ff */
[----:B--2---:R-:W-:-:S02]  /*1440*/  DADD R14, R16, R18 ;  /* 0x00000000100e7229 */ /* 0x004fc40000000012 */
[----:B------:R-:W-:Y:S02]  /*1450*/  DADD R16, R16, -R18 ;  /* 0x0000000010107229 */ /* 0x000fe40000000812 */
[----:B------:R-:W-:Y:S02]  /*1460*/  DFMA R60, R6, UR56, RZ ;  /* 0x00000038063c7c2b */ /* 0x000fe400080000ff */
[----:B------:R-:W-:Y:S02]  /*1470*/  DFMA R42, R10, UR38, R42 ;  /* 0x000000260a2a7c2b */ /* 0x000fe4000800002a */
[----:B------:R-:W-:Y:S02]  /*1480*/  DFMA R44, R12, UR28, R44 ;  /* 0x0000001c0c2c7c2b */ /* 0x000fe4000800002c */
[----:B------:R-:W-:Y:S02]  /*1490*/  DFMA R58, R8, UR14, RZ ;  /* 0x0000000e083a7c2b */ /* 0x000fe400080000ff */
[----:B------:R-:W-:-:S02]  /*14a0*/  DFMA R46, R10, UR64, R46 ;  /* 0x000000400a2e7c2b */ /* 0x000fc4000800002e */
[----:B------:R-:W-:Y:S02]  /*14b0*/  DFMA R56, R12, UR22, R56 ;  /* 0x000000160c387c2b */ /* 0x000fe40008000038 */
[----:B---3--:R-:W-:Y:S02]  /*14c0*/  DADD R18, R50, R54 ;  /* 0x0000000032127229 */ /* 0x008fe40000000036 */
[----:B------:R-:W-:Y:S02]  /*14d0*/  DFMA R60, R10, UR58, R60 ;  /* 0x0000003a0a3c7c2b */ /* 0x000fe4000800003c */
[----:B------:R-:W-:Y:S02]  /*14e0*/  DADD R50, R50, -R54 ;  /* 0x0000000032327229 */ /* 0x000fe40000000836 */
[----:B------:R-:W-:Y:S01]  /*14f0*/  DFMA R42, R14, UR66, R42 ;  /* 0x000000420e2a7c2b */ /* 0x000fe2000800002a */
[----:B------:R-:W-:Y:S01]  /*1500*/  R2UR.FILL UR66, R71 ;  /* 0x00000000474272ca */ /* 0x000fe200004e0000 */
[----:B------:R-:W-:Y:S01]  /*1510*/  DFMA R44, R16, UR72, R44 ;  /* 0x00000048102c7c2b */ /* 0x000fe2000800002c */
[----:B------:R-:W-:Y:S01]  /*1520*/  R2UR.FILL UR72, R70 ;  /* 0x00000000464872ca */ /* 0x000fe200004e0000 */
[----:B------:R-:W-:Y:S01]  /*1530*/  DFMA R58, R12, UR16, R58 ;  /* 0x000000100c3a7c2b */ /* 0x000fe2000800003a */
[----:B------:R-:W-:Y:S01]  /*1540*/  R2UR.FILL UR73, R69 ;  /* 0x00000000454972ca */ /* 0x000fe200004e0000 */
[----:B------:R-:W-:Y:S01]  /*1550*/  DFMA R54, R14, UR76, R46 ;  /* 0x0000004c0e367c2b */ /* 0x000fe2000800002e */
[----:B------:R-:W-:Y:S01]  /*1560*/  R2UR UR76, R40 ;  /* 0x00000000284c72ca */ /* 0x000fe200000e0000 */
        /* <DEDUP_REMOVED lines=15> */
[----:B------:R-:W-:Y:S01]  /*1660*/  R2UR.FILL UR67, R72 ;  /* 0x00000000484372ca */ /* 0x000fe200004e0000 */
[----:B------:R-:W-:-:S02]  /*1670*/  DADD R54, R46, R56 ;  /* 0x000000002e367229 */ /* 0x000fc40000000038 */
[----:B------:R-:W-:Y:S02]  /*1680*/  DFMA R60, R50, UR8, R58 ;  /* 0x00000008323c7c2b */ /* 0x000fe4000800003a */
[----:B------:R-:W-:Y:S02]  /*1690*/  DADD R46, R46, -R56 ;  /* 0x000000002e2e7229 */ /* 0x000fe40000000838 */
[C-C-:B------:R-:W-:Y:S01]  /*16a0*/  DADD R56, R42.reuse, R70.reuse ;  /* 0x000000002a387229 */ /* 0x140fe20000000046 */
[----:B------:R-:W-:Y:S01]  /*16b0*/  STS.64 [R5+-0x270], R54 ;  /* 0xfffd903605007388 */ /* 0x000fe20000000a00 */
[----:B------:R-:W-:Y:S02]  /*16c0*/  DADD R58, R42, -R70 ;  /* 0x000000002a3a7229 */ /* 0x000fe40000000846 */
[----:B------:R-:W-:Y:S01]  /*16d0*/  DFMA R70, R8, UR12, RZ ;  /* 0x0000000c08467c2b */ /* 0x000fe200080000ff */
[----:B------:R-:W-:Y:S01]  /*16e0*/  STS.64 [R5+0x208], R46 ;  /* 0x0002082e05007388 */ /* 0x000fe20000000a00 */
[----:B------:R-:W-:-:S02]  /*16f0*/  DADD R42, R44, R60 ;  /* 0x000000002c2a7229 */ /* 0x000fc4000000003c */
[----:B------:R-:W-:Y:S01]  /*1700*/  DADD R44, R44, -R60 ;  /* 0x000000002c2c7229 */ /* 0x000fe2000000083c */
[----:B------:R-:W-:Y:S01]  /*1710*/  STS.64 [R5+-0x208], R56 ;  /* 0xfffdf83805007388 */ /* 0x000fe20000000a00 */
[----:B------:R-:W-:Y:S02]  /*1720*/  DFMA R60, R6, UR50, RZ ;  /* 0x00000032063c7c2b */ /* 0x000fe400080000ff */
[----:B------:R-:W-:Y:S01]  /*1730*/  DFMA R70, R12, UR10, R70 ;  /* 0x0000000a0c467c2b */ /* 0x000fe20008000046 */
[----:B------:R-:W-:Y:S04]  /*1740*/  STS.64 [R5+0x1a0], R58 ;  /* 0x0001a03a05007388 */ /* 0x000fe80000000a00 */
[----:B------:R-:W-:Y:S01]  /*1750*/  STS.64 [R5+-0x1a0], R42 ;  /* 0xfffe602a05007388 */ /* 0x000fe20000000a00 */
[----:B------:R-:W-:-:S02]  /*1760*/  DFMA R60, R10, UR52, R60 ;  /* 0x000000340a3c7c2b */ /* 0x000fc4000800003c */
[----:B------:R-:W-:Y:S01]  /*1770*/  DFMA R70, R16, UR32, R70 ;  /* 0x0000002010467c2b */ /* 0x000fe20008000046 */
[----:B------:R-:W-:Y:S01]  /*1780*/  R2UR.FILL UR32, R68 ;  /* 0x00000000442072ca */ /* 0x000fe200004e0000 */
[C---:B------:R-:W-:Y:S01]  /*1790*/  DFMA R68, R6.reuse, UR74, RZ ;  /* 0x0000004a06447c2b */ /* 0x040fe200080000ff */
[----:B------:R-:W-:Y:S01]  /*17a0*/  R2UR.FILL UR75, R53 ;  /* 0x00000000354b72ca */ /* 0x000fe200004e0000 */
[----:B------:R-:W-:Y:S01]  /*17b0*/  DFMA R6, R6, UR44, RZ ;  /* 0x0000002c06067c2b */ /* 0x000fe200080000ff */
        /* <DEDUP_REMOVED lines=8> */
[----:B------:R-:W-:Y:S01]  /*1840*/  STS.64 [R5+0x138], R44 ;  /* 0x0001382c05007388 */ /* 0x000fe20000000a00 */
[C---:B------:R-:W-:Y:S01]  /*1850*/  DFMA R6, R8.reuse, UR76, RZ ;  /* 0x0000004c08067c2b */ /* 0x040fe200080000ff */
[----:B------:R-:W-:Y:S01]  /*1860*/  R2UR.FILL UR77, R65 ;  /* 0x00000000414d72ca */ /* 0x000fe200004e0000 */
[----:B------:R-:W-:Y:S01]  /*1870*/  DFMA R8, R8, UR68, RZ ;  /* 0x0000004408087c2b */ /* 0x000fe200080000ff */
[----:B------:R-:W-:Y:S01]  /*1880*/  R2UR.FILL UR76, R62 ;  /* 0x000000003e4c72ca */ /* 0x000fe200004e0000 */
[----:B------:R-:W-:-:S02]  /*1890*/  DFMA R68, R14, UR36, R68 ;  /* 0x000000240e447c2b */ /* 0x000fc40008000044 */
[----:B------:R-:W-:Y:S02]  /*18a0*/  DFMA R10, R14, UR34, R10 ;  /* 0x000000220e0a7c2b */ /* 0x000fe4000800000a */
[C---:B------:R-:W-:Y:S02]  /*18b0*/  DFMA R6, R12.reuse, UR4, R6 ;  /* 0x000000040c067c2b */ /* 0x040fe40008000006 */
[----:B------:R-:W-:Y:S02]  /*18c0*/  DFMA R8, R12, UR70, R8 ;  /* 0x000000460c087c2b */ /* 0x000fe40008000008 */
[C---:B------:R-:W-:Y:S02]  /*18d0*/  DFMA R66, R18.reuse, UR48, R60 ;  /* 0x0000003012427c2b */ /* 0x040fe4000800003c */
[----:B------:R-:W-:Y:S02]  /*18e0*/  DFMA R68, R18, UR42, R68 ;  /* 0x0000002a12447c2b */ /* 0x000fe40008000044 */
[----:B------:R-:W-:-:S02]  /*18f0*/  DFMA R6, R16, UR66, R6 ;  /* 0x0000004210067c2b */ /* 0x000fc40008000006 */
[----:B------:R-:W-:Y:S02]  /*1900*/  DFMA R8, R16, UR72, R8 ;  /* 0x0000004810087c2b */ /* 0x000fe40008000008 */
[----:B------:R-:W-:Y:S02]  /*1910*/  DFMA R10, R18, UR32, R10 ;  /* 0x00000020120a7c2b */ /* 0x000fe4000800000a */
[----:B------:R-:W-:Y:S02]  /*1920*/  DADD R60, R66, R70 ;  /* 0x00000000423c7229 */ /* 0x000fe40000000046 */
[C---:B------:R-:W-:Y:S02]  /*1930*/  DFMA R6, R50.reuse, UR74, R6 ;  /* 0x0000004a32067c2b */ /* 0x040fe40008000006 */
[----:B------:R-:W-:Y:S02]  /*1940*/  DFMA R50, R50, UR76, R8 ;  /* 0x0000004c32327c2b */ /* 0x000fe40008000008 */
[----:B------:R-:W-:Y:S01]  /*1950*/  DADD R66, R66, -R70 ;  /* 0x0000000042427229 */ /* 0x000fe20000000846 */
[----:B------:R-:W-:Y:S03]  /*1960*/  STS.64 [R5+-0x138], R60 ;  /* 0xfffec83c05007388 */ /* 0x000fe60000000a00 */
[----:B------:R-:W-:-:S02]  /*1970*/  DADD R8, R68, R6 ;  /* 0x0000000044087229 */ /* 0x000fc40000000006 */
[----:B------:R-:W-:Y:S01]  /*1980*/  DADD R12, R10, R50 ;  /* 0x000000000a0c7229 */ /* 0x000fe20000000032 */
[----:B------:R-:W-:Y:S01]  /*1990*/  STS.64 [R5+0xd0], R66 ;  /* 0x0000d04205007388 */ /* 0x000fe20000000a00 */
[----:B------:R-:W-:Y:S02]  /*19a0*/  DADD R6, R68, -R6 ;  /* 0x0000000044067229 */ /* 0x000fe40000000806 */
[----:B------:R-:W-:Y:S01]  /*19b0*/  DADD R10, R10, -R50 ;  /* 0x000000000a0a7229 */ /* 0x000fe20000000832 */
[----:B------:R-:W-:Y:S04]  /*19c0*/  STS.64 [R5+-0xd0], R8 ;  /* 0xffff300805007388 */ /* 0x000fe80000000a00 */
[----:B------:R-:W-:Y:S04]  /*19d0*/  STS.64 [R5+0x68], R6 ;  /* 0x0000680605007388 */ /* 0x000fe80000000a00 */
[----:B------:R-:W-:Y:S04]  /*19e0*/  STS.64 [R5+-0x68], R12 ;  /* 0xffff980c05007388 */ /* 0x000fe80000000a00 */
[----:B------:R0:W-:Y:S02]  /*19f0*/  STS.64 [R5], R10 ;  /* 0x0000000a05007388 */ /* 0x0001e40000000a00 */
[----:B0-----:R-:W-:Y:S01]  /*1a00*/  VIADD R5, R5, 0x2700 ;  /* 0x0000270005057836 */ /* 0x001fe20000000000 */
[----:B------:R-:W-:Y:S06]  /*1a10*/  @!P1 BRA `(.L_x_120) ;  /* 0xfffffff400e09947 */ /* 0x000fec000383ffff */
.L_x_119:
[----:B------:R-:W-:Y:S05]  /*1a20*/  BSYNC.RECONVERGENT B0 ;  /* 0x0000000000007941 */ /* 0x000fea0003800200 */
.L_x_118:
[----:B------:R-:W-:Y:S01]  /*1a30*/  BAR.SYNC.DEFER_BLOCKING 0x0 ;  /* 0x0000000000007b1d */ /* 0x000fe20000010000 */
[----:B------:R-:W-:-:S05]  /*1a40*/  ISETP.GT.U32.AND P1, PT, R48, 0x8f, PT ;  /* 0x0000008f3000780c */ /* 0x000fca0003f24070 */
[----:B------:R-:W-:Y:S08]  /*1a50*/  BSSY.RECONVERGENT B0, `(.L_x_121) ;  /* 0x000013f000007945 */ /* 0x000ff00003800200 */
[----:B------:R-:W-:Y:S05]  /*1a60*/  @P1 BRA `(.L_x_122) ;  /* 0x0000001000f41947 */ /* 0x000fea0003800000 */
[----:B0-----:R-:W-:-:S07]  /*1a70*/  IMAD.MOV.U32 R5, RZ, RZ, R48 ;  /* 0x000000ffff057224 */ /* 0x001fce00078e0030 */
.L_x_123:
[----:B------:R-:W-:Y:S01]  /*1a80*/  PRMT R0, R5, 0x9910, RZ ;  /* 0x0000991005007816 */ /* 0x000fe200000000ff */
[----:B-1----:R-:W0:Y:S01]  /*1a90*/  @!P0 LDC.64 R42, c[0x0][0x390] ;  /* 0x0000e400ff2a8b82 */ /* 0x002e220000000a00 */
[----:B------:R-:W-:Y:S01]  /*1aa0*/  MOV.SPILL R11, UR9 ;  /* 0x00000009000b7c02 */ /* 0x000fe20009000f00 */
[----:B------:R-:W-:Y:S01]  /*1ab0*/  UMOV UR9, 0xc90 ;  /* 0x00000c9000097882 */ /* 0x000fe20000000000 */
[----:B------:R-:W-:Y:S01]  /*1ac0*/  MOV.SPILL R8, UR8 ;  /* 0x0000000800087c02 */ /* 0x000fe20009000f00 */
[----:B------:R-:W-:Y:S01]  /*1ad0*/  IMAD R0, R0, 0xab, RZ ;  /* 0x000000ab00007824 */ /* 0x000fe200078e02ff */
[----:B------:R-:W-:Y:S02]  /*1ae0*/  CS2R R50, SRZ ;  /* 0x0000000000327805 */ /* 0x000fe4000001ff00 */
[----:B------:R-:W-:Y:S02]  /*1af0*/  MOV.SPILL R9, UR77 ;  /* 0x0000004d00097c02 */ /* 0x000fe40009000f00 */
[----:B------:R-:W-:-:S02]  /*1b00*/  MOV.SPILL R10, UR76 ;  /* 0x0000004c000a7c02 */ /* 0x000fc40009000f00 */
[----:B------:R-:W-:Y:S02]  /*1b10*/  LOP3.LUT R0, R0, 0xffff, RZ, 0xc0, !PT ;  /* 0x0000ffff00007812 */ /* 0x000fe400078ec0ff */
[----:B------:R-:W-:Y:S02]  /*1b20*/  MOV.SPILL R12, UR75 ;  /* 0x0000004b000c7c02 */ /* 0x000fe40009000f00 */
[----:B------:R-:W-:Y:S02]  /*1b30*/  SHF.R.U32.HI R0, RZ, 0xb, R0 ;  /* 0x0000000bff007819 */ /* 0x000fe40000011600 */
[----:B------:R-:W-:Y:S02]  /*1b40*/  MOV.SPILL R14, UR74 ;  /* 0x0000004a000e7c02 */ /* 0x000fe40009000f00 */
[----:B------:R-:W-:Y:S02]  /*1b50*/  PRMT R6, R0, 0x9910, RZ ;  /* 0x0000991000067816 */ /* 0x000fe400000000ff */
[----:B------:R-:W-:-:S03]  /*1b60*/  MOV.SPILL R68, UR7 ;  /* 0x0000000700447c02 */ /* 0x000fc60009000f00 */
[----:B------:R-:W-:-:S04]  /*1b70*/  IMAD R6, R6, 0xc, RZ ;  /* 0x0000000c06067824 */ /* 0x000fc800078e02ff */
[----:B------:R-:W-:-:S05]  /*1b80*/  IMAD.MOV R6, RZ, RZ, -R6 ;  /* 0x000000ffff067224 */ /* 0x000fca00078e0a06 */
[----:B------:R-:W-:-:S05]  /*1b90*/  PRMT R6, R6, 0x7710, RZ ;  /* 0x0000771006067816 */ /* 0x000fca00000000ff */
[----:B------:R-:W-:-:S05]  /*1ba0*/  IMAD.IADD R6, R6, 0x1, R5 ;  /* 0x0000000106067824 */ /* 0x000fca00078e0205 */
[----:B------:R-:W-:-:S04]  /*1bb0*/  LOP3.LUT R6, R6, 0xff, RZ, 0xc0, !PT ;  /* 0x000000ff06067812 */ /* 0x000fc800078ec0ff */
[----:B------:R-:W-:-:S05]  /*1bc0*/  PRMT R15, R0, 0x5410, R6 ;  /* 0x00005410000f7816 */ /* 0x000fca0000000006 */
[----:B------:R-:W-:Y:S01]  /*1bd0*/  IDP.2A.LO.U16.U8 R15, R15, UR9, RZ ;  /* 0x000000090f0f7c26 */ /* 0x000fe200080010ff */
[----:B------:R-:W1:Y:S03]  /*1be0*/  LDCU.64 UR8, c[0x0][0x358] ;  /* 0x00006b00ff0877ac */ /* 0x000e660008000a00 */
[----:B------:R-:W-:-:S04]  /*1bf0*/  @!P0 IMAD R7, R2, 0x6c0, R15 ;  /* 0x000006c002078824 */ /* 0x000fc800078e020f */
[----:B0-----:R-:W-:Y:S01]  /*1c00*/  @!P0 IMAD.WIDE R42, R7, 0x8, R42 ;  /* 0x00000008072a8825 */ /* 0x001fe200078e022a */
[----:B------:R-:W-:-:S04]  /*1c10*/  CS2R R54, SRZ ;  /* 0x0000000000367805 */ /* 0x000fc8000001ff00 */
[----:B-1----:R-:W2:Y:S04]  /*1c20*/  @!P0 LDG.E.64.CONSTANT R50, desc[UR8][R42.64+0x58] ;  /* 0x000058082a328981 */ /* 0x002ea8000c1e9b00 */
[----:B------:R0:W3:Y:S01]  /*1c30*/  @!P0 LDG.E.64.CONSTANT R54, desc[UR8][R42.64] ;  /* 0x000000082a368981 */ /* 0x0000e2000c1e9b00 */
[----:B------:R-:W-:Y:S01]  /*1c40*/  LOP3.LUT R7, R0, 0xffff, RZ, 0xc0, !PT ;  /* 0x0000ffff00077812 */ /* 0x000fe200078ec0ff */
[----:B------:R-:W1:Y:S01]  /*1c50*/  S2UR UR7, SR_CTAID.X ;  /* 0x00000000000779c3 */ /* 0x000e620000002500 */
[----:B------:R-:W-:Y:S01]  /*1c60*/  R2UR UR8, R32 ;  /* 0x00000000200872ca */ /* 0x000fe200000e0000 */
[----:B------:R-:W1:Y:S01]  /*1c70*/  S2R R0, SR_TID.Y ;  /* 0x0000000000007919 */ /* 0x000e620000002200 */
[----:B------:R-:W-:Y:S01]  /*1c80*/  R2UR UR9, R33 ;  /* 0x00000000210972ca */ /* 0x000fe200000e0000 */
[----:B------:R-:W-:Y:S01]  /*1c90*/  IMAD R7, R7, 0x4e0, R4 ;  /* 0x000004e007077824 */ /* 0x000fe200078e0204 */
[----:B------:R-:W-:-:S02]  /*1ca0*/  R2UR UR76, R26 ;  /* 0x000000001a4c72ca */ /* 0x000fc400000e0000 */
[----:B------:R-:W-:Y:S01]  /*1cb0*/  R2UR UR77, R27 ;  /* 0x000000001b4d72ca */ /* 0x000fe200000e0000 */
[----:B------:R-:W-:Y:S01]  /*1cc0*/  IMAD R7, R6, 0x68, R7 ;  /* 0x0000006806077824 */ /* 0x000fe200078e0207 */
[----:B------:R-:W-:Y:S02]  /*1cd0*/  R2UR UR74, R30 ;  /* 0x000000001e4a72ca */ /* 0x000fe400000e0000 */
[----:B------:R-:W-:Y:S02]  /*1ce0*/  R2UR UR75, R31 ;  /* 0x000000001f4b72ca */ /* 0x000fe400000e0000 */
[----:B------:R-:W-:Y:S01]  /*1cf0*/  LDS.64 R16, [R7] ;  /* 0x0000000007107984 */ /* 0x000fe20000000a00 */
[----:B------:R-:W-:Y:S02]  /*1d00*/  MOV.SPILL R6, UR45 ;  /* 0x0000002d00067c02 */ /* 0x000fe40009000f00 */
[----:B------:R-:W-:Y:S01]  /*1d10*/  MOV.SPILL R75, UR44 ;  /* 0x0000002c004b7c02 */ /* 0x000fe20009000f00 */
[----:B------:R-:W0:Y:S01]  /*1d20*/  LDS.64 R18, [R7+0x38] ;  /* 0x0000380007127984 */ /* 0x000e220000000a00 */
[----:B------:R-:W-:-:S02]  /*1d30*/  MOV.SPILL R80, UR31 ;  /* 0x0000001f00507c02 */ /* 0x000fc40009000f00 */
[----:B------:R-:W-:Y:S01]  /*1d40*/  MOV.SPILL R77, UR25 ;  /* 0x00000019004d7c02 */ /* 0x000fe20009000f00 */
[----:B------:R-:W-:Y:S01]  /*1d50*/  LDS.64 R66, [R7+0x8] ;  /* 0x0000080007427984 */ /* 0x000fe20000000a00 */
[----:B------:R-:W-:Y:S02]  /*1d60*/  MOV.SPILL R79, UR24 ;  /* 0x00000018004f7c02 */ /* 0x000fe40009000f00 */
[----:B------:R-:W-:Y:S01]  /*1d70*/  MOV.SPILL R13, UR46 ;  /* 0x0000002e000d7c02 */ /* 0x000fe20009000f00 */
[----:B------:R-:W4:Y:S01]  /*1d80*/  LDS.64 R44, [R7+0x30] ;  /* 0x00003000072c7984 */ /* 0x000f220000000a00 */
[----:B------:R-:W-:Y:S02]  /*1d90*/  MOV.SPILL R81, UR60 ;  /* 0x0000003c00517c02 */ /* 0x000fe40009000f00 */
[----:B------:R-:W-:Y:S01]  /*1da0*/  MOV.SPILL R78, UR72 ;  /* 0x00000048004e7c02 */ /* 0x000fe20009000f00 */
[----:B------:R-:W-:Y:S01]  /*1db0*/  LDS.64 R62, [R7+0x10] ;  /* 0x00001000073e7984 */ /* 0x000fe20000000a00 */
[----:B------:R-:W-:-:S03]  /*1dc0*/  MOV.SPILL R76, UR66 ;  /* 0x00000042004c7c02 */ /* 0x000fc60009000f00 */
[----:B------:R-:W5:Y:S04]  /*1dd0*/  LDS.64 R46, [R7+0x28] ;  /* 0x00002800072e7984 */ /* 0x000f680000000a00 */
[----:B------:R-:W-:Y:S04]  /*1de0*/  LDS.64 R48, [R7+0x18] ;  /* 0x0000180007307984 */ /* 0x000fe80000000a00 */
[----:B------:R-:W1:Y:S01]  /*1df0*/  LDS.64 R52, [R7+0x20] ;  /* 0x0000200007347984 */ /* 0x000e620000000a00 */
[C-C-:B0-----:R-:W-:Y:S02]  /*1e00*/  DADD R42, R16.reuse, R18.reuse ;  /* 0x00000000102a7229 */ /* 0x141fe40000000012 */
[----:B------:R-:W-:-:S02]  /*1e10*/  DADD R16, R16, -R18 ;  /* 0x0000000010107229 */ /* 0x000fc40000000812 */
[C-C-:B----4-:R-:W-:Y:S02]  /*1e20*/  DADD R18, R66.reuse, R44.reuse ;  /* 0x0000000042127229 */ /* 0x150fe4000000002c */
[----:B------:R-:W-:Y:S02]  /*1e30*/  DADD R66, R66, -R44 ;  /* 0x0000000042427229 */ /* 0x000fe4000000082c */
[----:B------:R-:W-:Y:S02]  /*1e40*/  DFMA R44, R24, R42, RZ ;  /* 0x0000002a182c722b */ /* 0x000fe400000000ff */
[----:B------:R-:W-:Y:S02]  /*1e50*/  DFMA R58, R16, UR26, RZ ;  /* 0x0000001a103a7c2b */ /* 0x000fe400080000ff */
[C-C-:B-----5:R-:W-:Y:S02]  /*1e60*/  DADD R56, R62.reuse, R46.reuse ;  /* 0x000000003e387229 */ /* 0x160fe4000000002e */
[----:B------:R-:W-:-:S02]  /*1e70*/  DADD R62, R62, -R46 ;  /* 0x000000003e3e7229 */ /* 0x000fc4000000082e */
[----:B------:R-:W-:Y:S02]  /*1e80*/  DFMA R60, R18, UR38, R44 ;  /* 0x00000026123c7c2b */ /* 0x000fe4000800002c */
[----:B------:R-:W-:Y:S02]  /*1e90*/  DFMA R58, R66, UR28, R58 ;  /* 0x0000001c423a7c2b */ /* 0x000fe4000800003a */
[C-C-:B-1----:R-:W-:Y:S02]  /*1ea0*/  DADD R44, R48.reuse, R52.reuse ;  /* 0x00000000302c7229 */ /* 0x142fe40000000034 */
[----:B------:R-:W-:Y:S02]  /*1eb0*/  DADD R46, R48, -R52 ;  /* 0x00000000302e7229 */ /* 0x000fe40000000834 */
[----:B------:R-:W-:Y:S01]  /*1ec0*/  DFMA R60, R56, UR8, R60 ;  /* 0x00000008383c7c2b */ /* 0x000fe2000800003c */
[----:B------:R-:W-:Y:S01]  /*1ed0*/  R2UR.FILL UR9, R11 ;  /* 0x000000000b0972ca */ /* 0x000fe200004e0000 */
[----:B------:R-:W-:Y:S01]  /*1ee0*/  DFMA R58, R62, UR76, R58 ;  /* 0x0000004c3e3a7c2b */ /* 0x000fe2000800003a */
[----:B------:R-:W-:Y:S01]  /*1ef0*/  MOV.SPILL R11, UR30 ;  /* 0x0000001e000b7c02 */ /* 0x000fe20009000f00 */
[C---:B------:R-:W-:Y:S01]  /*1f00*/  DFMA R70, R42.reuse, UR62, RZ ;  /* 0x0000003e2a467c2b */ /* 0x040fe200080000ff */
[----:B------:R-:W-:Y:S01]  /*1f10*/  R2UR.FILL UR8, R8 ;  /* 0x00000000080872ca */ /* 0x000fe200004e0000 */
[----:B------:R-:W-:Y:S01]  /*1f20*/  DFMA R64, R42, UR74, RZ ;  /* 0x0000004a2a407c2b */ /* 0x000fe200080000ff */
[----:B------:R-:W-:Y:S01]  /*1f30*/  R2UR UR74, R20 ;  /* 0x00000000144a72ca */ /* 0x000fe200000e0000 */
        /* <DEDUP_REMOVED lines=8> */
[----:B------:R-:W-:Y:S01]  /*1fc0*/  DFMA R72, R16, UR20, RZ ;  /* 0x0000001410487c2b */ /* 0x000fe200080000ff */
[----:B------:R-:W-:Y:S01]  /*1fd0*/  R2UR UR25, R37 ;  /* 0x00000000251972ca */ /* 0x000fe200000e0000 */
[C-C-:B------:R-:W-:Y:S01]  /*1fe0*/  DADD R52, R60.reuse, -R58.reuse ;  /* 0x000000003c347229 */ /* 0x140fe2000000083a */
[----:B------:R-:W-:Y:S01]  /*1ff0*/  MOV.SPILL R8, UR47 ;  /* 0x0000002f00087c02 */ /* 0x000fe20009000f00 */
[----:B------:R-:W-:Y:S01]  /*2000*/  DADD R48, R60, R58 ;  /* 0x000000003c307229 */ /* 0x000fe2000000003a */
[----:B------:R-:W-:Y:S01]  /*2010*/  R2UR UR76, R22 ;  /* 0x00000000164c72ca */ /* 0x000fe200000e0000 */
[C---:B------:R-:W-:Y:S01]  /*2020*/  DFMA R58, R42.reuse, UR44, RZ ;  /* 0x0000002c2a3a7c2b */ /* 0x040fe200080000ff */
[----:B------:R-:W-:Y:S01]  /*2030*/  R2UR UR44, R40 ;  /* 0x00000000282c72ca */ /* 0x000fe200000e0000 */
[----:B------:R-:W-:Y:S01]  /*2040*/  DFMA R60, R42, UR50, RZ ;  /* 0x000000322a3c7c2b */ /* 0x000fe200080000ff */
[----:B------:R-:W-:Y:S01]  /*2050*/  R2UR UR45, R41 ;  /* 0x00000000292d72ca */ /* 0x000fe200000e0000 */
[----:B------:R-:W-:Y:S01]  /*2060*/  DFMA R72, R66, UR22, R72 ;  /* 0x0000001642487c2b */ /* 0x000fe20008000048 */
[----:B------:R-:W-:Y:S01]  /*2070*/  R2UR UR77, R23 ;  /* 0x00000000174d72ca */ /* 0x000fe200000e0000 */
[C---:B------:R-:W-:Y:S01]  /*2080*/  DFMA R70, R56.reuse, UR74, R70 ;  /* 0x0000004a38467c2b */ /* 0x040fe20008000046 */
[----:B------:R-:W-:Y:S01]  /*2090*/  R2UR.FILL UR75, R12 ;  /* 0x000000000c4b72ca */ /* 0x000fe200004e0000 */
[----:B------:R-:W-:Y:S01]  /*20a0*/  DFMA R64, R56, UR36, R64 ;  /* 0x0000002438407c2b */ /* 0x000fe20008000040 */
[----:B------:R-:W-:-:S02]  /*20b0*/  MOV.SPILL R12, UR37 ;  /* 0x00000025000c7c02 */ /* 0x000fc40009000f00 */
[----:B------:R-:W-:Y:S01]  /*20c0*/  R2UR UR37, R39 ;  /* 0x00000000272572ca */ /* 0x000fe200000e0000 */
[----:B------:R-:W-:Y:S01]  /*20d0*/  DFMA R72, R62, UR30, R72 ;  /* 0x0000001e3e487c2b */ /* 0x000fe20008000048 */
[----:B------:R-:W-:Y:S01]  /*20e0*/  R2UR UR46, R28 ;  /* 0x000000001c2e72ca */ /* 0x000fe200000e0000 */
[----:B------:R-:W0:Y:S01]  /*20f0*/  LDCU.64 UR30, c[0x0][0x358] ;  /* 0x00006b00ff1e77ac */ /* 0x000e220008000a00 */
[----:B------:R-:W-:Y:S01]  /*2100*/  R2UR UR47, R29 ;  /* 0x000000001d2f72ca */ /* 0x000fe200000e0000 */
[C---:B------:R-:W-:Y:S01]  /*2110*/  DFMA R70, R44.reuse, UR60, R70 ;  /* 0x0000003c2c467c2b */ /* 0x040fe20008000046 */
[----:B------:R-:W-:Y:S01]  /*2120*/  R2UR.FILL UR74, R14 ;  /* 0x000000000e4a72ca */ /* 0x000fe200004e0000 */
[----:B------:R-:W-:Y:S02]  /*2130*/  DFMA R64, R44, UR42, R64 ;  /* 0x0000002a2c407c2b */ /* 0x000fe40008000040 */
[----:B--2---:R-:W-:Y:S02]  /*2140*/  DMUL R50, R52, R50 ;  /* 0x0000003234327228 */ /* 0x004fe40000000000 */
[----:B------:R-:W-:Y:S01]  /*2150*/  DFMA R72, R46, UR18, R72 ;  /* 0x000000122e487c2b */ /* 0x000fe20008000048 */
[----:B------:R-:W-:Y:S01]  /*2160*/  CS2R R84, SRZ ;  /* 0x0000000000547805 */ /* 0x000fe2000001ff00 */
[----:B------:R-:W-:Y:S01]  /*2170*/  DFMA R52, R42, UR56, RZ ;  /* 0x000000382a347c2b */ /* 0x000fe200080000ff */
[----:B------:R-:W-:Y:S01]  /*2180*/  R2UR UR60, R20 ;  /* 0x00000000143c72ca */ /* 0x000fe200000e0000 */
[----:B------:R-:W-:Y:S01]  /*2190*/  DFMA R42, R18, UR52, R60 ;  /* 0x00000034122a7c2b */ /* 0x000fe2000800003c */
[----:B------:R-:W-:Y:S01]  /*21a0*/  MOV.SPILL R14, UR67 ;  /* 0x00000043000e7c02 */ /* 0x000fe20009000f00 */
[----:B------:R-:W-:-:S04]  /*21b0*/  DFMA R60, R16, UR44, RZ ;  /* 0x0000002c103c7c2b */ /* 0x000fc800080000ff */
[C---:B------:R-:W-:Y:S02]  /*21c0*/  DFMA R52, R18.reuse, UR58, R52 ;  /* 0x0000003a12347c2b */ /* 0x040fe40008000034 */
[----:B------:R-:W-:Y:S02]  /*21d0*/  DFMA R18, R18, UR40, R58 ;  /* 0x0000002812127c2b */ /* 0x000fe4000800003a */
[CCC-:B---3--:R-:W-:Y:S02]  /*21e0*/  DFMA R58, R48.reuse, R54.reuse, R50.reuse ;  /* 0x00000036303a722b */ /* 0x1c8fe40000000032 */
[----:B------:R-:W-:Y:S02]  /*21f0*/  DFMA R54, R48, R54, -R50 ;  /* 0x000000363036722b */ /* 0x000fe40000000832 */
[C---:B------:R-:W-:Y:S02]  /*2200*/  DFMA R50, R16.reuse, UR14, RZ ;  /* 0x0000000e10327c2b */ /* 0x040fe400080000ff */
[----:B------:R-:W-:-:S02]  /*2210*/  DFMA R48, R16, UR12, RZ ;  /* 0x0000000c10307c2b */ /* 0x000fc400080000ff */
[----:B------:R-:W-:Y:S02]  /*2220*/  DFMA R16, R16, UR68, RZ ;  /* 0x0000004410107c2b */ /* 0x000fe400080000ff */
[C---:B------:R-:W-:Y:S02]  /*2230*/  DFMA R60, R66.reuse, UR4, R60 ;  /* 0x00000004423c7c2b */ /* 0x040fe4000800003c */
[C---:B------:R-:W-:Y:S02]  /*2240*/  DFMA R50, R66.reuse, UR16, R50 ;  /* 0x0000001042327c2b */ /* 0x040fe40008000032 */
[C---:B------:R-:W-:Y:S02]  /*2250*/  DFMA R48, R66.reuse, UR10, R48 ;  /* 0x0000000a42307c2b */ /* 0x040fe40008000030 */
[----:B------:R-:W-:Y:S01]  /*2260*/  DFMA R66, R66, UR70, R16 ;  /* 0x0000004642427c2b */ /* 0x000fe20008000010 */
[----:B------:R-:W-:Y:S01]  /*2270*/  VIADD R16, R0, UR7 ;  /* 0x0000000700107c36 */ /* 0x000fe20008000000 */
[----:B------:R-:W1:Y:S02]  /*2280*/  LDCU UR7, c[0x0][0x380] ;  /* 0x00007000ff0777ac */ /* 0x000e640008000800 */
[C---:B------:R-:W-:Y:S01]  /*2290*/  DFMA R50, R62.reuse, UR24, R50 ;  /* 0x000000183e327c2b */ /* 0x040fe20008000032 */
[----:B------:R-:W-:Y:S01]  /*22a0*/  MOV.SPILL R17, UR73 ;  /* 0x0000004900117c02 */ /* 0x000fe20009000f00 */
[----:B------:R-:W-:-:S02]  /*22b0*/  DFMA R60, R62, UR66, R60 ;  /* 0x000000423e3c7c2b */ /* 0x000fc4000800003c */
[C---:B------:R-:W-:Y:S01]  /*22c0*/  DFMA R52, R56.reuse, UR76, R52 ;  /* 0x0000004c38347c2b */ /* 0x040fe20008000034 */
[----:B------:R-:W-:Y:S01]  /*22d0*/  R2UR.FILL UR77, R9 ;  /* 0x00000000094d72ca */ /* 0x000fe200004e0000 */
[C---:B------:R-:W-:Y:S01]  /*22e0*/  DFMA R42, R56.reuse, UR46, R42 ;  /* 0x0000002e382a7c2b */ /* 0x040fe2000800002a */
[----:B------:R-:W-:Y:S01]  /*22f0*/  R2UR.FILL UR76, R10 ;  /* 0x000000000a4c72ca */ /* 0x000fe200004e0000 */
[----:B------:R-:W-:-:S04]  /*2300*/  DFMA R56, R56, UR34, R18 ;  /* 0x0000002238387c2b */ /* 0x000fc80008000012 */
[C---:B------:R-:W-:Y:S01]  /*2310*/  DFMA R52, R44.reuse, UR54, R52 ;  /* 0x000000362c347c2b */ /* 0x040fe20008000034 */
[----:B-1----:R-:W-:Y:S01]  /*2320*/  ISETP.GE.AND P0, PT, R16, UR7, PT ;  /* 0x0000000710007c0c */ /* 0x002fe2000bf06270 */
[C---:B------:R-:W-:Y:S01]  /*2330*/  DFMA R42, R44.reuse, UR48, R42 ;  /* 0x000000302c2a7c2b */ /* 0x040fe2000800002a */
[----:B------:R-:W-:Y:S01]  /*2340*/  MOV.SPILL R16, UR36 ;  /* 0x0000002400107c02 */ /* 0x000fe20009000f00 */
[----:B------:R-:W-:Y:S01]  /*2350*/  DFMA R44, R44, UR32, R56 ;  /* 0x000000202c2c7c2b */ /* 0x000fe20008000038 */
[----:B------:R-:W-:Y:S02]  /*2360*/  R2UR UR36, R38 ;  /* 0x00000000262472ca */ /* 0x000fe400000e0000 */
[----:B------:R-:W-:Y:S02]  /*2370*/  R2UR.FILL UR7, R68 ;  /* 0x00000000440772ca */ /* 0x000fe400004e0000 */
[----:B------:R-:W-:Y:S01]  /*2380*/  CS2R R68, SRZ ;  /* 0x0000000000447805 */ /* 0x000fe2000001ff00 */
[----:B------:R-:W-:-:S02]  /*2390*/  DFMA R50, R46, UR8, R50 ;  /* 0x000000082e327c2b */ /* 0x000fc40008000032 */
[----:B------:R-:W-:Y:S01]  /*23a0*/  DFMA R60, R46, UR74, R60 ;  /* 0x0000004a2e3c7c2b */ /* 0x000fe2000800003c */
[----:B------:R-:W-:Y:S01]  /*23b0*/  R2UR UR46, R30 ;  /* 0x000000001e2e72ca */ /* 0x000fe200000e0000 */
[----:B------:R-:W1:Y:S01]  /*23c0*/  @!P0 LDC.64 R82, c[0x0][0x390] ;  /* 0x0000e400ff528b82 */ /* 0x000e620000000a00 */
[----:B------:R-:W-:Y:S02]  /*23d0*/  R2UR UR47, R31 ;  /* 0x000000001f2f72ca */ /* 0x000fe400000e0000 */
[----:B------:R-:W-:Y:S01]  /*23e0*/  MOV.SPILL R19, UR61 ;  /* 0x0000003d00137c02 */ /* 0x000fe20009000f00 */
[C---:B------:R-:W-:Y:S01]  /*23f0*/  DFMA R48, R62.reuse, UR36, R48 ;  /* 0x000000243e307c2b */ /* 0x040fe20008000030 */
[----:B------:R-:W-:Y:S01]  /*2400*/  CS2R R56, SRZ ;  /* 0x0000000000387805 */ /* 0x000fe2000001ff00 */
[----:B------:R-:W-:Y:S01]  /*2410*/  DFMA R62, R62, UR72, R66 ;  /* 0x000000483e3e7c2b */ /* 0x000fe20008000042 */
[----:B------:R-:W-:Y:S01]  /*2420*/  R2UR UR24, R26 ;  /* 0x000000001a1872ca */ /* 0x000fe200000e0000 */
[----:B------:R-:W-:Y:S01]  /*2430*/  @!P0 IMAD R67, R2, 0x6c0, R15 ;  /* 0x000006c002438824 */ /* 0x000fe200078e020f */
[----:B------:R-:W-:-:S02]  /*2440*/  R2UR UR25, R27 ;  /* 0x000000001b1972ca */ /* 0x000fc400000e0000 */
[----:B------:R-:W-:Y:S02]  /*2450*/  MOV.SPILL R10, UR37 ;  /* 0x00000025000a7c02 */ /* 0x000fe40009000f00 */
[----:B------:R-:W-:Y:S02]  /*2460*/  MOV.SPILL R74, UR36 ;  /* 0x00000024004a7c02 */ /* 0x000fe40009000f00 */
[----:B------:R-:W-:Y:S02]  /*2470*/  R2UR UR66, R22 ;  /* 0x00000000164272ca */ /* 0x000fe400000e0000 */
[----:B------:R-:W-:Y:S02]  /*2480*/  R2UR UR67, R23 ;  /* 0x00000000174372ca */ /* 0x000fe400000e0000 */
[----:B------:R-:W-:Y:S02]  /*2490*/  MOV.SPILL R9, UR35 ;  /* 0x0000002300097c02 */ /* 0x000fe40009000f00 */
[----:B------:R-:W-:Y:S01]  /*24a0*/  MOV.SPILL R18, UR34 ;  /* 0x0000002200127c02 */ /* 0x000fe20009000f00 */
[----:B-1----:R-:W-:-:S05]  /*24b0*/  @!P0 IMAD.WIDE R82, R67, 0x8, R82 ;  /* 0x0000000843528825 */ /* 0x002fca00078e0252 */
[----:B0-----:R-:W2:Y:S04]  /*24c0*/  @!P0 LDG.E.64.CONSTANT R68, desc[UR30][R82.64+0x50] ;  /* 0x0000501e52448981 */ /* 0x001ea8000c1e9b00 */
[----:B------:R-:W3:Y:S01]  /*24d0*/  @!P0 LDG.E.64.CONSTANT R56, desc[UR30][R82.64+0x8] ;  /* 0x0000081e52388981 */ /* 0x000ee2000c1e9b00 */
[C-C-:B------:R-:W-:Y:S02]  /*24e0*/  DADD R66, R70.reuse, R72.reuse ;  /* 0x0000000046427229 */ /* 0x140fe40000000048 */
[----:B------:R-:W-:Y:S01]  /*24f0*/  DADD R72, R70, -R72 ;  /* 0x0000000046487229 */ /* 0x000fe20000000848 */
[----:B------:R-:W0:Y:S07]  /*2500*/  @!P0 LDC.64 R70, c[0x0][0x390] ;  /* 0x0000e400ff468b82 */ /* 0x000e2e0000000a00 */
[----:B--2---:R-:W-:-:S08]  /*2510*/  DMUL R72, R72, R68 ;  /* 0x0000004448487228 */ /* 0x004fd00000000000 */
[CCC-:B---3--:R-:W-:Y:S02]  /*2520*/  DFMA R68, R66.reuse, R56.reuse, R72.reuse ;  /* 0x000000384244722b */ /* 0x1c8fe40000000048 */
[----:B------:R-:W-:Y:S01]  /*2530*/  DFMA R56, R66, R56, -R72 ;  /* 0x000000384238722b */ /* 0x000fe20000000848 */
[----:B------:R-:W-:-:S04]  /*2540*/  @!P0 IMAD R67, R2, 0x6c0, R15 ;  /* 0x000006c002438824 */ /* 0x000fc800078e020f */
[----:B0-----:R-:W-:Y:S01]  /*2550*/  @!P0 IMAD.WIDE R70, R67, 0x8, R70 ;  /* 0x0000000843468825 */ /* 0x001fe200078e0246 */
[----:B------:R-:W-:Y:S02]  /*2560*/  CS2R R66, SRZ ;  /* 0x0000000000427805 */ /* 0x000fe4000001ff00 */
[----:B------:R-:W-:-:S04]  /*2570*/  CS2R R72, SRZ ;  /* 0x0000000000487805 */ /* 0x000fc8000001ff00 */
[----:B------:R-:W2:Y:S04]  /*2580*/  @!P0 LDG.E.64.CONSTANT R66, desc[UR30][R70.64+0x48] ;  /* 0x0000481e46428981 */ /* 0x000ea8000c1e9b00 */
[----:B------:R0:W3:Y:S01]  /*2590*/  @!P0 LDG.E.64.CONSTANT R72, desc[UR30][R70.64+0x10] ;  /* 0x0000101e46488981 */ /* 0x0000e2000c1e9b00 */
[C-C-:B------:R-:W-:Y:S02]  /*25a0*/  DADD R82, R52.reuse, R50.reuse ;  /* 0x0000000034527229 */ /* 0x140fe40000000032 */
[----:B------:R-:W-:Y:S01]  /*25b0*/  DADD R52, R52, -R50 ;  /* 0x0000000034347229 */ /* 0x000fe20000000832 */
[----:B------:R-:W1:Y:S01]  /*25c0*/  @!P0 LDC.64 R50, c[0x0][0x390] ;  /* 0x0000e400ff328b82 */ /* 0x000e620000000a00 */
[----:B0-----:R-:W-:-:S06]  /*25d0*/  CS2R R70, SRZ ;  /* 0x0000000000467805 */ /* 0x001fcc000001ff00 */
[----:B--2---:R-:W-:-:S08]  /*25e0*/  DMUL R66, R52, R66 ;  /* 0x0000004234427228 */ /* 0x004fd00000000000 */
[CCC-:B---3--:R-:W-:Y:S02]  /*25f0*/  DFMA R52, R82.reuse, R72.reuse, R66.reuse ;  /* 0x000000485234722b */ /* 0x1c8fe40000000042 */
[----:B------:R-:W-:Y:S01]  /*2600*/  DFMA R72, R82, R72, -R66 ;  /* 0x000000485248722b */ /* 0x000fe20000000842 */
[----:B------:R-:W-:-:S04]  /*2610*/  @!P0 IMAD R67, R2, 0x6c0, R15 ;  /* 0x000006c002438824 */ /* 0x000fc800078e020f */
[----:B-1----:R-:W-:Y:S01]  /*2620*/  @!P0 IMAD.WIDE R50, R67, 0x8, R50 ;  /* 0x0000000843328825 */ /* 0x002fe200078e0232 */
[----:B------:R-:W-:-:S04]  /*2630*/  CS2R R66, SRZ ;  /* 0x0000000000427805 */ /* 0x000fc8000001ff00 */
[----:B------:R-:W2:Y:S04]  /*2640*/  @!P0 LDG.E.64.CONSTANT R70, desc[UR30][R50.64+0x18] ;  /* 0x0000181e32468981 */ /* 0x000ea8000c1e9b00 */
[----:B------:R0:W3:Y:S01]  /*2650*/  @!P0 LDG.E.64.CONSTANT R66, desc[UR30][R50.64+0x40] ;  /* 0x0000401e32428981 */ /* 0x0000e2000c1e9b00 */
[----:B------:R-:W-:-:S08]  /*2660*/  DFMA R48, R46, UR6, R48 ;  /* 0x000000062e307c2b */ /* 0x000fd00008000030 */
[C-C-:B------:R-:W-:Y:S02]  /*2670*/  DADD R82, R42.reuse, -R48.reuse ;  /* 0x000000002a527229 */ /* 0x140fe40000000830 */
[----:B------:R-:W-:Y:S01]  /*2680*/  DADD R42, R42, R48 ;  /* 0x000000002a2a7229 */ /* 0x000fe20000000030 */
[----:B------:R-:W1:Y:S01]  /*2690*/  @!P0 LDC.64 R48, c[0x0][0x390] ;  /* 0x0000e400ff308b82 */ /* 0x000e620000000a00 */
[C-C-:B0-----:R-:W-:Y:S02]  /*26a0*/  @!P0 IMAD R51, R2.reuse, 0x6c0, R15.reuse ;  /* 0x000006c002338824 */ /* 0x141fe400078e020f */
[----:B------:R-:W-:Y:S01]  /*26b0*/  @!P0 IMAD R15, R2, 0x6c0, R15 ;  /* 0x000006c0020f8824 */ /* 0x000fe200078e020f */
[----:B------:R-:W-:Y:S02]  /*26c0*/  DFMA R62, R46, UR76, R62 ;  /* 0x0000004c2e3e7c2b */ /* 0x000fe4000800003e */
[C-C-:B------:R-:W-:Y:S02]  /*26d0*/  DADD R46, R64.reuse, R60.reuse ;  /* 0x00000000402e7229 */ /* 0x140fe4000000003c */
[----:B------:R-:W-:Y:S01]  /*26e0*/  DADD R60, R64, -R60 ;  /* 0x00000000403c7229 */ /* 0x000fe2000000083c */
[----:B------:R-:W-:Y:S01]  /*26f0*/  CS2R R64, SRZ ;  /* 0x0000000000407805 */ /* 0x000fe2000001ff00 */
[----:B-1----:R-:W-:Y:S01]  /*2700*/  @!P0 IMAD.WIDE R48, R51, 0x8, R48 ;  /* 0x0000000833308825 */ /* 0x002fe200078e0230 */
[----:B------:R-:W-:-:S04]  /*2710*/  CS2R R50, SRZ ;  /* 0x0000000000327805 */ /* 0x000fc8000001ff00 */
[----:B------:R-:W4:Y:S04]  /*2720*/  @!P0 LDG.E.64.CONSTANT R64, desc[UR30][R48.64+0x20] ;  /* 0x0000201e30408981 */ /* 0x000f28000c1e9b00 */
[----:B------:R-:W5:Y:S01]  /*2730*/  @!P0 LDG.E.64.CONSTANT R50, desc[UR30][R48.64+0x38] ;  /* 0x0000381e30328981 */ /* 0x000f62000c1e9b00 */
[----:B---3--:R-:W-:-:S08]  /*2740*/  DMUL R82, R82, R66 ;  /* 0x0000004252527228 */ /* 0x008fd00000000000 */
[CCC-:B--2---:R-:W-:Y:S02]  /*2750*/  DFMA R66, R42.reuse, R70.reuse, R82.reuse ;  /* 0x000000462a42722b */ /* 0x1c4fe40000000052 */
[----:B------:R-:W-:Y:S01]  /*2760*/  DFMA R70, R42, R70, -R82 ;  /* 0x000000462a46722b */ /* 0x000fe20000000852 */
[----:B------:R-:W0:Y:S01]  /*2770*/  @!P0 LDC.64 R42, c[0x0][0x390] ;  /* 0x0000e400ff2a8b82 */ /* 0x000e220000000a00 */
[----:B------:R-:W-:Y:S01]  /*2780*/  CS2R R82, SRZ ;  /* 0x0000000000527805 */ /* 0x000fe2000001ff00 */
[----:B0-----:R-:W-:-:S05]  /*2790*/  @!P0 IMAD.WIDE R42, R15, 0x8, R42 ;  /* 0x000000080f2a8825 */ /* 0x001fca00078e022a */
[----:B------:R-:W2:Y:S04]  /*27a0*/  @!P0 LDG.E.64.CONSTANT R82, desc[UR30][R42.64+0x30] ;  /* 0x0000301e2a528981 */ /* 0x000ea8000c1e9b00 */
[----:B------:R0:W3:Y:S01]  /*27b0*/  @!P0 LDG.E.64.CONSTANT R84, desc[UR30][R42.64+0x28] ;  /* 0x0000281e2a548981 */ /* 0x0000e2000c1e9b00 */
[C-C-:B------:R-:W-:Y:S02]  /*27c0*/  DADD R86, R44.reuse, -R62.reuse ;  /* 0x000000002c567229 */ /* 0x140fe4000000083e */
[----:B------:R-:W-:Y:S02]  /*27d0*/  DADD R44, R44, R62 ;  /* 0x000000002c2c7229 */ /* 0x000fe4000000003e */
[----:B------:R-:W-:Y:S02]  /*27e0*/  DFMA R62, R24, R58, RZ ;  /* 0x0000003a183e722b */ /* 0x000fe400000000ff */
[----:B-----5:R-:W-:-:S02]  /*27f0*/  DMUL R50, R60, R50 ;  /* 0x000000323c327228 */ /* 0x020fc40000000000 */
[----:B------:R-:W-:-:S04]  /*2800*/  DFMA R60, R54, UR26, RZ ;  /* 0x0000001a363c7c2b */ /* 0x000fc800080000ff */
[----:B------:R-:W-:Y:S02]  /*2810*/  DFMA R62, R68, UR62, R62 ;  /* 0x0000003e443e7c2b */ /* 0x000fe4000800003e */
[CCC-:B----4-:R-:W-:Y:S02]  /*2820*/  DFMA R48, R46.reuse, R64.reuse, R50.reuse ;  /* 0x000000402e30722b */ /* 0x1d0fe40000000032 */
[----:B------:R-:W-:Y:S02]  /*2830*/  DFMA R46, R46, R64, -R50 ;  /* 0x000000402e2e722b */ /* 0x000fe40000000832 */
[----:B0-----:R-:W-:Y:S02]  /*2840*/  DFMA R42, R54, UR28, RZ ;  /* 0x0000001c362a7c2b */ /* 0x001fe400080000ff */
[----:B------:R-:W-:Y:S02]  /*2850*/  DFMA R60, R56, UR20, R60 ;  /* 0x00000014383c7c2b */ /* 0x000fe4000800003c */
[----:B------:R-:W-:-:S04]  /*2860*/  DFMA R62, R52, UR56, R62 ;  /* 0x00000038343e7c2b */ /* 0x000fc8000800003e */
[----:B------:R-:W-:Y:S02]  /*2870*/  DFMA R42, R56, UR22, R42 ;  /* 0x00000016382a7c2b */ /* 0x000fe4000800002a */
[----:B------:R-:W-:Y:S02]  /*2880*/  DFMA R60, R72, UR14, R60 ;  /* 0x0000000e483c7c2b */ /* 0x000fe4000800003c */
[----:B------:R-:W-:-:S04]  /*2890*/  DFMA R62, R66, UR50, R62 ;  /* 0x00000032423e7c2b */ /* 0x000fc8000800003e */
[----:B------:R-:W-:Y:S02]  /*28a0*/  DFMA R42, R72, UR16, R42 ;  /* 0x00000010482a7c2b */ /* 0x000fe4000800002a */
[----:B------:R-:W-:Y:S02]  /*28b0*/  DFMA R60, R70, UR12, R60 ;  /* 0x0000000c463c7c2b */ /* 0x000fe4000800003c */
[----:B------:R-:W-:Y:S01]  /*28c0*/  DFMA R62, R48, UR46, R62 ;  /* 0x0000002e303e7c2b */ /* 0x000fe2000800003e */
[----:B------:R-:W-:Y:S02]  /*28d0*/  R2UR.FILL UR47, R8 ;  /* 0x00000000082f72ca */ /* 0x000fe400004e0000 */
[----:B------:R-:W-:Y:S01]  /*28e0*/  R2UR.FILL UR46, R13 ;  /* 0x000000000d2e72ca */ /* 0x000fe200004e0000 */
[----:B------:R-:W-:Y:S02]  /*28f0*/  DFMA R42, R70, UR10, R42 ;  /* 0x0000000a462a7c2b */ /* 0x000fe4000800002a */
[----:B------:R-:W-:Y:S01]  /*2900*/  DFMA R60, R46, UR44, R60 ;  /* 0x0000002c2e3c7c2b */ /* 0x000fe2000800003c */
[----:B------:R-:W-:-:S02]  /*2910*/  R2UR.FILL UR45, R6 ;  /* 0x00000000062d72ca */ /* 0x000fc400004e0000 */
[----:B------:R-:W-:-:S03]  /*2920*/  R2UR.FILL UR44, R75 ;  /* 0x000000004b2c72ca */ /* 0x000fc600004e0000 */
[----:B------:R-:W-:Y:S01]  /*2930*/  DFMA R42, R46, UR4, R42 ;  /* 0x000000042e2a7c2b */ /* 0x000fe2000800002a */
        /* <DEDUP_REMOVED lines=9> */
[C---:B------:R-:W-:Y:S01]  /*29d0*/  ISETP.GE.U32.AND P1, PT, R5.reuse, 0x50, PT ;  /* 0x000000500500780c */ /* 0x040fe20003f26070 */
[----:B------:R-:W-:Y:S01]  /*29e0*/  VIADD R5, R5, 0x40 ;  /* 0x0000004005057836 */ /* 0x000fe20000000000 */
[----:B--2---:R-:W-:-:S08]  /*29f0*/  DMUL R82, R86, R82 ;  /* 0x0000005256527228 */ /* 0x004fd00000000000 */
[CCC-:B---3--:R-:W-:Y:S02]  /*2a00*/  DFMA R50, R44.reuse, R84.reuse, R82.reuse ;  /* 0x000000542c32722b */ /* 0x1c8fe40000000052 */
[----:B------:R-:W-:Y:S02]  /*2a10*/  DFMA R82, R44, R84, -R82 ;  /* 0x000000542c52722b */ /* 0x000fe40000000852 */
[----:B------:R-:W-:-:S08]  /*2a20*/  DFMA R44, R58, UR38, RZ ;  /* 0x000000263a2c7c2b */ /* 0x000fd000080000ff */
[----:B------:R-:W-:-:S08]  /*2a30*/  DFMA R44, R68, UR64, R44 ;  /* 0x00000040442c7c2b */ /* 0x000fd0000800002c */
[----:B------:R-:W-:-:S08]  /*2a40*/  DFMA R44, R52, UR58, R44 ;  /* 0x0000003a342c7c2b */ /* 0x000fd0000800002c */
[----:B------:R-:W-:Y:S02]  /*2a50*/  DFMA R44, R66, UR52, R44 ;  /* 0x00000034422c7c2b */ /* 0x000fe4000800002c */
[----:B------:R-:W-:-:S06]  /*2a60*/  DFMA R62, R50, UR44, R62 ;  /* 0x0000002c323e7c2b */ /* 0x000fcc000800003e */
[----:B------:R-:W-:Y:S02]  /*2a70*/  DFMA R44, R48, UR46, R44 ;  /* 0x0000002e302c7c2b */ /* 0x000fe4000800002c */
[C---:B------:R-:W-:Y:S02]  /*2a80*/  DFMA R60, R82.reuse, UR68, R60 ;  /* 0x00000044523c7c2b */ /* 0x040fe4000800003c */
[----:B------:R-:W-:-:S04]  /*2a90*/  DFMA R42, R82, UR70, R42 ;  /* 0x00000046522a7c2b */ /* 0x000fc8000800002a */
[----:B------:R-:W-:Y:S02]  /*2aa0*/  DFMA R44, R50, UR40, R44 ;  /* 0x00000028322c7c2b */ /* 0x000fe4000800002c */
[C-C-:B------:R-:W-:Y:S02]  /*2ab0*/  DADD R64, R62.reuse, R60.reuse ;  /* 0x000000003e407229 */ /* 0x140fe4000000003c */
[----:B------:R-:W-:-:S04]  /*2ac0*/  DADD R62, R62, -R60 ;  /* 0x000000003e3e7229 */ /* 0x000fc8000000083c */
        /* <DEDUP_REMOVED lines=13> */
[----:B------:R-:W-:-:S08]  /*2ba0*/  DFMA R68, R56, UR72, R68 ;  /* 0x0000004838447c2b */ /* 0x000fd00008000044 */
[----:B------:R-:W-:Y:S02]  /*2bb0*/  DFMA R54, R54, UR24, RZ ;  /* 0x0000001836367c2b */ /* 0x000fe400080000ff */
[----:B------:R-:W-:Y:S01]  /*2bc0*/  DFMA R68, R72, UR36, R68 ;  /* 0x0000002448447c2b */ /* 0x000fe20008000044 */
[----:B------:R-:W-:Y:S02]  /*2bd0*/  R2UR.FILL UR37, R10 ;  /* 0x000000000a2572ca */ /* 0x000fe400004e0000 */
[----:B------:R-:W-:-:S03]  /*2be0*/  R2UR.FILL UR36, R74 ;  /* 0x000000004a2472ca */ /* 0x000fc600004e0000 */
[----:B------:R-:W-:Y:S02]  /*2bf0*/  DFMA R54, R56, UR18, R54 ;  /* 0x0000001238367c2b */ /* 0x000fe40008000036 */
[C---:B------:R-:W-:Y:S02]  /*2c00*/  DFMA R42, R52.reuse, UR66, R42 ;  /* 0x00000042342a7c2b */ /* 0x040fe4000800002a */
[----:B------:R-:W-:Y:S01]  /*2c10*/  DFMA R58, R52, UR54, R58 ;  /* 0x00000036343a7c2b */ /* 0x000fe2000800003a */
[----:B------:R-:W-:-:S03]  /*2c20*/  R2UR.FILL UR67, R14 ;  /* 0x000000000e4372ca */ /* 0x000fc600004e0000 */
[----:B------:R-:W-:Y:S01]  /*2c30*/  DFMA R54, R72, UR8, R54 ;  /* 0x0000000848367c2b */ /* 0x000fe20008000036 */
[----:B------:R-:W-:Y:S01]  /*2c40*/  R2UR.FILL UR66, R76 ;  /* 0x000000004c4272ca */ /* 0x000fe200004e0000 */
[----:B------:R-:W-:Y:S01]  /*2c50*/  DFMA R68, R70, UR36, R68 ;  /* 0x0000002446447c2b */ /* 0x000fe20008000044 */
[----:B------:R-:W-:Y:S02]  /*2c60*/  R2UR.FILL UR37, R12 ;  /* 0x000000000c2572ca */ /* 0x000fe400004e0000 */
[----:B------:R-:W-:Y:S01]  /*2c70*/  R2UR.FILL UR36, R16 ;  /* 0x00000000102472ca */ /* 0x000fe200004e0000 */
[C---:B------:R-:W-:Y:S02]  /*2c80*/  DFMA R42, R66.reuse, UR34, R42 ;  /* 0x00000022422a7c2b */ /* 0x040fe4000800002a */
[----:B------:R-:W-:Y:S02]  /*2c90*/  DFMA R58, R66, UR48, R58 ;  /* 0x00000030423a7c2b */ /* 0x000fe4000800003a */
[----:B------:R-:W-:Y:S01]  /*2ca0*/  DFMA R54, R70, UR6, R54 ;  /* 0x0000000646367c2b */ /* 0x000fe20008000036 */
[----:B------:R-:W-:-:S02]  /*2cb0*/  R2UR.FILL UR73, R17 ;  /* 0x00000000114972ca */ /* 0x000fc400004e0000 */
[----:B------:R-:W-:Y:S02]  /*2cc0*/  R2UR.FILL UR72, R78 ;  /* 0x000000004e4872ca */ /* 0x000fe400004e0000 */
[----:B------:R-:W-:Y:S02]  /*2cd0*/  R2UR.FILL UR35, R9 ;  /* 0x00000000092372ca */ /* 0x000fe400004e0000 */
[----:B------:R-:W-:Y:S01]  /*2ce0*/  R2UR.FILL UR34, R18 ;  /* 0x00000000122272ca */ /* 0x000fe200004e0000 */
[C---:B------:R-:W-:Y:S02]  /*2cf0*/  DFMA R42, R48.reuse, UR36, R42 ;  /* 0x00000024302a7c2b */ /* 0x040fe4000800002a */
[----:B------:R-:W-:Y:S02]  /*2d00*/  DFMA R58, R48, UR42, R58 ;  /* 0x0000002a303a7c2b */ /* 0x000fe4000800003a */
[C---:B------:R-:W-:Y:S02]  /*2d10*/  DFMA R68, R46.reuse, UR66, R68 ;  /* 0x000000422e447c2b */ /* 0x040fe40008000044 */
[----:B------:R-:W-:-:S04]  /*2d20*/  DFMA R54, R46, UR74, R54 ;  /* 0x0000004a2e367c2b */ /* 0x000fc80008000036 */
[C---:B------:R-:W-:Y:S02]  /*2d30*/  DFMA R58, R50.reuse, UR32, R58 ;  /* 0x00000020323a7c2b */ /* 0x040fe4000800003a */
[----:B------:R-:W-:Y:S02]  /*2d40*/  DFMA R42, R50, UR34, R42 ;  /* 0x00000022322a7c2b */ /* 0x000fe4000800002a */
[C---:B------:R-:W-:Y:S02]  /*2d50*/  DFMA R68, R82.reuse, UR72, R68 ;  /* 0x0000004852447c2b */ /* 0x040fe40008000044 */
        /* <DEDUP_REMOVED lines=14> */
.L_x_122:
[----:B------:R-:W-:Y:S05]  /*2e40*/  BSYNC.RECONVERGENT B0 ;  /* 0x0000000000007941 */ /* 0x000fea0003800200 */
.L_x_121:
[----:B0-----:R-:W0:Y:S01]  /*2e50*/  S2R R56, SR_TID.X ;  /* 0x0000000000387919 */ /* 0x001e220000002100 */
[----:B-1----:R-:W-:Y:S01]  /*2e60*/  MOV R55, 0x400 ;  /* 0x0000040000377802 */ /* 0x002fe20000000f00 */
[----:B------:R-:W-:Y:S01]  /*2e70*/  BSSY.RECONVERGENT B0, `(.L_x_124) ;  /* 0x0000095000007945 */ /* 0x000fe20003800200 */
[----:B------:R-:W1:Y:S01]  /*2e80*/  S2R R4, SR_CgaCtaId ;  /* 0x0000000000047919 */ /* 0x000e620000008800 */
[----:B------:R-:W2:Y:S01]  /*2e90*/  S2R R2, SR_TID.X ;  /* 0x0000000000027919 */ /* 0x000ea20000002100 */
[----:B------:R-:W-:Y:S01]  /*2ea0*/  BAR.SYNC.DEFER_BLOCKING 0x0 ;  /* 0x0000000000007b1d */ /* 0x000fe20000010000 */
[----:B0-----:R-:W-:Y:S02]  /*2eb0*/  ISETP.GT.U32.AND P1, PT, R56, 0x5f, PT ;  /* 0x0000005f3800780c */ /* 0x001fe40003f24070 */
[----:B-1----:R-:W-:-:S11]  /*2ec0*/  LEA R55, R4, R55, 0x18 ;  /* 0x0000003704377211 */ /* 0x002fd600078ec0ff */
[----:B--2---:R-:W-:Y:S05]  /*2ed0*/  @P1 BRA `(.L_x_125) ;  /* 0x0000000800381947 */ /* 0x004fea0003800000 */
[----:B------:R-:W-:Y:S01]  /*2ee0*/  MOV.SPILL R4, UR5 ;  /* 0x0000000500047c02 */ /* 0x000fe20009000f00 */
[----:B------:R-:W0:Y:S01]  /*2ef0*/  S2UR UR5, SR_CgaCtaId ;  /* 0x00000000000579c3 */ /* 0x000e220000008800 */
[----:B------:R-:W-:Y:S01]  /*2f00*/  MOV.SPILL R6, UR4 ;  /* 0x0000000400067c02 */ /* 0x000fe20009000f00 */
[----:B------:R-:W-:Y:S01]  /*2f10*/  UMOV UR4, 0x400 ;  /* 0x0000040000047882 */ /* 0x000fe20000000000 */
[----:B------:R-:W-:Y:S01]  /*2f20*/  SHF.R.U32.HI R5, RZ, 0x3, R56 ;  /* 0x00000003ff057819 */ /* 0x000fe20000011638 */
[----:B0-----:R-:W-:Y:S01]  /*2f30*/  ULEA UR4, UR5, UR4, 0x18 ;  /* 0x0000000405047291 */ /* 0x001fe2000f8ec0ff */
[----:B------:R-:W-:-:S03]  /*2f40*/  R2UR.FILL UR5, R4 ;  /* 0x00000000040572ca */ /* 0x000fc600004e0000 */
[----:B------:R-:W-:Y:S02]  /*2f50*/  IMAD R4, R0, 0xc, R5 ;  /* 0x0000000c00047824 */ /* 0x000fe400078e0205 */
[----:B------:R-:W-:Y:S02]  /*2f60*/  IMAD.SHL.U32 R5, R56, 0x8, RZ ;  /* 0x0000000838057824 */ /* 0x000fe400078e00ff */
[----:B------:R-:W-:-:S03]  /*2f70*/  IMAD R4, R4, 0x4e0, RZ ;  /* 0x000004e004047824 */ /* 0x000fc600078e02ff */
[----:B------:R-:W-:-:S04]  /*2f80*/  LOP3.LUT R5, R5, 0x38, RZ, 0xc0, !PT ;  /* 0x0000003805057812 */ /* 0x000fc800078ec0ff */
[----:B------:R-:W-:Y:S02]  /*2f90*/  IADD3 R4, PT, PT, R4, UR4, R5 ;  /* 0x0000000404047c10 */ /* 0x000fe4000fffe005 */
[----:B------:R-:W-:-:S03]  /*2fa0*/  R2UR.FILL UR4, R6 ;  /* 0x00000000060472ca */ /* 0x000fc600004e0000 */
[----:B------:R-:W-:-:S12]  /*2fb0*/  VIADD R54, R4, 0x270 ;  /* 0x0000027004367836 */ /* 0x000fd80000000000 */
.L_x_126:
        /* <DEDUP_REMOVED lines=9> */
[----:B------:R-:W1:Y:S01]  /*3050*/  LDS.64 R12, [R54+0x1a0] ;  /* 0x0001a000360c7984 */ /* 0x000e620000000a00 */
[----:B------:R-:W-:-:S02]  /*3060*/  R2UR UR68, R26 ;  /* 0x000000001a4472ca */ /* 0x000fc400000e0000 */
[----:B------:R-:W-:Y:S01]  /*3070*/  R2UR UR69, R27 ;  /* 0x000000001b4572ca */ /* 0x000fe200000e0000 */
[----:B------:R-:W-:Y:S01]  /*3080*/  LDS.64 R42, [R54+-0x1a0] ;  /* 0xfffe6000362a7984 */ /* 0x000fe20000000a00 */
[----:B------:R-:W-:Y:S02]  /*3090*/  MOV.SPILL R65, UR77 ;  /* 0x0000004d00417c02 */ /* 0x000fe40009000f00 */
[----:B------:R-:W-:Y:S01]  /*30a0*/  MOV.SPILL R62, UR76 ;  /* 0x0000004c003e7c02 */ /* 0x000fe20009000f00 */
[----:B------:R-:W2:Y:S01]  /*30b0*/  LDS.64 R60, [R54+0x138] ;  /* 0x00013800363c7984 */ /* 0x000ea20000000a00 */
[----:B------:R-:W-:Y:S02]  /*30c0*/  R2UR UR76, R34 ;  /* 0x00000000224c72ca */ /* 0x000fe400000e0000 */
[----:B------:R-:W-:Y:S01]  /*30d0*/  R2UR UR77, R35 ;  /* 0x00000000234d72ca */ /* 0x000fe200000e0000 */
[----:B------:R-:W-:Y:S01]  /*30e0*/  LDS.64 R46, [R54+-0x138] ;  /* 0xfffec800362e7984 */ /* 0x000fe20000000a00 */
[----:B------:R-:W-:-:S02]  /*30f0*/  MOV.SPILL R63, UR71 ;  /* 0x00000047003f7c02 */ /* 0x000fc40009000f00 */
[----:B------:R-:W-:Y:S01]  /*3100*/  MOV.SPILL R66, UR70 ;  /* 0x0000004600427c02 */ /* 0x000fe20009000f00 */
[----:B------:R-:W3:Y:S01]  /*3110*/  LDS.64 R48, [R54+0xd0] ;  /* 0x0000d00036307984 */ /* 0x000ee20000000a00 */
[----:B------:R-:W-:Y:S02]  /*3120*/  R2UR UR70, R20 ;  /* 0x00000000144672ca */ /* 0x000fe400000e0000 */
[----:B------:R-:W-:Y:S02]  /*3130*/  R2UR UR71, R21 ;  /* 0x00000000154772ca */ /* 0x000fe400000e0000 */
[C---:B------:R-:W-:Y:S01]  /*3140*/  ISETP.GE.U32.AND P1, PT, R56.reuse, 0x20, PT ;  /* 0x000000203800780c */ /* 0x040fe20003f26070 */
[----:B------:R-:W-:Y:S01]  /*3150*/  VIADD R56, R56, 0x40 ;  /* 0x0000004038387836 */ /* 0x000fe20000000000 */
[C-C-:B0-----:R-:W-:Y:S02]  /*3160*/  DADD R8, R4.reuse, R6.reuse ;  /* 0x0000000004087229 */ /* 0x141fe40000000006 */
[----:B------:R-:W-:Y:S01]  /*3170*/  DADD R10, R4, -R6 ;  /* 0x00000000040a7229 */ /* 0x000fe20000000806 */
[----:B------:R-:W-:Y:S04]  /*3180*/  LDS.64 R4, [R54+-0xd0] ;  /* 0xffff300036047984 */ /* 0x000fe80000000a00 */
[----:B------:R-:W0:Y:S01]  /*3190*/  LDS.64 R6, [R54+0x68] ;  /* 0x0000680036067984 */ /* 0x000e220000000a00 */
[----:B-1----:R-:W-:-:S02]  /*31a0*/  DADD R58, R14, R12 ;  /* 0x000000000e3a7229 */ /* 0x002fc4000000000c */
[----:B------:R-:W-:Y:S02]  /*31b0*/  DADD R14, R14, -R12 ;  /* 0x000000000e0e7229 */ /* 0x000fe4000000080c */
[----:B------:R-:W-:Y:S02]  /*31c0*/  DFMA R44, R24, R8, RZ ;  /* 0x00000008182c722b */ /* 0x000fe400000000ff */
[C---:B------:R-:W-:Y:S02]  /*31d0*/  DFMA R50, R8.reuse, UR38, RZ ;  /* 0x0000002608327c2b */ /* 0x040fe400080000ff */
[C---:B------:R-:W-:Y:S01]  /*31e0*/  DFMA R52, R8.reuse, UR72, RZ ;  /* 0x0000004808347c2b */ /* 0x040fe200080000ff */
[----:B------:R-:W-:Y:S01]  /*31f0*/  R2UR UR72, R36 ;  /* 0x00000000244872ca */ /* 0x000fe200000e0000 */
[----:B------:R-:W-:Y:S01]  /*3200*/  DFMA R70, R8, UR30, RZ ;  /* 0x0000001e08467c2b */ /* 0x000fe200080000ff */
[----:B------:R-:W-:Y:S01]  /*3210*/  R2UR UR73, R37 ;  /* 0x00000000254972ca */ /* 0x000fe200000e0000 */
[----:B------:R-:W-:-:S02]  /*3220*/  DFMA R18, R10, UR26, RZ ;  /* 0x0000001a0a127c2b */ /* 0x000fc400080000ff */
[C---:B------:R-:W-:Y:S02]  /*3230*/  DFMA R16, R10.reuse, UR28, RZ ;  /* 0x0000001c0a107c2b */ /* 0x040fe400080000ff */
[C---:B------:R-:W-:Y:S01]  /*3240*/  DFMA R12, R10.reuse, UR68, RZ ;  /* 0x000000440a0c7c2b */ /* 0x040fe200080000ff */
[----:B------:R-:W-:Y:S01]  /*3250*/  R2UR UR68, R22 ;  /* 0x00000000164472ca */ /* 0x000fe200000e0000 */
[----:B------:R-:W-:Y:S01]  /*3260*/  DFMA R8, R10, UR24, RZ ;  /* 0x000000180a087c2b */ /* 0x000fe200080000ff */
[----:B------:R-:W-:Y:S01]  /*3270*/  R2UR UR69, R23 ;  /* 0x00000000174572ca */ /* 0x000fe200000e0000 */
[C---:B------:R-:W-:Y:S01]  /*3280*/  DFMA R18, R14.reuse, UR20, R18 ;  /* 0x000000140e127c2b */ /* 0x040fe20008000012 */
[----:B------:R-:W-:Y:S01]  /*3290*/  LDS.64 R10, [R54] ;  /* 0x00000000360a7984 */ /* 0x000fe20000000a00 */
[C---:B------:R-:W-:Y:S02]  /*32a0*/  DFMA R16, R14.reuse, UR22, R16 ;  /* 0x000000160e107c2b */ /* 0x040fe40008000010 */
[C---:B------:R-:W-:Y:S01]  /*32b0*/  DFMA R12, R14.reuse, UR76, R12 ;  /* 0x0000004c0e0c7c2b */ /* 0x040fe2000800000c */
[----:B------:R-:W-:Y:S01]  /*32c0*/  R2UR UR76, R28 ;  /* 0x000000001c4c72ca */ /* 0x000fe200000e0000 */
[----:B------:R-:W-:Y:S01]  /*32d0*/  DFMA R14, R14, UR18, R8 ;  /* 0x000000120e0e7c2b */ /* 0x000fe20008000008 */
[----:B------:R-:W-:Y:S01]  /*32e0*/  R2UR UR77, R29 ;  /* 0x000000001d4d72ca */ /* 0x000fe200000e0000 */
[----:B------:R-:W1:Y:S01]  /*32f0*/  LDS.64 R8, [R54+-0x68] ;  /* 0xffff980036087984 */ /* 0x000e620000000a00 */
[----:B------:R-:W-:-:S02]  /*3300*/  DFMA R44, R58, UR62, R44 ;  /* 0x0000003e3a2c7c2b */ /* 0x000fc4000800002c */
[C---:B------:R-:W-:Y:S02]  /*3310*/  DFMA R50, R58.reuse, UR64, R50 ;  /* 0x000000403a327c2b */ /* 0x040fe40008000032 */
[C---:B------:R-:W-:Y:S01]  /*3320*/  DFMA R52, R58.reuse, UR70, R52 ;  /* 0x000000463a347c2b */ /* 0x040fe20008000034 */
[----:B------:R-:W-:Y:S01]  /*3330*/  R2UR UR70, R30 ;  /* 0x000000001e4672ca */ /* 0x000fe200000e0000 */
[----:B------:R-:W-:Y:S01]  /*3340*/  DFMA R58, R58, UR60, R70 ;  /* 0x0000003c3a3a7c2b */ /* 0x000fe20008000046 */
[----:B------:R-:W-:Y:S01]  /*3350*/  R2UR UR71, R31 ;  /* 0x000000001f4772ca */ /* 0x000fe200000e0000 */
[C-C-:B--2---:R-:W-:Y:S02]  /*3360*/  DADD R70, R42.reuse, R60.reuse ;  /* 0x000000002a467229 */ /* 0x144fe4000000003c */
[----:B------:R-:W-:-:S06]  /*3370*/  DADD R42, R42, -R60 ;  /* 0x000000002a2a7229 */ /* 0x000fcc000000083c */
[----:B------:R-:W-:Y:S02]  /*3380*/  DFMA R60, R70, UR54, R58 ;  /* 0x00000036463c7c2b */ /* 0x000fe4000800003a */
[----:B---3--:R-:W-:Y:S02]  /*3390*/  DADD R58, R46, R48 ;  /* 0x000000002e3a7229 */ /* 0x008fe40000000030 */
[C---:B------:R-:W-:Y:S02]  /*33a0*/  DFMA R44, R70.reuse, UR56, R44 ;  /* 0x00000038462c7c2b */ /* 0x040fe4000800002c */
[----:B------:R-:W-:Y:S01]  /*33b0*/  DFMA R52, R70, UR68, R52 ;  /* 0x0000004446347c2b */ /* 0x000fe20008000034 */
[----:B------:R-:W-:Y:S01]  /*33c0*/  R2UR UR68, R38 ;  /* 0x00000000264472ca */ /* 0x000fe200000e0000 */
[----:B------:R-:W-:Y:S01]  /*33d0*/  DADD R46, R46, -R48 ;  /* 0x000000002e2e7229 */ /* 0x000fe20000000830 */
[----:B------:R-:W-:Y:S01]  /*33e0*/  R2UR UR69, R39 ;  /* 0x00000000274572ca */ /* 0x000fe200000e0000 */
[----:B------:R-:W-:-:S02]  /*33f0*/  DFMA R18, R42, UR14, R18 ;  /* 0x0000000e2a127c2b */ /* 0x000fc40008000012 */
[C---:B------:R-:W-:Y:S01]  /*3400*/  DFMA R12, R42.reuse, UR72, R12 ;  /* 0x000000482a0c7c2b */ /* 0x040fe2000800000c */
[----:B------:R-:W-:Y:S01]  /*3410*/  R2UR UR72, R40 ;  /* 0x00000000284872ca */ /* 0x000fe200000e0000 */
[----:B------:R-:W-:Y:S01]  /*3420*/  DFMA R16, R42, UR16, R16 ;  /* 0x000000102a107c2b */ /* 0x000fe20008000010 */
[----:B------:R-:W-:Y:S01]  /*3430*/  R2UR UR73, R41 ;  /* 0x00000000294972ca */ /* 0x000fe200000e0000 */
[----:B------:R-:W-:Y:S02]  /*3440*/  DFMA R50, R70, UR58, R50 ;  /* 0x0000003a46327c2b */ /* 0x000fe40008000032 */
[----:B------:R-:W-:Y:S02]  /*3450*/  DFMA R42, R42, UR8, R14 ;  /* 0x000000082a2a7c2b */ /* 0x000fe4000800000e */
[----:B0-----:R-:W-:Y:S02]  /*3460*/  DADD R14, R4, R6 ;  /* 0x00000000040e7229 */ /* 0x001fe40000000006 */
[----:B------:R-:W-:-:S02]  /*3470*/  DFMA R44, R58, UR50, R44 ;  /* 0x000000323a2c7c2b */ /* 0x000fc4000800002c */
[----:B------:R-:W-:Y:S02]  /*3480*/  DFMA R18, R46, UR12, R18 ;  /* 0x0000000c2e127c2b */ /* 0x000fe40008000012 */
[----:B------:R-:W-:Y:S02]  /*3490*/  DADD R4, R4, -R6 ;  /* 0x0000000004047229 */ /* 0x000fe40000000806 */
[C---:B------:R-:W-:Y:S02]  /*34a0*/  DFMA R50, R58.reuse, UR52, R50 ;  /* 0x000000343a327c2b */ /* 0x040fe40008000032 */
[C---:B------:R-:W-:Y:S01]  /*34b0*/  DFMA R52, R58.reuse, UR76, R52 ;  /* 0x0000004c3a347c2b */ /* 0x040fe20008000034 */
        /* <DEDUP_REMOVED lines=15> */
[----:B------:R-:W-:Y:S01]  /*35b0*/  R2UR.FILL UR72, R67 ;  /* 0x00000000434872ca */ /* 0x000fe200004e0000 */
[----:B------:R-:W-:-:S02]  /*35c0*/  DFMA R52, R14, UR36, R52 ;  /* 0x000000240e347c2b */ /* 0x000fc40008000034 */
[----:B------:R-:W-:Y:S02]  /*35d0*/  DFMA R60, R14, UR42, R60 ;  /* 0x0000002a0e3c7c2b */ /* 0x000fe4000800003c */
[----:B------:R-:W-:Y:S02]  /*35e0*/  DADD R8, R8, -R10 ;  /* 0x0000000008087229 */ /* 0x000fe4000000080a */
[C---:B------:R-:W-:Y:S02]  /*35f0*/  DFMA R42, R4.reuse, UR74, R42 ;  /* 0x0000004a042a7c2b */ /* 0x040fe4000800002a */
[C---:B------:R-:W-:Y:S02]  /*3600*/  DFMA R16, R4.reuse, UR4, R16 ;  /* 0x0000000404107c2b */ /* 0x040fe40008000010 */
        /* <DEDUP_REMOVED lines=27> */
.L_x_125:
[----:B------:R-:W-:Y:S05]  /*37c0*/  BSYNC.RECONVERGENT B0 ;  /* 0x0000000000007941 */ /* 0x000fea0003800200 */
.L_x_124:
[----:B------:R-:W-:Y:S01]  /*37d0*/  BAR.SYNC.DEFER_BLOCKING 0x0 ;  /* 0x0000000000007b1d */ /* 0x000fe20000010000 */
[----:B------:R-:W-:Y:S01]  /*37e0*/  SHF.R.U32.HI R4, RZ, 0x3, R2 ;  /* 0x00000003ff047819 */ /* 0x000fe20000011602 */
[----:B------:R-:W-:Y:S01]  /*37f0*/  IMAD.SHL.U32 R2, R2, 0x8, RZ ;  /* 0x0000000802027824 */ /* 0x000fe200078e00ff */
[----:B------:R-:W-:Y:S01]  /*3800*/  MOV.SPILL R58, UR77 ;  /* 0x0000004d003a7c02 */ /* 0x000fe20009000f00 */
[----:B------:R-:W-:Y:S01]  /*3810*/  IMAD R55, R0, 0x3a80, R55 ;  /* 0x00003a8000377824 */ /* 0x000fe200078e0237 */
[----:B------:R-:W-:Y:S02]  /*3820*/  MOV.SPILL R59, UR76 ;  /* 0x0000004c003b7c02 */ /* 0x000fe40009000f00 */
[----:B------:R-:W-:Y:S01]  /*3830*/  LOP3.LUT R5, R2, 0x38, RZ, 0xc0, !PT ;  /* 0x0000003802057812 */ /* 0x000fe200078ec0ff */
[----:B------:R-:W-:Y:S01]  /*3840*/  IMAD R4, R4, 0x68, R55 ;  /* 0x0000006804047824 */ /* 0x000fe200078e0237 */
[----:B------:R-:W-:Y:S02]  /*3850*/  MOV.SPILL R60, UR73 ;  /* 0x00000049003c7c02 */ /* 0x000fe40009000f00 */
[----:B------:R-:W-:Y:S01]  /*3860*/  MOV.SPILL R61, UR72 ;  /* 0x00000048003d7c02 */ /* 0x000fe20009000f00 */
[----:B------:R-:W-:Y:S01]  /*3870*/  IMAD.IADD R2, R4, 0x1, R5 ;  /* 0x0000000104027824 */ /* 0x000fe200078e0205 */
[----:B------:R-:W-:-:S02]  /*3880*/  R2UR UR76, R32 ;  /* 0x00000000204c72ca */ /* 0x000fc400000e0000 */
[----:B------:R-:W-:Y:S02]  /*3890*/  R2UR UR77, R33 ;  /* 0x00000000214d72ca */ /* 0x000fe400000e0000 */
[----:B------:R-:W-:Y:S02]  /*38a0*/  R2UR UR72, R26 ;  /* 0x000000001a4872ca */ /* 0x000fe400000e0000 */
[----:B------:R-:W-:Y:S02]  /*38b0*/  R2UR UR73, R27 ;  /* 0x000000001b4972ca */ /* 0x000fe400000e0000 */
[----:B------:R-:W-:Y:S02]  /*38c0*/  MOV.SPILL R62, UR71 ;  /* 0x00000047003e7c02 */ /* 0x000fe40009000f00 */
[----:B------:R-:W-:Y:S01]  /*38d0*/  MOV.SPILL R63, UR70 ;  /* 0x00000046003f7c02 */ /* 0x000fe20009000f00 */
[----:B------:R-:W-:Y:S01]  /*38e0*/  LDS.64 R12, [R2] ;  /* 0x00000000020c7984 */ /* 0x000fe20000000a00 */
[----:B------:R-:W-:-:S02]  /*38f0*/  MOV.SPILL R64, UR69 ;  /* 0x0000004500407c02 */ /* 0x000fc40009000f00 */
[----:B------:R-:W-:Y:S01]  /*3900*/  MOV.SPILL R65, UR68 ;  /* 0x0000004400417c02 */ /* 0x000fe20009000f00 */
[----:B------:R-:W0:Y:S01]  /*3910*/  LDS.64 R14, [R2+0x35a0] ;  /* 0x0035a000020e7984 */ /* 0x000e220000000a00 */
[----:B------:R-:W-:Y:S02]  /*3920*/  R2UR UR70, R20 ;  /* 0x00000000144672ca */ /* 0x000fe400000e0000 */
[----:B------:R-:W-:Y:S01]  /*3930*/  R2UR UR71, R21 ;  /* 0x00000000154772ca */ /* 0x000fe200000e0000 */
[----:B------:R-:W-:Y:S01]  /*3940*/  LDS.64 R42, [R2+0x4e0] ;  /* 0x0004e000022a7984 */ /* 0x000fe20000000a00 */
[----:B------:R-:W-:Y:S02]  /*3950*/  R2UR UR68, R34 ;  /* 0x00000000224472ca */ /* 0x000fe400000e0000 */
[----:B------:R-:W-:Y:S01]  /*3960*/  R2UR UR69, R35 ;  /* 0x00000000234572ca */ /* 0x000fe200000e0000 */
        /* <DEDUP_REMOVED lines=8> */
[----:B------:R-:W-:Y:S01]  /*39f0*/  DADD R46, R12, -R14 ;  /* 0x000000000c2e7229 */ /* 0x000fe2000000080e */
[----:B------:R-:W-:Y:S01]  /*3a00*/  LDS.64 R12, [R2+0x1860] ;  /* 0x00186000020c7984 */ /* 0x000fe20000000a00 */
[----:B-1----:R-:W-:-:S03]  /*3a10*/  DADD R48, R42, R50 ;  /* 0x000000002a307229 */ /* 0x002fc60000000032 */
[----:B------:R-:W0:Y:S01]  /*3a20*/  LDS.64 R14, [R2+0x1d40] ;  /* 0x001d4000020e7984 */ /* 0x000e220000000a00 */
[----:B------:R-:W-:Y:S02]  /*3a30*/  DADD R42, R42, -R50 ;  /* 0x000000002a2a7229 */ /* 0x000fe40000000832 */
[----:B------:R-:W-:Y:S02]  /*3a40*/  DFMA R50, R44, UR38, RZ ;  /* 0x000000262c327c2b */ /* 0x000fe400080000ff */
[----:B------:R-:W-:Y:S02]  /*3a50*/  DFMA R24, R24, R44, RZ ;  /* 0x0000002c1818722b */ /* 0x000fe400000000ff */
[----:B------:R-:W-:Y:S02]  /*3a60*/  DFMA R52, R46, UR26, RZ ;  /* 0x0000001a2e347c2b */ /* 0x000fe400080000ff */
[----:B------:R-:W-:Y:S01]  /*3a70*/  DFMA R56, R44, UR76, RZ ;  /* 0x0000004c2c387c2b */ /* 0x000fe200080000ff */
[----:B------:R-:W-:Y:S01]  /*3a80*/  R2UR UR76, R36 ;  /* 0x00000000244c72ca */ /* 0x000fe200000e0000 */
[----:B------:R-:W-:Y:S01]  /*3a90*/  DFMA R66, R46, UR72, RZ ;  /* 0x000000482e427c2b */ /* 0x000fe200080000ff */
[----:B------:R-:W-:Y:S01]  /*3aa0*/  R2UR UR72, R22 ;  /* 0x00000000164872ca */ /* 0x000fe200000e0000 */
[----:B------:R-:W-:Y:S01]  /*3ab0*/  DFMA R68, R44, UR30, RZ ;  /* 0x0000001e2c447c2b */ /* 0x000fe200080000ff */
[----:B------:R-:W-:Y:S01]  /*3ac0*/  R2UR UR73, R23 ;  /* 0x00000000174972ca */ /* 0x000fe200000e0000 */
[C---:B------:R-:W-:Y:S01]  /*3ad0*/  DFMA R54, R46.reuse, UR28, RZ ;  /* 0x0000001c2e367c2b */ /* 0x040fe200080000ff */
[----:B------:R-:W-:Y:S01]  /*3ae0*/  R2UR UR77, R37 ;  /* 0x00000000254d72ca */ /* 0x000fe200000e0000 */
[----:B------:R-:W-:-:S02]  /*3af0*/  DFMA R70, R46, UR24, RZ ;  /* 0x000000182e467c2b */ /* 0x000fc400080000ff */
[----:B------:R-:W-:Y:S02]  /*3b00*/  DFMA R44, R48, UR64, R50 ;  /* 0x00000040302c7c2b */ /* 0x000fe40008000032 */
[----:B--2---:R-:W-:Y:S02]  /*3b10*/  DADD R50, R18, R16 ;  /* 0x0000000012327229 */ /* 0x004fe40000000010 */
[----:B------:R-:W-:Y:S02]  /*3b20*/  DFMA R24, R48, UR62, R24 ;  /* 0x0000003e30187c2b */ /* 0x000fe40008000018 */
[----:B------:R-:W-:Y:S02]  /*3b30*/  DFMA R52, R42, UR20, R52 ;  /* 0x000000142a347c2b */ /* 0x000fe40008000034 */
[----:B------:R-:W-:Y:S02]  /*3b40*/  DADD R18, R18, -R16 ;  /* 0x0000000012127229 */ /* 0x000fe40000000810 */
        /* <DEDUP_REMOVED lines=8> */
[----:B------:R-:W-:-:S02]  /*3bd0*/  DFMA R42, R42, UR18, R70 ;  /* 0x000000122a2a7c2b */ /* 0x000fc40008000046 */
[----:B---3--:R-:W-:Y:S02]  /*3be0*/  DADD R16, R8, R10 ;  /* 0x0000000008107229 */ /* 0x008fe4000000000a */
[----:B------:R-:W-:Y:S02]  /*3bf0*/  DFMA R24, R50, UR56, R24 ;  /* 0x0000003832187c2b */ /* 0x000fe40008000018 */
[----:B------:R-:W-:Y:S02]  /*3c00*/  DADD R8, R8, -R10 ;  /* 0x0000000008087229 */ /* 0x000fe4000000080a */
[----:B------:R-:W-:Y:S02]  /*3c10*/  DFMA R52, R18, UR14, R52 ;  /* 0x0000000e12347c2b */ /* 0x000fe40008000034 */
        /* <DEDUP_REMOVED lines=8> */
[----:B------:R-:W-:-:S02]  /*3ca0*/  DFMA R54, R18, UR16, R54 ;  /* 0x0000001012367c2b */ /* 0x000fc40008000036 */
[----:B------:R-:W-:Y:S02]  /*3cb0*/  DFMA R42, R18, UR8, R42 ;  /* 0x00000008122a7c2b */ /* 0x000fe4000800002a */
[----:B----4-:R-:W-:Y:S02]  /*3cc0*/  DADD R10, R4, R6 ;  /* 0x00000000040a7229 */ /* 0x010fe40000000006 */
[----:B------:R-:W-:Y:S02]  /*3cd0*/  DFMA R24, R16, UR50, R24 ;  /* 0x0000003210187c2b */ /* 0x000fe40008000018 */
[----:B------:R-:W-:Y:S02]  /*3ce0*/  DFMA R52, R8, UR12, R52 ;  /* 0x0000000c08347c2b */ /* 0x000fe40008000034 */
[----:B------:R-:W-:Y:S02]  /*3cf0*/  DADD R4, R4, -R6 ;  /* 0x0000000004047229 */ /* 0x000fe40000000806 */
[----:B------:R-:W-:-:S02]  /*3d00*/  DFMA R44, R16, UR52, R44 ;  /* 0x00000034102c7c2b */ /* 0x000fc4000800002c */
[C---:B------:R-:W-:Y:S01]  /*3d10*/  DFMA R46, R16.reuse, UR68, R46 ;  /* 0x00000044102e7c2b */ /* 0x040fe2000800002e */
[----:B------:R-:W-:Y:S01]  /*3d20*/  R2UR.FILL UR69, R64 ;  /* 0x00000000404572ca */ /* 0x000fe200004e0000 */
[----:B------:R-:W-:Y:S01]  /*3d30*/  DFMA R48, R16, UR48, R48 ;  /* 0x0000003010307c2b */ /* 0x000fe20008000030 */
[----:B------:R-:W-:Y:S01]  /*3d40*/  R2UR.FILL UR68, R65 ;  /* 0x00000000414472ca */ /* 0x000fe200004e0000 */
[C---:B------:R-:W-:Y:S02]  /*3d50*/  DFMA R54, R8.reuse, UR10, R54 ;  /* 0x0000000a08367c2b */ /* 0x040fe40008000036 */
        /* <DEDUP_REMOVED lines=8> */
[----:B0-----:R-:W-:Y:S01]  /*3de0*/  DADD R6, R12, R14 ;  /* 0x000000000c067229 */ /* 0x001fe2000000000e */
        /* <DEDUP_REMOVED lines=16> */
[----:B------:R-:W-:Y:S01]  /*3ef0*/  DFMA R42, R12, UR76, R42 ;  /* 0x0000004c0c2a7c2b */ /* 0x000fe2000800002a */
[----:B------:R-:W-:Y:S10]  /*3f00*/  @P0 EXIT ;  /* 0x000000000000094d */ /* 0x000ff40003800000 */
[----:B------:R-:W0:Y:S01]  /*3f10*/  LDC.64 R4, c[0x0][0x3b0] ;  /* 0x0000ec00ff047b82 */ /* 0x000e220000000a00 */
[----:B------:R-:W1:Y:S01]  /*3f20*/  LDCU.64 UR4, c[0x0][0x358] ;  /* 0x00006b00ff0477ac */ /* 0x000e620008000a00 */
[----:B------:R-:W-:Y:S02]  /*3f30*/  DADD R10, R48, R42 ;  /* 0x00000000300a7229 */ /* 0x000fe4000000002a */
[----:B------:R-:W-:Y:S02]  /*3f40*/  DADD R8, R46, R56 ;  /* 0x000000002e087229 */ /* 0x000fe40000000038 */
[----:B------:R-:W-:Y:S02]  /*3f50*/  DADD R6, R44, R54 ;  /* 0x000000002c067229 */ /* 0x000fe40000000036 */
[----:B------:R-:W-:Y:S02]  /*3f60*/  DADD R42, R48, -R42 ;  /* 0x00000000302a7229 */ /* 0x000fe4000000082a */
[----:B------:R-:W-:-:S02]  /*3f70*/  DADD R46, R46, -R56 ;  /* 0x000000002e2e7229 */ /* 0x000fc40000000838 */
[----:B------:R-:W-:Y:S01]  /*3f80*/  DADD R44, R44, -R54 ;  /* 0x000000002c2c7229 */ /* 0x000fe20000000836 */
[----:B0-----:R-:W-:Y:S01]  /*3f90*/  IMAD.WIDE R2, R3, 0x8, R4 ;  /* 0x0000000803027825 */ /* 0x001fe200078e0204 */
        /* <DEDUP_REMOVED lines=11> */
.L_x_127:
        /* <DEDUP_REMOVED lines=11> */
.L_x_338:


//--------------------- .text._Z32massMatrixMultiplyConstantKernelILi8ELi10ELi1EEviPKiPKdS3_S3_S3_Pd --------------------------
	.section	.text._Z32massMatrixMultiplyConstantKernelILi8ELi10ELi1EEviPKiPKdS3_S3_S3_Pd,"ax",@progbits
	.align	128
        .global         _Z32massMatrixMultiplyConstantKernelILi8ELi10ELi1EEviPKiPKdS3_S3_S3_Pd
        .type           _Z32massMatrixMultiplyConstantKernelILi8ELi10ELi1EEviPKiPKdS3_S3_S3_Pd,@function
        .size           _Z32massMatrixMultiplyConstantKernelILi8ELi10ELi1EEviPKiPKdS3_S3_S3_Pd,(.L_x_339 - _Z32massMatrixMultiplyConstantKernelILi8ELi10ELi1EEviPKiPKdS3_S3_S3_Pd)
        .other          _Z32massMatrixMultiplyConstantKernelILi8ELi10ELi1EEviPKiPKdS3_S3_S3_Pd,@"STO_CUDA_ENTRY STV_DEFAULT"
_Z32massMatrixMultiplyConstantKernelILi8ELi10ELi1EEviPKiPKdS3_S3_S3_Pd:
.text._Z32massMatrixMultiplyConstantKernelILi8ELi10ELi1EEviPKiPKdS3_S3_S3_Pd:
        /* <DEDUP_REMOVED lines=27> */
[----:B--2---:R-:W-:-:S05]  /*01b0*/  @!P0 IMAD.WIDE R2, R0, 0x4, R2 ;  /* 0x0000000400028825 */ /* 0x004fca00078e0202 */
[----:B------:R-:W2:Y:S01]  /*01c0*/  @!P0 LDG.E.CONSTANT R74, desc[UR76][R2.64] ;  /* 0x0000004c024a8981 */ /* 0x000ea2000c1e9900 */
[----:B---3--:R-:W-:Y:S01]  /*01d0*/  MOV R87, R86 ;  /* 0x0000005600577202 */ /* 0x008fe20000000f00 */
[----:B------:R-:W3:Y:S01]  /*01e0*/  S2R R89, SR_CgaCtaId ;  /* 0x0000000000597919 */ /* 0x000ee20000008800 */
[----:B------:R-:W-:Y:S03]  /*01f0*/  BAR.SYNC.DEFER_BLOCKING 0x0 ;  /* 0x0000000000007b1d */ /* 0x000fe60000010000 */
[----:B--2---:R-:W-:-:S04]  /*0200*/  IMAD R75, R74, 0x200, R87 ;  /* 0x000002004a4b7824 */ /* 0x004fc800078e0257 */
[----:B----4-:R-:W-:-:S05]  /*0210*/  IMAD.WIDE R4, R75, 0x8, R4 ;  /* 0x000000084b047825 */ /* 0x010fca00078e0204 */
[----:B------:R-:W2:Y:S04]  /*0220*/  LDG.E.64.CONSTANT R2, desc[UR76][R4.64] ;  /* 0x0000004c04027981 */ /* 0x000ea8000c1e9b00 */
[----:B------:R-:W2:Y:S04]  /*0230*/  LDG.E.64.CONSTANT R16, desc[UR76][R4.64+0xe00] ;  /* 0x000e004c04107981 */ /* 0x000ea8000c1e9b00 */
[----:B------:R-:W4:Y:S04]  /*0240*/  LDG.E.64.CONSTANT R82, desc[UR76][R4.64+0x600] ;  /* 0x0006004c04527981 */ /* 0x000f28000c1e9b00 */
[----:B------:R-:W4:Y:S04]  /*0250*/  LDG.E.64.CONSTANT R10, desc[UR76][R4.64+0x800] ;  /* 0x0008004c040a7981 */ /* 0x000f28000c1e9b00 */
[----:B------:R-:W3:Y:S04]  /*0260*/  LDG.E.64.CONSTANT R8, desc[UR76][R4.64+0x400] ;  /* 0x0004004c04087981 */ /* 0x000ee8000c1e9b00 */
[----:B------:R-:W3:Y:S04]  /*0270*/  LDG.E.64.CONSTANT R12, desc[UR76][R4.64+0xa00] ;  /* 0x000a004c040c7981 */ /* 0x000ee8000c1e9b00 */
[----:B------:R-:W3:Y:S04]  /*0280*/  LDG.E.64.CONSTANT R6, desc[UR76][R4.64+0x200] ;  /* 0x0002004c04067981 */ /* 0x000ee8000c1e9b00 */
[----:B------:R2:W3:Y:S01]  /*0290*/  LDG.E.64.CONSTANT R14, desc[UR76][R4.64+0xc00] ;  /* 0x000c004c040e7981 */ /* 0x0004e2000c1e9b00 */
[----:B-----5:R-:W-:Y:S01]  /*02a0*/  MOV R52, UR24 ;  /* 0x0000001800347c02 */ /* 0x020fe20008000f00 */
[----:B------:R-:W-:Y:S01]  /*02b0*/  IMAD.U32 R53, RZ, RZ, UR25 ;  /* 0x00000019ff357e24 */ /* 0x000fe2000f8e00ff */
[----:B------:R-:W-:Y:S01]  /*02c0*/  MOV R51, UR27 ;  /* 0x0000001b00337c02 */ /* 0x000fe20008000f00 */
[----:B------:R-:W-:Y:S01]  /*02d0*/  IMAD.U32 R50, RZ, RZ, UR26 ;  /* 0x0000001aff327e24 */ /* 0x000fe2000f8e00ff */
[----:B------:R-:W5:Y:S01]  /*02e0*/  LDCU.128 UR24, c[0x3][0x760] ;  /* 0x00c0ec00ff1877ac */ /* 0x000f620008000c00 */
[----:B------:R-:W-:-:S02]  /*02f0*/  IMAD.U32 R48, RZ, RZ, UR32 ;  /* 0x00000020ff307e24 */ /* 0x000fc4000f8e00ff */
[----:B------:R-:W-:Y:S02]  /*0300*/  IMAD.U32 R49, RZ, RZ, UR33 ;  /* 0x00000021ff317e24 */ /* 0x000fe4000f8e00ff */
[----:B------:R-:W-:Y:S02]  /*0310*/  IMAD.U32 R44, RZ, RZ, UR34 ;  /* 0x00000022ff2c7e24 */ /* 0x000fe4000f8e00ff */
[----:B------:R-:W-:Y:S01]  /*0320*/  IMAD.U32 R45, RZ, RZ, UR35 ;  /* 0x00000023ff2d7e24 */ /* 0x000fe2000f8e00ff */
[----:B------:R-:W5:Y:S01]  /*0330*/  LDCU.128 UR32, c[0x3][0x780] ;  /* 0x00c0f000ff2077ac */ /* 0x000f620008000c00 */
        /* <DEDUP_REMOVED lines=15> */
[----:B-----5:R-:W-:Y:S01]  /*0430*/  MOV R31, UR25 ;  /* 0x00000019001f7c02 */ /* 0x020fe20008000f00 */
[----:B------:R-:W-:Y:S01]  /*0440*/  IMAD.U32 R41, RZ, RZ, UR21 ;  /* 0x00000015ff297e24 */ /* 0x000fe2000f8e00ff */
[----:B------:R-:W0:Y:S01]  /*0450*/  LDCU.128 UR44, c[0x3][0x790] ;  /* 0x00c0f200ff2c77ac */ /* 0x000e220008000c00 */
[----:B------:R-:W-:-:S02]  /*0460*/  IMAD.U32 R36, RZ, RZ, UR28 ;  /* 0x0000001cff247e24 */ /* 0x000fc4000f8e00ff */
[----:B------:R-:W-:Y:S01]  /*0470*/  IMAD.U32 R33, RZ, RZ, UR37 ;  /* 0x00000025ff217e24 */ /* 0x000fe2000f8e00ff */
[----:B------:R-:W1:Y:S01]  /*0480*/  LDCU.128 UR4, c[0x3][0x730] ;  /* 0x00c0e600ff0477ac */ /* 0x000e620008000c00 */
[----:B------:R-:W-:Y:S02]  /*0490*/  IMAD.U32 R30, RZ, RZ, UR24 ;  /* 0x00000018ff1e7e24 */ /* 0x000fe4000f8e00ff */
[----:B------:R-:W-:Y:S01]  /*04a0*/  IMAD.U32 R70, RZ, RZ, UR32 ;  /* 0x00000020ff467e24 */ /* 0x000fe2000f8e00ff */
        /* <DEDUP_REMOVED lines=8> */
[----:B------:R-:W-:Y:S01]  /*0530*/  MOV R77, UR65 ;  /* 0x00000041004d7c02 */ /* 0x000fe20008000f00 */
[----:B------:R-:W-:Y:S02]  /*0540*/  IMAD.U32 R26, RZ, RZ, UR26 ;  /* 0x0000001aff1a7e24 */ /* 0x000fe4000f8e00ff */
[----:B------:R-:W-:Y:S01]  /*0550*/  IMAD.U32 R76, RZ, RZ, UR64 ;  /* 0x00000040ff4c7e24 */ /* 0x000fe2000f8e00ff */
[----:B------:R-:W-:Y:S01]  /*0560*/  MOV R24, UR12 ;  /* 0x0000000c00187c02 */ /* 0x000fe20008000f00 */
[----:B------:R-:W-:Y:S01]  /*0570*/  IMAD.U32 R72, RZ, RZ, UR34 ;  /* 0x00000022ff487e24 */ /* 0x000fe2000f8e00ff */
[----:B------:R-:W-:Y:S01]  /*0580*/  MOV R23, UR17 ;  /* 0x0000001100177c02 */ /* 0x000fe20008000f00 */
[----:B------:R-:W-:-:S02]  /*0590*/  IMAD.U32 R73, RZ, RZ, UR35 ;  /* 0x00000023ff497e24 */ /* 0x000fc4000f8e00ff */
[----:B------:R-:W-:Y:S02]  /*05a0*/  IMAD.U32 R25, RZ, RZ, UR13 ;  /* 0x0000000dff197e24 */ /* 0x000fe4000f8e00ff */
[----:B------:R-:W-:Y:S01]  /*05b0*/  IMAD.U32 R22, RZ, RZ, UR16 ;  /* 0x00000010ff167e24 */ /* 0x000fe2000f8e00ff */
[----:B------:R-:W-:Y:S01]  /*05c0*/  SHF.R.U32.HI R122, RZ, 0x3, R87 ;  /* 0x00000003ff7a7819 */ /* 0x000fe20000011657 */
[----:B------:R-:W0:Y:S01]  /*05d0*/  LDCU.128 UR40, c[0x3][0x10] ;  /* 0x00c00200ff2877ac */ /* 0x000e220008000c00 */
[C---:B------:R-:W-:Y:S02]  /*05e0*/  SHF.L.U32 R112, R87.reuse, 0x3, RZ ;  /* 0x0000000357707819 */ /* 0x040fe400000006ff */
[----:B------:R-:W-:Y:S01]  /*05f0*/  ISETP.GT.U32.AND P2, PT, R87, 0x4f, PT ;  /* 0x0000004f5700780c */ /* 0x000fe20003f44070 */
[----:B------:R-:W0:Y:S01]  /*0600*/  LDCU.128 UR36, c[0x3][0x710] ;  /* 0x00c0e200ff2477ac */ /* 0x000e220008000c00 */
[----:B------:R-:W-:Y:S01]  /*0610*/  LOP3.LUT R113, R112, 0x38, RZ, 0xc0, !PT ;  /* 0x0000003870717812 */ /* 0x000fe200078ec0ff */
[----:B------:R-:W-:Y:S01]  /*0620*/  BSSY.RECONVERGENT B0, `(.L_x_128) ;  /* 0x00000dc000007945 */ /* 0x000fe20003800200 */
[----:B------:R-:W0:Y:S01]  /*0630*/  LDCU.128 UR32, c[0x3][0x30] ;  /* 0x00c00600ff2077ac */ /* 0x000e220008000c00 */
[----:B------:R-:W-:Y:S01]  /*0640*/  ISETP.GT.U32.AND P1, PT, R86, 0x63, PT ;  /* 0x000000635600780c */ /* 0x000fe20003f24070 */
[----:B------:R-:W0:Y:S01]  /*0650*/  LDCU.128 UR28, c[0x3][0x730] ;  /* 0x00c0e600ff1c77ac */ /* 0x000e220008000c00 */
[----:B------:R-:W0:Y:S01]  /*0660*/  LDCU.128 UR24, c[0x3][0x50] ;  /* 0x00c00a00ff1877ac */ /* 0x000e220008000c00 */
[----:B------:R-:W0:Y:S01]  /*0670*/  LDCU.128 UR20, c[0x3][0x750] ;  /* 0x00c0ea00ff1477ac */ /* 0x000e220008000c00 */
[----:B--2---:R-:W-:-:S02]  /*0680*/  DADD R4, R2, R16 ;  /* 0x0000000002047229 */ /* 0x004fc40000000010 */
[----:B------:R-:W-:Y:S02]  /*0690*/  DADD R2, R2, -R16 ;  /* 0x0000000002027229 */ /* 0x000fe40000000810 */
[C-C-:B----4-:R-:W-:Y:S02]  /*06a0*/  DADD R58, R82.reuse, R10.reuse ;  /* 0x00000000523a7229 */ /* 0x150fe4000000000a */
[----:B------:R-:W-:Y:S02]  /*06b0*/  DADD R82, R82, -R10 ;  /* 0x0000000052527229 */ /* 0x000fe4000000080a */
[----:B------:R-:W-:Y:S02]  /*06c0*/  DFMA R16, R4, R48, RZ ;  /* 0x000000300410722b */ /* 0x000fe400000000ff */
[C-C-:B---3--:R-:W-:Y:S02]  /*06d0*/  DADD R10, R8.reuse, R12.reuse ;  /* 0x00000000080a7229 */ /* 0x148fe4000000000c */
[----:B------:R-:W-:-:S02]  /*06e0*/  DADD R60, R8, -R12 ;  /* 0x00000000083c7229 */ /* 0x000fc4000000080c */
[C---:B------:R-:W-:Y:S02]  /*06f0*/  DFMA R12, R4.reuse, R56, RZ ;  /* 0x00000038040c722b */ /* 0x040fe400000000ff */
[----:B------:R-:W-:Y:S02]  /*0700*/  DFMA R18, R4, R46, RZ ;  /* 0x0000002e0412722b */ /* 0x000fe400000000ff */
[C-C-:B------:R-:W-:Y:S02]  /*0710*/  DADD R8, R6.reuse, R14.reuse ;  /* 0x0000000006087229 */ /* 0x140fe4000000000e */
[----:B------:R-:W-:Y:S02]  /*0720*/  DADD R6, R6, -R14 ;  /* 0x0000000006067229 */ /* 0x000fe4000000080e */
[C---:B------:R-:W-:Y:S02]  /*0730*/  DFMA R14, R4.reuse, R52, RZ ;  /* 0x00000034040e722b */ /* 0x040fe400000000ff */
[----:B------:R-:W-:-:S02]  /*0740*/  DFMA R4, R4, R66, RZ ;  /* 0x000000420404722b */ /* 0x000fc400000000ff */
        /* <DEDUP_REMOVED lines=14> */
[----:B------:R-:W-:Y:S01]  /*0830*/  DFMA R6, R6, R72, R20 ;  /* 0x000000480606722b */ /* 0x000fe20000000014 */
[----:B------:R-:W-:Y:S02]  /*0840*/  IMAD.U32 R16, RZ, RZ, UR8 ;  /* 0x00000008ff107e24 */ /* 0x000fe4000f8e00ff */
[----:B------:R-:W-:Y:S02]  /*0850*/  IMAD.U32 R20, RZ, RZ, UR56 ;  /* 0x00000038ff147e24 */ /* 0x000fe4000f8e00ff */
[----:B------:R-:W-:Y:S02]  /*0860*/  IMAD.U32 R21, RZ, RZ, UR57 ;  /* 0x00000039ff157e24 */ /* 0x000fe4000f8e00ff */
[----:B------:R-:W-:Y:S01]  /*0870*/  IMAD.U32 R17, RZ, RZ, UR9 ;  /* 0x00000009ff117e24 */ /* 0x000fe2000f8e00ff */
[----:B------:R-:W-:-:S03]  /*0880*/  DFMA R102, R10, R76, R94 ;  /* 0x0000004c0a66722b */ /* 0x000fc6000000005e */
[----:B------:R-:W-:Y:S02]  /*0890*/  DFMA R84, R10, R20, R78 ;  /* 0x000000140a54722b */ /* 0x000fe4000000004e */
[----:B------:R-:W-:Y:S01]  /*08a0*/  DFMA R94, R60, R16, R4 ;  /* 0x000000103c5e722b */ /* 0x000fe20000000004 */
[----:B------:R-:W-:Y:S01]  /*08b0*/  MOV R18, UR60 ;  /* 0x0000003c00127c02 */ /* 0x000fe20008000f00 */
[----:B------:R-:W-:Y:S01]  /*08c0*/  IMAD.U32 R5, RZ, RZ, UR59 ;  /* 0x0000003bff057e24 */ /* 0x000fe2000f8e00ff */
[----:B------:R-:W-:Y:S01]  /*08d0*/  MOV R4, UR58 ;  /* 0x0000003a00047c02 */ /* 0x000fe20008000f00 */
[----:B------:R-:W-:Y:S01]  /*08e0*/  IMAD.U32 R19, RZ, RZ, UR61 ;  /* 0x0000003dff137e24 */ /* 0x000fe2000f8e00ff */
[C---:B------:R-:W-:Y:S01]  /*08f0*/  DFMA R62, R10.reuse, R24, R12 ;  /* 0x000000180a3e722b */ /* 0x040fe2000000000c */
[----:B0-----:R-:W-:Y:S01]  /*0900*/  MOV R78, UR44 ;  /* 0x0000002c004e7c02 */ /* 0x001fe20008000f00 */
[----:B------:R-:W-:Y:S01]  /*0910*/  DFMA R64, R10, R22, R14 ;  /* 0x000000160a40722b */ /* 0x000fe2000000000e */
[----:B------:R-:W-:Y:S01]  /*0920*/  IMAD.U32 R79, RZ, RZ, UR45 ;  /* 0x0000002dff4f7e24 */ /* 0x000fe2000f8e00ff */
[----:B-1----:R-:W-:Y:S01]  /*0930*/  MOV R14, UR4 ;  /* 0x00000004000e7c02 */ /* 0x002fe20008000f00 */
[----:B------:R-:W-:Y:S01]  /*0940*/  IMAD.U32 R15, RZ, RZ, UR5 ;  /* 0x00000005ff0f7e24 */ /* 0x000fe2000f8e00ff */
[----:B------:R-:W-:Y:S01]  /*0950*/  MOV R13, UR49 ;  /* 0x00000031000d7c02 */ /* 0x000fe20008000f00 */
[----:B------:R-:W-:Y:S01]  /*0960*/  IMAD.U32 R12, RZ, RZ, UR48 ;  /* 0x00000030ff0c7e24 */ /* 0x000fe2000f8e00ff */
[----:B------:R-:W-:Y:S01]  /*0970*/  DFMA R106, R58, R4, R84 ;  /* 0x000000043a6a722b */ /* 0x000fe20000000054 */
[----:B------:R-:W0:Y:S01]  /*0980*/  LDCU.128 UR56, c[0x3][0x740] ;  /* 0x00c0e800ff3877ac */ /* 0x000e220008000c00 */
[----:B------:R-:W-:Y:S01]  /*0990*/  DFMA R92, R10, R18, R80 ;  /* 0x000000120a5c722b */ /* 0x000fe20000000050 */
[----:B------:R-:W-:Y:S01]  /*09a0*/  IMAD.U32 R84, RZ, RZ, UR46 ;  /* 0x0000002eff547e24 */ /* 0x000fe2000f8e00ff */
[C---:B------:R-:W-:Y:S01]  /*09b0*/  DFMA R110, R60.reuse, R78, R6 ;  /* 0x0000004e3c6e722b */ /* 0x040fe20000000006 */
[----:B------:R-:W-:Y:S01]  /*09c0*/  MOV R85, UR47 ;  /* 0x0000002f00557c02 */ /* 0x000fe20008000f00 */
[----:B------:R-:W-:Y:S01]  /*09d0*/  IMAD.U32 R10, RZ, RZ, UR52 ;  /* 0x00000034ff0a7e24 */ /* 0x000fe2000f8e00ff */
[C---:B------:R-:W-:Y:S01]  /*09e0*/  DFMA R98, R60.reuse, R14, R8 ;  /* 0x0000000e3c62722b */ /* 0x040fe20000000008 */
[----:B------:R-:W-:Y:S01]  /*09f0*/  IMAD.U32 R11, RZ, RZ, UR53 ;  /* 0x00000035ff0b7e24 */ /* 0x000fe2000f8e00ff */
[----:B------:R-:W-:Y:S01]  /*0a00*/  DFMA R104, R60, R12, R2 ;  /* 0x0000000c3c68722b */ /* 0x000fe20000000002 */
[----:B------:R-:W-:Y:S01]  /*0a10*/  IMAD.U32 R6, RZ, RZ, UR18 ;  /* 0x00000012ff067e24 */ /* 0x000fe2000f8e00ff */
[----:B------:R-:W1:Y:S01]  /*0a20*/  LDCU.128 UR44, c[0x3][URZ] ;  /* 0x00c00000ff2c77ac */ /* 0x000e620008000c00 */
[----:B------:R-:W-:Y:S01]  /*0a30*/  IMAD.U32 R7, RZ, RZ, UR19 ;  /* 0x00000013ff077e24 */ /* 0x000fe2000f8e00ff */
[----:B------:R-:W-:Y:S01]  /*0a40*/  MOV R9, UR15 ;  /* 0x0000000f00097c02 */ /* 0x000fe20008000f00 */
[----:B------:R-:W-:Y:S01]  /*0a50*/  IMAD.U32 R8, RZ, RZ, UR14 ;  /* 0x0000000eff087e24 */ /* 0x000fe2000f8e00ff */
[----:B------:R-:W-:Y:S01]  /*0a60*/  MOV R3, UR63 ;  /* 0x0000003f00037c02 */ /* 0x000fe20008000f00 */
[----:B------:R-:W-:-:S02]  /*0a70*/  IMAD.U32 R2, RZ, RZ, UR62 ;  /* 0x0000003eff027e24 */ /* 0x000fc4000f8e00ff */
[----:B------:R-:W-:Y:S02]  /*0a80*/  IMAD.U32 R80, RZ, RZ, UR66 ;  /* 0x00000042ff507e24 */ /* 0x000fe4000f8e00ff */
[----:B------:R-:W-:Y:S01]  /*0a90*/  IMAD.U32 R81, RZ, RZ, UR67 ;  /* 0x00000043ff517e24 */ /* 0x000fe2000f8e00ff */
[----:B------:R-:W-:Y:S01]  /*0aa0*/  DFMA R108, R60, R10, R90 ;  /* 0x0000000a3c6c722b */ /* 0x000fe2000000005a */
[----:B------:R-:W2:Y:S01]  /*0ab0*/  LDCU.128 UR16, c[0x3][0x70] ;  /* 0x00c00e00ff1077ac */ /* 0x000ea20008000c00 */
        /* <DEDUP_REMOVED lines=10> */
[----:B------:R-:W-:Y:S01]  /*0b60*/  MOV R58, UR54 ;  /* 0x00000036003a7c02 */ /* 0x000fe20008000f00 */
[----:B------:R-:W-:Y:S01]  /*0b70*/  IMAD.U32 R59, RZ, RZ, UR55 ;  /* 0x00000037ff3b7e24 */ /* 0x000fe2000f8e00ff */
[----:B------:R-:W-:-:S02]  /*0b80*/  DFMA R94, R82, R64, R94 ;  /* 0x00000040525e722b */ /* 0x000fc4000000005e */
[C---:B------:R-:W-:Y:S01]  /*0b90*/  DFMA R110, R82.reuse, R84, R110 ;  /* 0x00000054526e722b */ /* 0x040fe2000000006e */
[----:B-1----:R-:W-:Y:S01]  /*0ba0*/  IMAD.U32 R116, RZ, RZ, UR44 ;  /* 0x0000002cff747e24 */ /* 0x002fe2000f8e00ff */
[C---:B------:R-:W-:Y:S01]  /*0bb0*/  DFMA R102, R82.reuse, R62, R98 ;  /* 0x0000003e5266722b */ /* 0x040fe20000000062 */
[----:B------:R-:W-:Y:S01]  /*0bc0*/  IMAD.U32 R117, RZ, RZ, UR45 ;  /* 0x0000002dff757e24 */ /* 0x000fe2000f8e00ff */
[C---:B------:R-:W-:Y:S01]  /*0bd0*/  DFMA R104, R82.reuse, R60, R104 ;  /* 0x0000003c5268722b */ /* 0x040fe20000000068 */
[----:B------:R-:W-:Y:S01]  /*0be0*/  MOV R114, UR46 ;  /* 0x0000002e00727c02 */ /* 0x000fe20008000f00 */
[----:B------:R-:W-:Y:S01]  /*0bf0*/  DFMA R108, R82, R58, R108 ;  /* 0x0000003a526c722b */ /* 0x000fe2000000006c */
[----:B------:R-:W-:Y:S01]  /*0c00*/  IMAD.U32 R115, RZ, RZ, UR47 ;  /* 0x0000002fff737e24 */ /* 0x000fe2000f8e00ff */
[----:B------:R-:W-:Y:S01]  /*0c10*/  MOV R82, 0x400 ;  /* 0x0000040000527802 */ /* 0x000fe20000000f00 */
[----:B------:R-:W1:Y:S01]  /*0c20*/  LDCU.128 UR44, c[0x3][0x700] ;  /* 0x00c0e000ff2c77ac */ /* 0x000e620008000c00 */
[----:B------:R-:W-:-:S02]  /*0c30*/  DADD R98, R96, R94 ;  /* 0x0000000060627229 */ /* 0x000fc4000000005e */
[----:B------:R-:W-:Y:S01]  /*0c40*/  LEA R89, R89, R82, 0x18 ;  /* 0x0000005259597211 */ /* 0x000fe200078ec0ff */
[----:B------:R-:W-:Y:S01]  /*0c50*/  DADD R94, R96, -R94 ;  /* 0x00000000605e7229 */ /* 0x000fe2000000085e */
[----:B------:R-:W3:Y:S01]  /*0c60*/  LDCU.128 UR12, c[0x3][0x770] ;  /* 0x00c0ee00ff0c77ac */ /* 0x000ee20008000c00 */
[C-C-:B------:R-:W-:Y:S02]  /*0c70*/  DADD R96, R100.reuse, R102.reuse ;  /* 0x0000000064607229 */ /* 0x140fe40000000066 */
[----:B------:R-:W-:Y:S01]  /*0c80*/  DADD R100, R100, -R102 ;  /* 0x0000000064647229 */ /* 0x000fe20000000866 */
[----:B------:R-:W-:Y:S01]  /*0c90*/  IMAD R83, R88, 0x1f40, R89 ;  /* 0x00001f4058537824 */ /* 0x000fe200078e0259 */
[C-C-:B------:R-:W-:Y:S01]  /*0ca0*/  DADD R102, R106.reuse, R104.reuse ;  /* 0x000000006a667229 */ /* 0x140fe20000000068 */
[----:B------:R-:W4:Y:S01]  /*0cb0*/  LDCU.128 UR8, c[0x3][0x90] ;  /* 0x00c01200ff0877ac */ /* 0x000f220008000c00 */
[----:B------:R-:W-:Y:S01]  /*0cc0*/  DADD R104, R106, -R104 ;  /* 0x000000006a687229 */ /* 0x000fe20000000868 */
[----:B------:R-:W-:Y:S01]  /*0cd0*/  IMAD R82, R122, 0x50, R83 ;  /* 0x000000507a527824 */ /* 0x000fe200078e0253 */
[C-C-:B------:R-:W-:Y:S01]  /*0ce0*/  DADD R106, R92.reuse, R108.reuse ;  /* 0x000000005c6a7229 */ /* 0x140fe2000000006c */
[----:B------:R-:W0:Y:S01]  /*0cf0*/  LDCU.128 UR4, c[0x3][0x790] ;  /* 0x00c0f200ff0477ac */ /* 0x000e220008000c00 */
[----:B------:R-:W-:-:S02]  /*0d00*/  DADD R92, R92, -R108 ;  /* 0x000000005c5c7229 */ /* 0x000fc4000000086c */
[C-C-:B------:R-:W-:Y:S01]  /*0d10*/  DADD R108, R90.reuse, R110.reuse ;  /* 0x000000005a6c7229 */ /* 0x140fe2000000006e */
[----:B------:R-:W0:Y:S01]  /*0d20*/  LDCU.128 UR48, c[0x3][0x720] ;  /* 0x00c0e400ff3077ac */ /* 0x000e220008000c00 */
[----:B------:R-:W-:Y:S01]  /*0d30*/  DADD R90, R90, -R110 ;  /* 0x000000005a5a7229 */ /* 0x000fe2000000086e */
[----:B------:R-:W-:Y:S01]  /*0d40*/  IMAD.IADD R82, R82, 0x1, R113 ;  /* 0x0000000152527824 */ /* 0x000fe200078e0271 */
[----:B-1----:R-:W-:Y:S01]  /*0d50*/  MOV R119, UR45 ;  /* 0x0000002d00777c02 */ /* 0x002fe20008000f00 */
[----:B------:R-:W-:Y:S01]  /*0d60*/  IMAD.U32 R118, RZ, RZ, UR44 ;  /* 0x0000002cff767e24 */ /* 0x000fe2000f8e00ff */
[----:B------:R-:W1:Y:S01]  /*0d70*/  LDCU.128 UR52, c[0x3][0x40] ;  /* 0x00c00800ff3477ac */ /* 0x000e620008000c00 */
[----:B------:R-:W-:Y:S01]  /*0d80*/  IMAD.U32 R120, RZ, RZ, UR46 ;  /* 0x0000002eff787e24 */ /* 0x000fe2000f8e00ff */
[----:B------:R0:W-:Y:S01]  /*0d90*/  STS.64 [R82], R98 ;  /* 0x0000006252007388 */ /* 0x0001e20000000a00 */
[----:B------:R-:W-:Y:S01]  /*0da0*/  IMAD.U32 R121, RZ, RZ, UR47 ;  /* 0x0000002fff797e24 */ /* 0x000fe2000f8e00ff */
[----:B------:R-:W0:Y:S02]  /*0db0*/  LDCU.128 UR44, c[0x3][0x20] ;  /* 0x00c00400ff2c77ac */ /* 0x000e240008000c00 */
[----:B------:R0:W-:Y:S01]  /*0dc0*/  STS.64 [R82+0x1c20], R94 ;  /* 0x001c205e52007388 */ /* 0x0001e20000000a00 */
[----:B------:R-:W0:Y:S03]  /*0dd0*/  LDCU.128 UR60, c[0x3][0x60] ;  /* 0x00c00c00ff3c77ac */ /* 0x000e260008000c00 */
        /* <DEDUP_REMOVED lines=10> */
[----:B-1234-:R-:W-:Y:S05]  /*0e80*/  @P2 BRA `(.L_x_129) ;  /* 0x0000000400542947 */ /* 0x01efea0003800000 */
[----:B0-----:R-:W-:Y:S01]  /*0e90*/  LOP3.LUT R91, R87, 0x7, RZ, 0xc0, !PT ;  /* 0x00000007575b7812 */ /* 0x001fe200078ec0ff */
[----:B------:R-:W-:-:S04]  /*0ea0*/  IMAD R88, R88, 0xa, R122 ;  /* 0x0000000a58587824 */ /* 0x000fc800078e027a */
[----:B------:R-:W-:-:S04]  /*0eb0*/  IMAD R88, R88, 0x64, R91 ;  /* 0x0000006458587824 */ /* 0x000fc800078e025b */
[----:B------:R-:W-:-:S05]  /*0ec0*/  IMAD.U32 R88, R88, 0x8, R89 ;  /* 0x0000000858587824 */ /* 0x000fca00078e0059 */
[----:B------:R-:W-:-:S07]  /*0ed0*/  IADD3 R88, PT, PT, R88, 0x190, RZ ;  /* 0x0000019058587810 */ /* 0x000fce0007ffe0ff */
.L_x_130:
[----:B------:R-:W-:Y:S01]  /*0ee0*/  LDS.64 R90, [R88+-0x190] ;  /* 0xfffe7000585a7984 */ /* 0x000fe20000000a00 */
[C---:B------:R-:W-:Y:S01]  /*0ef0*/  ISETP.GE.U32.AND P2, PT, R87.reuse, 0x10, PT ;  /* 0x000000105700780c */ /* 0x040fe20003f46070 */
[----:B------:R-:W-:Y:S02]  /*0f00*/  VIADD R87, R87, 0x40 ;  /* 0x0000004057577836 */ /* 0x000fe40000000000 */
[----:B------:R-:W0:Y:S04]  /*0f10*/  LDS.64 R92, [R88+0xa0] ;  /* 0x0000a000585c7984 */ /* 0x000e280000000a00 */
[----:B------:R-:W-:Y:S04]  /*0f20*/  LDS.64 R102, [R88+-0x140] ;  /* 0xfffec00058667984 */ /* 0x000fe80000000a00 */
[----:B------:R-:W1:Y:S04]  /*0f30*/  LDS.64 R104, [R88+0x50] ;  /* 0x0000500058687984 */ /* 0x000e680000000a00 */
[----:B------:R-:W-:Y:S04]  /*0f40*/  LDS.64 R94, [R88+-0xf0] ;  /* 0xffff1000585e7984 */ /* 0x000fe80000000a00 */
[----:B------:R-:W2:Y:S01]  /*0f50*/  LDS.64 R96, [R88] ;  /* 0x0000000058607984 */ /* 0x000ea20000000a00 */
[----:B0-----:R-:W-:-:S02]  /*0f60*/  DADD R98, R90, R92 ;  /* 0x000000005a627229 */ /* 0x001fc4000000005c */
[----:B------:R-:W-:Y:S01]  /*0f70*/  DADD R100, R90, -R92 ;  /* 0x000000005a647229 */ /* 0x000fe2000000085c */
[----:B------:R-:W-:Y:S04]  /*0f80*/  LDS.64 R90, [R88+-0xa0] ;  /* 0xffff6000585a7984 */ /* 0x000fe80000000a00 */
[----:B------:R-:W0:Y:S01]  /*0f90*/  LDS.64 R92, [R88+-0x50] ;  /* 0xffffb000585c7984 */ /* 0x000e220000000a00 */
        /* <DEDUP_REMOVED lines=9> */
[----:B------:R-:W-:Y:S02]  /*1030*/  DFMA R128, R106, R68, R98 ;  /* 0x000000446a80722b */ /* 0x000fe40000000062 */
[----:B------:R-:W-:Y:S02]  /*1040*/  DFMA R98, R100, R40, RZ ;  /* 0x000000286462722b */ /* 0x000fe400000000ff */
[C---:B------:R-:W-:Y:S02]  /*1050*/  DFMA R110, R106.reuse, R50, R110 ;  /* 0x000000326a6e722b */ /* 0x040fe4000000006e */
[C---:B------:R-:W-:Y:S02]  /*1060*/  DFMA R112, R106.reuse, R44, R112 ;  /* 0x0000002c6a70722b */ /* 0x040fe40000000070 */
[----:B------:R-:W-:Y:S02]  /*1070*/  DFMA R124, R106, R42, R122 ;  /* 0x0000002a6a7c722b */ /* 0x000fe4000000007a */
[----:B------:R-:W-:-:S02]  /*1080*/  DFMA R106, R100, R32, RZ ;  /* 0x00000020646a722b */ /* 0x000fc400000000ff */
[C---:B------:R-:W-:Y:S02]  /*1090*/  DFMA R122, R100.reuse, R30, RZ ;  /* 0x0000001e647a722b */ /* 0x040fe400000000ff */
[----:B------:R-:W-:Y:S02]  /*10a0*/  DFMA R126, R100, R70, RZ ;  /* 0x00000046647e722b */ /* 0x000fe400000000ff */
[----:B------:R-:W-:Y:S02]  /*10b0*/  DFMA R100, R102, R38, R98 ;  /* 0x000000266664722b */ /* 0x000fe40000000062 */
[----:B--2---:R-:W-:Y:S02]  /*10c0*/  DADD R98, R94, R96 ;  /* 0x000000005e627229 */ /* 0x004fe40000000060 */
        /* <DEDUP_REMOVED lines=31> */
[----:B------:R-:W-:Y:S01]  /*12c0*/  STS.64 [R88+-0x190], R90 ;  /* 0xfffe705a58007388 */ /* 0x000fe20000000a00 */
[----:B------:R-:W-:-:S02]  /*12d0*/  DADD R98, R128, R126 ;  /* 0x0000000080627229 */ /* 0x000fc4000000007e */
[----:B------:R-:W-:Y:S01]  /*12e0*/  DADD R100, R108, -R100 ;  /* 0x000000006c647229 */ /* 0x000fe20000000864 */
[----:B------:R-:W-:Y:S01]  /*12f0*/  STS.64 [R88+-0x140], R92 ;  /* 0xfffec05c58007388 */ /* 0x000fe20000000a00 */
[----:B------:R-:W-:Y:S02]  /*1300*/  DADD R104, R110, -R104 ;  /* 0x000000006e687229 */ /* 0x000fe40000000868 */
[----:B------:R-:W-:Y:S01]  /*1310*/  DADD R106, R112, -R106 ;  /* 0x00000000706a7229 */ /* 0x000fe2000000086a */
[----:B------:R-:W-:Y:S01]  /*1320*/  STS.64 [R88+-0xf0], R94 ;  /* 0xffff105e58007388 */ /* 0x000fe20000000a00 */
[----:B------:R-:W-:Y:S02]  /*1330*/  DADD R122, R124, -R122 ;  /* 0x000000007c7a7229 */ /* 0x000fe4000000087a */
[----:B------:R-:W-:Y:S01]  /*1340*/  DADD R126, R128, -R126 ;  /* 0x00000000807e7229 */ /* 0x000fe2000000087e */
[----:B------:R-:W-:Y:S04]  /*1350*/  STS.64 [R88+0x140], R100 ;  /* 0x0001406458007388 */ /* 0x000fe80000000a00 */
[----:B------:R-:W-:Y:S04]  /*1360*/  STS.64 [R88+0xf0], R104 ;  /* 0x0000f06858007388 */ /* 0x000fe80000000a00 */
[----:B------:R-:W-:Y:S04]  /*1370*/  STS.64 [R88+0xa0], R106 ;  /* 0x0000a06a58007388 */ /* 0x000fe80000000a00 */
[----:B------:R-:W-:Y:S04]  /*1380*/  STS.64 [R88+-0xa0], R96 ;  /* 0xffff606058007388 */ /* 0x000fe80000000a00 */
[----:B------:R-:W-:Y:S04]  /*1390*/  STS.64 [R88+0x50], R122 ;  /* 0x0000507a58007388 */ /* 0x000fe80000000a00 */
[----:B------:R-:W-:Y:S04]  /*13a0*/  STS.64 [R88+-0x50], R98 ;  /* 0xffffb06258007388 */ /* 0x000fe80000000a00 */
[----:B------:R0:W-:Y:S02]  /*13b0*/  STS.64 [R88], R126 ;  /* 0x0000007e58007388 */ /* 0x0001e40000000a00 */
[----:B0-----:R-:W-:Y:S01]  /*13c0*/  IADD3 R88, PT, PT, R88, 0x1900, RZ ;  /* 0x0000190058587810 */ /* 0x001fe20007ffe0ff */
[----:B------:R-:W-:Y:S06]  /*13d0*/  @!P2 BRA `(.L_x_130) ;  /* 0xfffffff800c0a947 */ /* 0x000fec000383ffff */
.L_x_129:
[----:B0-----:R-:W-:Y:S05]  /*13e0*/  BSYNC.RECONVERGENT B0 ;  /* 0x0000000000007941 */ /* 0x001fea0003800200 */
.L_x_128:
[----:B------:R-:W-:Y:S06]  /*13f0*/  BAR.SYNC.DEFER_BLOCKING 0x0 ;  /* 0x0000000000007b1d */ /* 0x000fec0000010000 */
[----:B------:R-:W0:Y:S01]  /*1400*/  LDCU.128 UR68, c[0x3][0x80] ;  /* 0x00c01000ff4477ac */ /* 0x000e220008000c00 */
[----:B------:R-:W-:Y:S01]  /*1410*/  BSSY.RECONVERGENT B0, `(.L_x_131) ;  /* 0x0000126000007945 */ /* 0x000fe20003800200 */
[----:B------:R-:W1:Y:S03]  /*1420*/  LDCU.128 UR72, c[0x3][0x780] ;  /* 0x00c0f000ff4877ac */ /* 0x000e660008000c00 */
[----:B------:R-:W-:Y:S05]  /*1430*/  @P1 BRA `(.L_x_132) ;  /* 0x00000010008c1947 */ /* 0x000fea0003800000 */
.L_x_133:
[----:B------:R-:W-:Y:S02]  /*1440*/  PRMT R2, R86, 0x9910, RZ ;  /* 0x0000991056027816 */ /* 0x000fe400000000ff */
[----:B------:R-:W-:Y:S02]  /*1450*/  CS2R R18, SRZ ;  /* 0x0000000000127805 */ /* 0x000fe4000001ff00 */
[----:B------:R-:W-:Y:S01]  /*1460*/  MOV.SPILL R22, UR5 ;  /* 0x0000000500167c02 */ /* 0x000fe20009000f00 */
[----:B------:R-:W-:Y:S01]  /*1470*/  UMOV UR5, 0xa64 ;  /* 0x00000a6400057882 */ /* 0x000fe20000000000 */
[----:B--2---:R-:W-:Y:S01]  /*1480*/  CS2R R94, SRZ ;  /* 0x00000000005e7805 */ /* 0x004fe2000001ff00 */
[----:B------:R-:W-:Y:S01]  /*1490*/  IMAD R2, R2, 0xcd, RZ ;  /* 0x000000cd02027824 */ /* 0x000fe200078e02ff */
[----:B------:R-:W-:Y:S02]  /*14a0*/  CS2R R96, SRZ ;  /* 0x0000000000607805 */ /* 0x000fe4000001ff00 */
[----:B------:R-:W-:-:S02]  /*14b0*/  CS2R R66, SRZ ;  /* 0x0000000000427805 */ /* 0x000fc4000001ff00 */
[----:B------:R-:W-:Y:S02]  /*14c0*/  MOV.SPILL R20, UR9 ;  /* 0x0000000900147c02 */ /* 0x000fe40009000f00 */
[----:B------:R-:W-:Y:S02]  /*14d0*/  MOV.SPILL R21, UR8 ;  /* 0x0000000800157c02 */ /* 0x000fe40009000f00 */
[----:B------:R-:W-:Y:S02]  /*14e0*/  MOV.SPILL R23, UR4 ;  /* 0x0000000400177c02 */ /* 0x000fe40009000f00 */
[----:B------:R-:W-:Y:S02]  /*14f0*/  MOV.SPILL R24, UR11 ;  /* 0x0000000b00187c02 */ /* 0x000fe40009000f00 */
[----:B------:R-:W-:Y:S02]  /*1500*/  MOV.SPILL R25, UR10 ;  /* 0x0000000a00197c02 */ /* 0x000fe40009000f00 */
[----:B------:R-:W-:-:S02]  /*1510*/  MOV.SPILL R26, UR7 ;  /* 0x00000007001a7c02 */ /* 0x000fc40009000f00 */
[----:B------:R-:W-:Y:S01]  /*1520*/  MOV.SPILL R27, UR6 ;  /* 0x00000006001b7c02 */ /* 0x000fe20009000f00 */
[----:B------:R-:W-:Y:S01]  /*1530*/  IMAD.U32 R64, RZ, RZ, UR38 ;  /* 0x00000026ff407e24 */ /* 0x000fe2000f8e00ff */
[----:B------:R-:W-:Y:S02]  /*1540*/  LOP3.LUT R2, R2, 0xffff, RZ, 0xc0, !PT ;  /* 0x0000ffff02027812 */ /* 0x000fe400078ec0ff */
[----:B------:R-:W-:Y:S01]  /*1550*/  MOV R65, UR39 ;  /* 0x0000002700417c02 */ /* 0x000fe20008000f00 */
[----:B------:R-:W-:Y:S01]  /*1560*/  IMAD.U32 R52, RZ, RZ, UR44 ;  /* 0x0000002cff347e24 */ /* 0x000fe2000f8e00ff */
[----:B------:R-:W-:Y:S01]  /*1570*/  SHF.R.U32.HI R6, RZ, 0xb, R2 ;  /* 0x0000000bff067819 */ /* 0x000fe20000011602 */
[----:B------:R-:W-:Y:S01]  /*1580*/  IMAD.U32 R36, RZ, RZ, UR48 ;  /* 0x00000030ff247e24 */ /* 0x000fe2000f8e00ff */
[----:B------:R-:W-:Y:S02]  /*1590*/  R2UR UR8, R116 ;  /* 0x00000000740872ca */ /* 0x000fe400000e0000 */
[----:B------:R-:W-:-:S02]  /*15a0*/  MOV R53, UR45 ;  /* 0x0000002d00357c02 */ /* 0x000fc40008000f00 */
[----:B------:R-:W-:Y:S01]  /*15b0*/  MOV R37, UR49 ;  /* 0x0000003100257c02 */ /* 0x000fe20008000f00 */
[----:B------:R-:W-:Y:S01]  /*15c0*/  IMAD.U32 R32, RZ, RZ, UR56 ;  /* 0x00000038ff207e24 */ /* 0x000fe2000f8e00ff */
[----:B------:R-:W-:Y:S01]  /*15d0*/  PRMT R2, R6, 0x9910, RZ ;  /* 0x0000991006027816 */ /* 0x000fe200000000ff */
[----:B------:R-:W-:Y:S01]  /*15e0*/  IMAD.U32 R30, RZ, RZ, UR64 ;  /* 0x00000040ff1e7e24 */ /* 0x000fe2000f8e00ff */
[----:B------:R-:W-:Y:S01]  /*15f0*/  R2UR UR9, R117 ;  /* 0x00000000750972ca */ /* 0x000fe200000e0000 */
[----:B------:R-:W-:Y:S01]  /*1600*/  IMAD.U32 R46, RZ, RZ, UR60 ;  /* 0x0000003cff2e7e24 */ /* 0x000fe2000f8e00ff */
[----:B------:R-:W-:Y:S01]  /*1610*/  R2UR UR4, R118 ;  /* 0x00000000760472ca */ /* 0x000fe200000e0000 */
[----:B------:R-:W-:Y:S01]  /*1620*/  IMAD R2, R2, 0xa, RZ ;  /* 0x0000000a02027824 */ /* 0x000fe200078e02ff */
[----:B------:R-:W-:Y:S01]  /*1630*/  R2UR UR10, R114 ;  /* 0x00000000720a72ca */ /* 0x000fe200000e0000 */
[----:B------:R-:W-:Y:S01]  /*1640*/  IMAD.U32 R50, RZ, RZ, UR46 ;  /* 0x0000002eff327e24 */ /* 0x000fe2000f8e00ff */
[----:B------:R-:W-:Y:S01]  /*1650*/  R2UR UR11, R115 ;  /* 0x00000000730b72ca */ /* 0x000fe200000e0000 */
[----:B------:R-:W-:Y:S01]  /*1660*/  IMAD.MOV R2, RZ, RZ, -R2 ;  /* 0x000000ffff027224 */ /* 0x000fe200078e0a02 */
[----:B------:R-:W-:Y:S01]  /*1670*/  R2UR UR6, R120 ;  /* 0x00000000780672ca */ /* 0x000fe200000e0000 */
[----:B------:R-:W-:Y:S01]  /*1680*/  IMAD.U32 R34, RZ, RZ, UR50 ;  /* 0x00000032ff227e24 */ /* 0x000fe2000f8e00ff */
[----:B------:R-:W-:-:S02]  /*1690*/  R2UR UR7, R121 ;  /* 0x00000000790772ca */ /* 0x000fc400000e0000 */
[----:B------:R-:W-:Y:S02]  /*16a0*/  MOV R33, UR57 ;  /* 0x0000003900217c02 */ /* 0x000fe40008000f00 */
[----:B------:R-:W-:Y:S01]  /*16b0*/  MOV R31, UR65 ;  /* 0x00000041001f7c02 */ /* 0x000fe20008000f00 */
[----:B------:R-:W-:Y:S01]  /*16c0*/  IMAD.U32 R48, RZ, RZ, UR52 ;  /* 0x00000034ff307e24 */ /* 0x000fe2000f8e00ff */
[----:B------:R-:W-:Y:S02]  /*16d0*/  PRMT R3, R2, 0x7710, RZ ;  /* 0x0000771002037816 */ /* 0x000fe400000000ff */
[----:B------:R-:W-:Y:S02]  /*16e0*/  MOV R47, UR61 ;  /* 0x0000003d002f7c02 */ /* 0x000fe40008000f00 */
[----:B------:R-:W-:Y:S02]  /*16f0*/  MOV R51, UR47 ;  /* 0x0000002f00337c02 */ /* 0x000fe40008000f00 */
[----:B------:R-:W-:-:S02]  /*1700*/  MOV R35, UR51 ;  /* 0x0000003300237c02 */ /* 0x000fc40008000f00 */
[----:B------:R-:W-:Y:S01]  /*1710*/  MOV R49, UR53 ;  /* 0x0000003500317c02 */ /* 0x000fe20008000f00 */
[----:B------:R-:W-:Y:S01]  /*1720*/  IMAD.U32 R28, RZ, RZ, UR58 ;  /* 0x0000003aff1c7e24 */ /* 0x000fe2000f8e00ff */
[----:B------:R-:W-:Y:S01]  /*1730*/  IADD3 R2, PT, PT, R3, R86, RZ ;  /* 0x0000005603027210 */ /* 0x000fe20007ffe0ff */
[----:B------:R-:W-:Y:S01]  /*1740*/  IMAD.U32 R42, RZ, RZ, UR62 ;  /* 0x0000003eff2a7e24 */ /* 0x000fe2000f8e00ff */
[----:B------:R-:W-:Y:S01]  /*1750*/  MOV R29, UR59 ;  /* 0x0000003b001d7c02 */ /* 0x000fe20008000f00 */
[----:B------:R-:W-:Y:S01]  /*1760*/  IMAD.U32 R44, RZ, RZ, UR54 ;  /* 0x00000036ff2c7e24 */ /* 0x000fe2000f8e00ff */
[----:B------:R-:W-:Y:S02]  /*1770*/  LOP3.LUT R7, R2, 0xff, RZ, 0xc0, !PT ;  /* 0x000000ff02077812 */ /* 0x000fe400078ec0ff */
[----:B------:R-:W-:Y:S01]  /*1780*/  MOV R43, UR63 ;  /* 0x0000003f002b7c02 */ /* 0x000fe20008000f00 */
[----:B------:R-:W2:Y:S01]  /*1790*/  @!P0 LDC.64 R2, c[0x0][0x390] ;  /* 0x0000e400ff028b82 */ /* 0x000ea20000000a00 */
[----:B------:R-:W-:-:S05]  /*17a0*/  PRMT R89, R6, 0x5410, R7 ;  /* 0x0000541006597816 */ /* 0x000fca0000000007 */
[----:B------:R-:W-:Y:S01]  /*17b0*/  IDP.2A.LO.U16.U8 R89, R89, UR5, RZ ;  /* 0x0000000559597c26 */ /* 0x000fe200080010ff */
[----:B------:R-:W-:Y:S02]  /*17c0*/  LOP3.LUT R6, R6, 0xffff, RZ, 0xc0, !PT ;  /* 0x0000ffff06067812 */ /* 0x000fe400078ec0ff */
[----:B------:R-:W-:Y:S01]  /*17d0*/  MOV R45, UR55 ;  /* 0x00000037002d7c02 */ /* 0x000fe20008000f00 */
[----:B------:R-:W-:Y:S01]  /*17e0*/  @!P0 IMAD R5, R74, 0x3e8, R89 ;  /* 0x000003e84a058824 */ /* 0x000fe200078e0259 */
[----:B------:R-:W-:Y:S01]  /*17f0*/  R2UR UR5, R119 ;  /* 0x00000000770572ca */ /* 0x000fe200000e0000 */
[----:B------:R-:W-:Y:S01]  /*1800*/  IMAD.U32 R62, RZ, RZ, UR30 ;  /* 0x0000001eff3e7e24 */ /* 0x000fe2000f8e00ff */
[----:B------:R-:W-:Y:S01]  /*1810*/  MOV R63, UR31 ;  /* 0x0000001f003f7c02 */ /* 0x000fe20008000f00 */
[----:B------:R-:W-:Y:S01]  /*1820*/  IMAD.U32 R60, RZ, RZ, UR22 ;  /* 0x00000016ff3c7e24 */ /* 0x000fe2000f8e00ff */
[----:B------:R-:W-:Y:S01]  /*1830*/  MOV R61, UR23 ;  /* 0x00000017003d7c02 */ /* 0x000fe20008000f00 */
[----:B------:R-:W3:Y:S01]  /*1840*/  @!P0 LDC.64 R130, c[0x0][0x390] ;  /* 0x0000e400ff828b82 */ /* 0x000ee20000000a00 */
[----:B--2---:R-:W-:-:S07]  /*1850*/  @!P0 IMAD.WIDE R2, R5, 0x8, R2 ;  /* 0x0000000805028825 */ /* 0x004fce00078e0202 */
[----:B------:R-:W2:Y:S01]  /*1860*/  @!P0 LDC.64 R126, c[0x0][0x390] ;  /* 0x0000e400ff7e8b82 */ /* 0x000ea20000000a00 */
[----:B------:R-:W4:Y:S04]  /*1870*/  @!P0 LDG.E.64.CONSTANT R18, desc[UR76][R2.64+0x48] ;  /* 0x0000484c02128981 */ /* 0x000f28000c1e9b00 */
[----:B------:R-:W5:Y:S03]  /*1880*/  @!P0 LDG.E.64.CONSTANT R94, desc[UR76][R2.64] ;  /* 0x0000004c025e8981 */ /* 0x000f66000c1e9b00 */
[----:B------:R-:W0:Y:S01]  /*1890*/  @!P0 LDC.64 R4, c[0x0][0x390] ;  /* 0x0000e400ff048b82 */ /* 0x000e220000000a00 */
[----:B------:R-:W-:-:S04]  /*18a0*/  @!P0 IMAD R17, R74, 0x3e8, R89 ;  /* 0x000003e84a118824 */ /* 0x000fc800078e0259 */
[----:B0-----:R-:W-:-:S05]  /*18b0*/  @!P0 IMAD.WIDE R16, R17, 0x8, R4 ;  /* 0x0000000811108825 */ /* 0x001fca00078e0204 */
[----:B------:R-:W3:Y:S04]  /*18c0*/  @!P0 LDG.E.64.CONSTANT R96, desc[UR76][R16.64+0x40] ;  /* 0x0000404c10608981 */ /* 0x000ee8000c1e9b00 */
[----:B------:R0:W3:Y:S01]  /*18d0*/  @!P0 LDG.E.64.CONSTANT R66, desc[UR76][R16.64+0x8] ;  /* 0x0000084c10428981 */ /* 0x0000e2000c1e9b00 */
[----:B------:R-:W-:Y:S01]  /*18e0*/  IMAD R87, R6, 0x320, R83 ;  /* 0x0000032006577824 */ /* 0x000fe200078e0253 */
[----:B------:R-:W-:Y:S01]  /*18f0*/  MOV R57, UR9 ;  /* 0x0000000900397c02 */ /* 0x000fe20008000f00 */
[----:B------:R-:W-:Y:S01]  /*1900*/  IMAD.U32 R56, RZ, RZ, UR8 ;  /* 0x00000008ff387e24 */ /* 0x000fe2000f8e00ff */
[----:B------:R-:W-:Y:S01]  /*1910*/  MOV R41, UR5 ;  /* 0x0000000500297c02 */ /* 0x000fe20008000f00 */
[----:B------:R-:W-:Y:S01]  /*1920*/  IMAD R87, R7, 0x50, R87 ;  /* 0x0000005007577824 */ /* 0x000fe200078e0257 */
[----:B------:R-:W-:Y:S01]  /*1930*/  MOV R55, UR11 ;  /* 0x0000000b00377c02 */ /* 0x000fe20008000f00 */
[----:B------:R-:W-:Y:S01]  /*1940*/  IMAD.U32 R40, RZ, RZ, UR4 ;  /* 0x00000004ff287e24 */ /* 0x000fe2000f8e00ff */
[----:B------:R-:W-:Y:S01]  /*1950*/  MOV R39, UR7 ;  /* 0x0000000700277c02 */ /* 0x000fe20008000f00 */
[----:B------:R-:W-:Y:S01]  /*1960*/  IMAD.U32 R54, RZ, RZ, UR10 ;  /* 0x0000000aff367e24 */ /* 0x000fe2000f8e00ff */
[----:B------:R-:W-:Y:S01]  /*1970*/  LDS.128 R12, [R87] ;  /* 0x00000000570c7984 */ /* 0x000fe20000000c00 */
[----:B------:R-:W-:Y:S01]  /*1980*/  IMAD.U32 R38, RZ, RZ, UR6 ;  /* 0x00000006ff267e24 */ /* 0x000fe2000f8e00ff */
[----:B------:R-:W-:Y:S01]  /*1990*/  R2UR.FILL UR11, R24 ;  /* 0x00000000180b72ca */ /* 0x000fe200004e0000 */
[----:B------:R-:W-:Y:S01]  /*19a0*/  IMAD.U32 R24, RZ, RZ, UR40 ;  /* 0x00000028ff187e24 */ /* 0x000fe2000f8e00ff */
[----:B------:R-:W1:Y:S01]  /*19b0*/  LDS.128 R76, [R87+0x30] ;  /* 0x00003000574c7984 */ /* 0x000e620000000c00 */
[----:B------:R-:W-:Y:S01]  /*19c0*/  R2UR.FILL UR10, R25 ;  /* 0x00000000190a72ca */ /* 0x000fe200004e0000 */
[----:B0-----:R-:W-:Y:S01]  /*19d0*/  IMAD.U32 R16, RZ, RZ, UR36 ;  /* 0x00000024ff107e24 */ /* 0x001fe2000f8e00ff */
[----:B------:R-:W-:Y:S01]  /*19e0*/  MOV R25, UR41 ;  /* 0x0000002900197c02 */ /* 0x000fe20008000f00 */
[----:B------:R-:W-:Y:S01]  /*19f0*/  LDS.128 R4, [R87+0x10] ;  /* 0x0000100057047984 */ /* 0x000fe20000000c00 */
[----:B------:R-:W-:Y:S01]  /*1a00*/  MOV R17, UR37 ;  /* 0x0000002500117c02 */ /* 0x000fe20008000f00 */
[----:B------:R-:W-:Y:S01]  /*1a10*/  @!P0 IMAD R129, R74, 0x3e8, R89 ;  /* 0x000003e84a818824 */ /* 0x000fe200078e0259 */
[----:B------:R-:W-:Y:S01]  /*1a20*/  R2UR.FILL UR7, R26 ;  /* 0x000000001a0772ca */ /* 0x000fe200004e0000 */
[----:B------:R-:W0:Y:S01]  /*1a30*/  LDS.128 R8, [R87+0x20] ;  /* 0x0000200057087984 */ /* 0x000e220000000c00 */
[----:B------:R-:W-:Y:S01]  /*1a40*/  R2UR.FILL UR6, R27 ;  /* 0x000000001b0672ca */ /* 0x000fe200004e0000 */
[----:B------:R-:W-:Y:S01]  /*1a50*/  IMAD.U32 R26, RZ, RZ, UR66 ;  /* 0x00000042ff1a7e24 */ /* 0x000fe2000f8e00ff */
[----:B------:R-:W-:Y:S01]  /*1a60*/  R2UR.FILL UR5, R22 ;  /* 0x00000000160572ca */ /* 0x000fe200004e0000 */
[----:B------:R-:W-:Y:S01]  /*1a70*/  IMAD.U32 R22, RZ, RZ, UR32 ;  /* 0x00000020ff167e24 */ /* 0x000fe2000f8e00ff */
[----:B------:R-:W-:Y:S01]  /*1a80*/  R2UR.FILL UR4, R23 ;  /* 0x00000000170472ca */ /* 0x000fe200004e0000 */
[----:B--2---:R-:W-:Y:S01]  /*1a90*/  @!P0 IMAD.WIDE R128, R129, 0x8, R126 ;  /* 0x0000000881808825 */ /* 0x004fe200078e027e */
[----:B------:R-:W-:-:S02]  /*1aa0*/  MOV R27, UR67 ;  /* 0x00000043001b7c02 */ /* 0x000fc40008000f00 */
[----:B------:R-:W-:Y:S02]  /*1ab0*/  MOV R23, UR33 ;  /* 0x0000002100177c02 */ /* 0x000fe40008000f00 */
[----:B------:R-:W-:Y:S01]  /*1ac0*/  R2UR.FILL UR9, R20 ;  /* 0x00000000140972ca */ /* 0x000fe200004e0000 */
[----:B------:R-:W-:Y:S01]  /*1ad0*/  IMAD.U32 R20, RZ, RZ, UR24 ;  /* 0x00000018ff147e24 */ /* 0x000fe2000f8e00ff */
[----:B------:R-:W-:Y:S02]  /*1ae0*/  R2UR.FILL UR8, R21 ;  /* 0x00000000150872ca */ /* 0x000fe400004e0000 */
[----:B------:R-:W-:Y:S01]  /*1af0*/  MOV R21, UR25 ;  /* 0x0000001900157c02 */ /* 0x000fe20008000f00 */
[C-C-:B-1----:R-:W-:Y:S02]  /*1b00*/  DADD R68, R12.reuse, R78.reuse ;  /* 0x000000000c447229 */ /* 0x142fe4000000004e */
[----:B------:R-:W-:Y:S02]  /*1b10*/  DADD R72, R12, -R78 ;  /* 0x000000000c487229 */ /* 0x000fe4000000084e */
[----:B------:R-:W-:-:S02]  /*1b20*/  DADD R70, R14, R76 ;  /* 0x000000000e467229 */ /* 0x000fc4000000004c */
[----:B------:R-:W-:Y:S02]  /*1b30*/  DADD R76, R14, -R76 ;  /* 0x000000000e4c7229 */ /* 0x000fe4000000084c */
[----:B------:R-:W-:Y:S01]  /*1b40*/  DFMA R2, R68, R56, RZ ;  /* 0x000000384402722b */ /* 0x000fe200000000ff */
[----:B------:R-:W-:Y:S01]  /*1b50*/  IMAD.U32 R14, RZ, RZ, UR28 ;  /* 0x0000001cff0e7e24 */ /* 0x000fe2000f8e00ff */
[----:B------:R-:W-:Y:S01]  /*1b60*/  DFMA R12, R72, R40, RZ ;  /* 0x00000028480c722b */ /* 0x000fe200000000ff */
[----:B------:R-:W-:Y:S01]  /*1b70*/  MOV R15, UR29 ;  /* 0x0000001d000f7c02 */ /* 0x000fe20008000f00 */
[C-C-:B0-----:R-:W-:Y:S02]  /*1b80*/  DADD R78, R4.reuse, R10.reuse ;  /* 0x00000000044e7229 */ /* 0x141fe4000000000a */
[----:B------:R-:W-:Y:S02]  /*1b90*/  DADD R80, R4, -R10 ;  /* 0x0000000004507229 */ /* 0x000fe4000000080a */
[----:B------:R-:W-:-:S02]  /*1ba0*/  DFMA R2, R70, R54, R2 ;  /* 0x000000364602722b */ /* 0x000fc40000000002 */
[----:B------:R-:W-:Y:S02]  /*1bb0*/  DFMA R12, R76, R38, R12 ;  /* 0x000000264c0c722b */ /* 0x000fe4000000000c */
[C-C-:B------:R-:W-:Y:S02]  /*1bc0*/  DADD R84, R6.reuse, R8.reuse ;  /* 0x0000000006547229 */ /* 0x140fe40000000008 */
[----:B------:R-:W-:Y:S02]  /*1bd0*/  DADD R90, R6, -R8 ;  /* 0x00000000065a7229 */ /* 0x000fe40000000808 */
[----:B------:R-:W-:Y:S01]  /*1be0*/  DFMA R2, R78, R24, R2 ;  /* 0x000000184e02722b */ /* 0x000fe20000000002 */
[----:B------:R-:W-:Y:S01]  /*1bf0*/  IMAD.U32 R8, RZ, RZ, UR42 ;  /* 0x0000002aff087e24 */ /* 0x000fe2000f8e00ff */
[----:B------:R-:W-:Y:S01]  /*1c00*/  DFMA R12, R80, R16, R12 ;  /* 0x00000010500c722b */ /* 0x000fe2000000000c */
[----:B------:R-:W-:Y:S01]  /*1c10*/  MOV R9, UR43 ;  /* 0x0000002b00097c02 */ /* 0x000fe20008000f00 */
[----:B------:R-:W-:-:S02]  /*1c20*/  DFMA R10, R72, R32, RZ ;  /* 0x00000020480a722b */ /* 0x000fc400000000ff */
[----:B------:R-:W-:Y:S02]  /*1c30*/  DFMA R58, R72, R30, RZ ;  /* 0x0000001e483a722b */ /* 0x000fe400000000ff */
[----:B------:R-:W-:Y:S02]  /*1c40*/  DFMA R6, R68, R48, RZ ;  /* 0x000000304406722b */ /* 0x000fe400000000ff */
[----:B------:R-:W-:Y:S02]  /*1c50*/  DFMA R2, R84, R8, R2 ;  /* 0x000000085402722b */ /* 0x000fe40000000002 */
[----:B------:R-:W-:Y:S02]  /*1c60*/  DFMA R12, R90, R64, R12 ;  /* 0x000000405a0c722b */ /* 0x000fe4000000000c */
[C---:B------:R-:W-:Y:S02]  /*1c70*/  DFMA R10, R76.reuse, R28, R10 ;  /* 0x0000001c4c0a722b */ /* 0x040fe4000000000a */
[----:B------:R-:W-:-:S04]  /*1c80*/  DFMA R104, R76, R26, R58 ;  /* 0x0000001a4c68722b */ /* 0x000fc8000000003a */
[C-C-:B------:R-:W-:Y:S02]  /*1c90*/  DADD R4, R2.reuse, -R12.reuse ;  /* 0x0000000002047229 */ /* 0x140fe4000000080c */
[----:B------:R-:W-:Y:S02]  /*1ca0*/  DADD R2, R2, R12 ;  /* 0x0000000002027229 */ /* 0x000fe4000000000c */
[----:B------:R-:W-:-:S08]  /*1cb0*/  DFMA R12, R68, R46, RZ ;  /* 0x0000002e440c722b */ /* 0x000fd000000000ff */
[----:B------:R-:W-:Y:S01]  /*1cc0*/  DFMA R102, R70, R42, R12 ;  /* 0x0000002a4666722b */ /* 0x000fe2000000000c */
[----:B------:R-:W-:Y:S01]  /*1cd0*/  IMAD.U32 R12, RZ, RZ, UR20 ;  /* 0x00000014ff0c7e24 */ /* 0x000fe2000f8e00ff */
[----:B------:R-:W-:-:S06]  /*1ce0*/  MOV R13, UR21 ;  /* 0x00000015000d7c02 */ /* 0x000fcc0008000f00 */
[----:B------:R-:W-:Y:S01]  /*1cf0*/  DFMA R100, R80, R12, R10 ;  /* 0x0000000c5064722b */ /* 0x000fe2000000000a */
[----:B------:R-:W-:Y:S01]  /*1d00*/  IMAD.U32 R10, RZ, RZ, UR12 ;  /* 0x0000000cff0a7e24 */ /* 0x000fe2000f8e00ff */
[----:B------:R-:W-:-:S06]  /*1d10*/  MOV R11, UR13 ;  /* 0x0000000d000b7c02 */ /* 0x000fcc0008000f00 */
[----:B------:R-:W-:Y:S02]  /*1d20*/  DFMA R112, R90, R60, R100 ;  /* 0x0000003c5a70722b */ /* 0x000fe40000000064 */
[----:B------:R-:W-:Y:S02]  /*1d30*/  DFMA R104, R80, R10, R104 ;  /* 0x0000000a5068722b */ /* 0x000fe40000000068 */
[----:B----4-:R-:W-:Y:S02]  /*1d40*/  DMUL R4, R4, R18 ;  /* 0x0000001204047228 */ /* 0x010fe40000000000 */
[----:B------:R-:W-:Y:S01]  /*1d50*/  DFMA R18, R70, R44, R6 ;  /* 0x0000002c4612722b */ /* 0x000fe20000000006 */
[----:B------:R-:W-:Y:S01]  /*1d60*/  IMAD.U32 R6, RZ, RZ, UR34 ;  /* 0x00000022ff067e24 */ /* 0x000fe2000f8e00ff */
[----:B------:R-:W-:-:S04]  /*1d70*/  MOV R7, UR35 ;  /* 0x0000002300077c02 */ /* 0x000fc80008000f00 */
[CCC-:B-----5:R-:W-:Y:S02]  /*1d80*/  DFMA R92, R2.reuse, R94.reuse, R4.reuse ;  /* 0x0000005e025c722b */ /* 0x1e0fe40000000004 */
[----:B------:R-:W-:Y:S02]  /*1d90*/  DFMA R94, R2, R94, -R4 ;  /* 0x0000005e025e722b */ /* 0x000fe40000000804 */
[----:B------:R-:W-:Y:S02]  /*1da0*/  DFMA R2, R68, R52, RZ ;  /* 0x000000344402722b */ /* 0x000fe400000000ff */
[----:B------:R-:W-:Y:S02]  /*1db0*/  DFMA R4, R72, R36, RZ ;  /* 0x000000244804722b */ /* 0x000fe400000000ff */
[----:B------:R-:W-:Y:S01]  /*1dc0*/  DFMA R98, R78, R20, R18 ;  /* 0x000000144e62722b */ /* 0x000fe20000000012 */
[----:B------:R-:W-:Y:S01]  /*1dd0*/  IMAD.U32 R18, RZ, RZ, UR16 ;  /* 0x00000010ff127e24 */ /* 0x000fe2000f8e00ff */
[----:B------:R-:W-:-:S02]  /*1de0*/  MOV R19, UR17 ;  /* 0x0000001100137c02 */ /* 0x000fc40008000f00 */
[----:B------:R-:W-:Y:S02]  /*1df0*/  DFMA R2, R70, R50, R2 ;  /* 0x000000324602722b */ /* 0x000fe40000000002 */
[----:B------:R-:W-:Y:S02]  /*1e00*/  DFMA R4, R76, R34, R4 ;  /* 0x000000224c04722b */ /* 0x000fe40000000004 */
[----:B------:R-:W-:-:S04]  /*1e10*/  DFMA R102, R78, R18, R102 ;  /* 0x000000124e66722b */ /* 0x000fc80000000066 */
[----:B------:R-:W-:Y:S02]  /*1e20*/  DFMA R2, R78, R22, R2 ;  /* 0x000000164e02722b */ /* 0x000fe40000000002 */
[----:B------:R-:W-:Y:S01]  /*1e30*/  DFMA R58, R80, R14, R4 ;  /* 0x0000000e503a722b */ /* 0x000fe20000000004 */
[----:B------:R-:W-:Y:S01]  /*1e40*/  IMAD.U32 R4, RZ, RZ, UR26 ;  /* 0x0000001aff047e24 */ /* 0x000fe2000f8e00ff */
[----:B------:R-:W-:-:S04]  /*1e50*/  MOV R5, UR27 ;  /* 0x0000001b00057c02 */ /* 0x000fc80008000f00 */
[----:B------:R-:W-:Y:S02]  /*1e60*/  DFMA R106, R84, R6, R2 ;  /* 0x00000006546a722b */ /* 0x000fe40000000002 */
[----:B------:R-:W-:Y:S01]  /*1e70*/  DFMA R108, R90, R62, R58 ;  /* 0x0000003e5a6c722b */ /* 0x000fe2000000003a */
[----:B------:R-:W-:Y:S01]  /*1e80*/  IMAD.U32 R2, RZ, RZ, UR18 ;  /* 0x00000012ff027e24 */ /* 0x000fe2000f8e00ff */
[----:B------:R-:W-:Y:S01]  /*1e90*/  MOV R59, UR15 ;  /* 0x0000000f003b7c02 */ /* 0x000fe20008000f00 */
[----:B------:R-:W-:Y:S01]  /*1ea0*/  IMAD.U32 R58, RZ, RZ, UR14 ;  /* 0x0000000eff3a7e24 */ /* 0x000fe2000f8e00ff */
[----:B------:R-:W-:Y:S01]  /*1eb0*/  DFMA R110, R84, R4, R98 ;  /* 0x00000004546e722b */ /* 0x000fe20000000062 */
[----:B------:R-:W-:-:S03]  /*1ec0*/  MOV R3, UR19 ;  /* 0x0000001300037c02 */ /* 0x000fc60008000f00 */
[----:B------:R-:W-:Y:S02]  /*1ed0*/  DADD R100, R106, -R108 ;  /* 0x000000006a647229 */ /* 0x000fe4000000086c */
[----:B------:R-:W-:Y:S02]  /*1ee0*/  DFMA R124, R90, R58, R104 ;  /* 0x0000003a5a7c722b */ /* 0x000fe40000000068 */
[----:B------:R-:W-:Y:S02]  /*1ef0*/  DADD R98, R106, R108 ;  /* 0x000000006a627229 */ /* 0x000fe4000000006c */
[----:B------:R-:W-:Y:S01]  /*1f00*/  DFMA R122, R84, R2, R102 ;  /* 0x00000002547a722b */ /* 0x000fe20000000066 */
[----:B------:R-:W-:Y:S01]  /*1f10*/  CS2R R108, SRZ ;  /* 0x00000000006c7805 */ /* 0x000fe2000001ff00 */
[----:B---3--:R-:W-:Y:S02]  /*1f20*/  DMUL R104, R100, R96 ;  /* 0x0000006064687228 */ /* 0x008fe40000000000 */
[----:B------:R-:W-:-:S02]  /*1f30*/  DADD R102, R110, R112 ;  /* 0x000000006e667229 */ /* 0x000fc40000000070 */
[----:B------:R-:W-:Y:S01]  /*1f40*/  DADD R110, R110, -R112 ;  /* 0x000000006e6e7229 */ /* 0x000fe20000000870 */
[----:B------:R-:W2:Y:S01]  /*1f50*/  @!P0 LDG.E.64.CONSTANT R108, desc[UR76][R128.64+0x10] ;  /* 0x0000104c806c8981 */ /* 0x000ea2000c1e9b00 */
[----:B------:R-:W-:Y:S02]  /*1f60*/  DADD R100, R122, R124 ;  /* 0x000000007a647229 */ /* 0x000fe4000000007c */
[CCC-:B------:R-:W-:Y:S02]  /*1f70*/  DFMA R96, R98.reuse, R66.reuse, R104.reuse ;  /* 0x000000426260722b */ /* 0x1c0fe40000000068 */
[----:B------:R-:W-:Y:S01]  /*1f80*/  DFMA R98, R98, R66, -R104 ;  /* 0x000000426262722b */ /* 0x000fe20000000868 */
[----:B------:R-:W-:Y:S01]  /*1f90*/  @!P0 IMAD R67, R74, 0x3e8, R89 ;  /* 0x000003e84a438824 */ /* 0x000fe200078e0259 */
[----:B------:R-:W-:Y:S01]  /*1fa0*/  DADD R106, R122, -R124 ;  /* 0x000000007a6a7229 */ /* 0x000fe2000000087c */
[----:B------:R-:W-:Y:S01]  /*1fb0*/  IMAD.U32 R66, RZ, RZ, UR68 ;  /* 0x00000044ff427e24 */ /* 0x000fe2000f8e00ff */
[----:B------:R-:W-:Y:S01]  /*1fc0*/  CS2R R104, SRZ ;  /* 0x0000000000687805 */ /* 0x000fe2000001ff00 */
[----:B------:R-:W-:Y:S01]  /*1fd0*/  @!P0 IMAD.WIDE R130, R67, 0x8, R130 ;  /* 0x0000000843828825 */ /* 0x000fe200078e0282 */
[----:B------:R-:W-:-:S02]  /*1fe0*/  MOV R67, UR69 ;  /* 0x0000004500437c02 */ /* 0x000fc40008000f00 */
[----:B------:R-:W-:Y:S02]  /*1ff0*/  CS2R R112, SRZ ;  /* 0x0000000000707805 */ /* 0x000fe4000001ff00 */
[----:B------:R-:W-:Y:S01]  /*2000*/  CS2R R122, SRZ ;  /* 0x00000000007a7805 */ /* 0x000fe2000001ff00 */
[----:B------:R-:W3:Y:S01]  /*2010*/  @!P0 LDG.E.64.CONSTANT R104, desc[UR76][R130.64+0x18] ;  /* 0x0000184c82688981 */ /* 0x000ee2000c1e9b00 */
[----:B------:R-:W-:Y:S01]  /*2020*/  DFMA R124, R68, R66, RZ ;  /* 0x00000042447c722b */ /* 0x000fe200000000ff */
[----:B------:R-:W-:Y:S01]  /*2030*/  IMAD.U32 R68, RZ, RZ, UR70 ;  /* 0x00000046ff447e24 */ /* 0x000fe2000f8e00ff */
[----:B------:R-:W-:Y:S01]  /*2040*/  MOV R69, UR71 ;  /* 0x0000004700457c02 */ /* 0x000fe20008000f00 */
[----:B------:R0:W4:Y:S01]  /*2050*/  @!P0 LDG.E.64.CONSTANT R112, desc[UR76][R130.64+0x30] ;  /* 0x0000304c82708981 */ /* 0x000122000c1e9b00 */
[----:B------:R-:W-:-:S03]  /*2060*/  @!P0 IMAD R89, R74, 0x3e8, R89 ;  /* 0x000003e84a598824 */ /* 0x000fc600078e0259 */
[----:B------:R1:W5:Y:S01]  /*2070*/  @!P0 LDG.E.64.CONSTANT R122, desc[UR76][R128.64+0x38] ;  /* 0x0000384c807a8981 */ /* 0x000362000c1e9b00 */
[----:B------:R-:W-:Y:S01]  /*2080*/  DFMA R126, R70, R68, R124 ;  /* 0x00000044467e722b */ /* 0x000fe2000000007c */
[----:B------:R-:W-:Y:S01]  /*2090*/  IMAD.U32 R70, RZ, RZ, UR72 ;  /* 0x00000048ff467e24 */ /* 0x000fe2000f8e00ff */
[----:B------:R-:W-:Y:S01]  /*20a0*/  MOV R71, UR73 ;  /* 0x0000004900477c02 */ /* 0x000fe20008000f00 */
[----:B0-----:R-:W0:Y:S05]  /*20b0*/  @!P0 LDC.64 R130, c[0x0][0x390] ;  /* 0x0000e400ff828b82 */ /* 0x001e2a0000000a00 */
[----:B------:R-:W-:Y:S01]  /*20c0*/  DFMA R124, R72, R70, RZ ;  /* 0x00000046487c722b */ /* 0x000fe200000000ff */
[----:B------:R-:W-:Y:S01]  /*20d0*/  IMAD.U32 R72, RZ, RZ, UR74 ;  /* 0x0000004aff487e24 */ /* 0x000fe2000f8e00ff */
[----:B------:R-:W-:-:S06]  /*20e0*/  MOV R73, UR75 ;  /* 0x0000004b00497c02 */ /* 0x000fcc0008000f00 */
[----:B------:R-:W-:Y:S01]  /*20f0*/  DFMA R124, R76, R72, R124 ;  /* 0x000000484c7c722b */ /* 0x000fe2000000007c */
[----:B------:R-:W-:Y:S01]  /*2100*/  IMAD.U32 R76, RZ, RZ, UR8 ;  /* 0x00000008ff4c7e24 */ /* 0x000fe2000f8e00ff */
[----:B------:R-:W-:-:S06]  /*2110*/  MOV R77, UR9 ;  /* 0x00000009004d7c02 */ /* 0x000fcc0008000f00 */
[----:B------:R-:W-:Y:S01]  /*2120*/  DFMA R126, R78, R76, R126 ;  /* 0x0000004c4e7e722b */ /* 0x000fe2000000007e */
[----:B------:R-:W-:Y:S01]  /*2130*/  IMAD.U32 R78, RZ, RZ, UR4 ;  /* 0x00000004ff4e7e24 */ /* 0x000fe2000f8e00ff */
[----:B------:R-:W-:-:S06]  /*2140*/  MOV R79, UR5 ;  /* 0x00000005004f7c02 */ /* 0x000fcc0008000f00 */
[----:B------:R-:W-:Y:S01]  /*2150*/  DFMA R124, R80, R78, R124 ;  /* 0x0000004e507c722b */ /* 0x000fe2000000007c */
[----:B------:R-:W-:Y:S01]  /*2160*/  IMAD.U32 R80, RZ, RZ, UR10 ;  /* 0x0000000aff507e24 */ /* 0x000fe2000f8e00ff */
[----:B------:R-:W-:Y:S01]  /*2170*/  MOV R81, UR11 ;  /* 0x0000000b00517c02 */ /* 0x000fe20008000f00 */
[----:B0-----:R-:W-:Y:S01]  /*2180*/  @!P0 IMAD.WIDE R130, R89, 0x8, R130 ;  /* 0x0000000859828825 */ /* 0x001fe200078e0282 */
[----:B------:R-:W-:-:S04]  /*2190*/  CS2R R88, SRZ ;  /* 0x0000000000587805 */ /* 0x000fc8000001ff00 */
[----:B-1----:R-:W-:Y:S01]  /*21a0*/  DFMA R128, R84, R80, R126 ;  /* 0x000000505480722b */ /* 0x002fe2000000007e */
[----:B------:R-:W-:Y:S01]  /*21b0*/  IMAD.U32 R84, RZ, RZ, UR6 ;  /* 0x00000006ff547e24 */ /* 0x000fe2000f8e00ff */
[----:B------:R-:W-:Y:S01]  /*21c0*/  MOV R85, UR7 ;  /* 0x0000000700557c02 */ /* 0x000fe20008000f00 */
[----:B------:R-:W3:Y:S05]  /*21d0*/  @!P0 LDG.E.64.CONSTANT R88, desc[UR76][R130.64+0x28] ;  /* 0x0000284c82588981 */ /* 0x000eea000c1e9b00 */
[----:B------:R-:W-:Y:S01]  /*21e0*/  DFMA R124, R90, R84, R124 ;  /* 0x000000545a7c722b */ /* 0x000fe2000000007c */
[----:B------:R-:W-:-:S06]  /*21f0*/  CS2R R90, SRZ ;  /* 0x00000000005a7805 */ /* 0x000fcc000001ff00 */
[----:B------:R-:W3:Y:S01]  /*2200*/  @!P0 LDG.E.64.CONSTANT R90, desc[UR76][R130.64+0x20] ;  /* 0x0000204c825a8981 */ /* 0x000ee2000c1e9b00 */
[C-C-:B------:R-:W-:Y:S02]  /*2210*/  DADD R126, R128.reuse, -R124.reuse ;  /* 0x00000000807e7229 */ /* 0x140fe4000000087c */
[----:B------:R-:W-:Y:S01]  /*2220*/  DADD R124, R128, R124 ;  /* 0x00000000807c7229 */ /* 0x000fe2000000007c */
[C---:B------:R-:W-:Y:S01]  /*2230*/  ISETP.GE.U32.AND P1, PT, R86.reuse, 0x24, PT ;  /* 0x000000245600780c */ /* 0x040fe20003f26070 */
[----:B------:R-:W-:Y:S01]  /*2240*/  VIADD R86, R86, 0x40 ;  /* 0x0000004056567836 */ /* 0x000fe20000000000 */
[----:B----4-:R-:W-:Y:S02]  /*2250*/  DMUL R112, R106, R112 ;  /* 0x000000706a707228 */ /* 0x010fe40000000000 */
[----:B-----5:R-:W-:-:S08]  /*2260*/  DMUL R110, R110, R122 ;  /* 0x0000007a6e6e7228 */ /* 0x020fd00000000000 */
[CCC-:B--2---:R-:W-:Y:S02]  /*2270*/  DFMA R106, R102.reuse, R108.reuse, R110.reuse ;  /* 0x0000006c666a722b */ /* 0x1c4fe4000000006e */
[----:B------:R-:W-:Y:S02]  /*2280*/  DFMA R108, R102, R108, -R110 ;  /* 0x0000006c666c722b */ /* 0x000fe4000000086e */
[CCC-:B---3--:R-:W-:Y:S02]  /*2290*/  DFMA R102, R100.reuse, R104.reuse, R112.reuse ;  /* 0x000000686466722b */ /* 0x1c8fe40000000070 */
[----:B------:R-:W-:Y:S02]  /*22a0*/  DFMA R100, R100, R104, -R112 ;  /* 0x000000686464722b */ /* 0x000fe40000000870 */
[C---:B------:R-:W-:Y:S02]  /*22b0*/  DFMA R104, R92.reuse, R56, RZ ;  /* 0x000000385c68722b */ /* 0x040fe400000000ff */
[----:B------:R-:W-:-:S02]  /*22c0*/  DFMA R110, R92, R54, RZ ;  /* 0x000000365c6e722b */ /* 0x000fc400000000ff */
[C---:B------:R-:W-:Y:S02]  /*22d0*/  DFMA R112, R92.reuse, R24, RZ ;  /* 0x000000185c70722b */ /* 0x040fe400000000ff */
[----:B------:R-:W-:Y:S02]  /*22e0*/  DFMA R92, R92, R8, RZ ;  /* 0x000000085c5c722b */ /* 0x000fe400000000ff */
[C---:B------:R-:W-:Y:S02]  /*22f0*/  DFMA R104, R96.reuse, R52, R104 ;  /* 0x000000346068722b */ /* 0x040fe40000000068 */
[C---:B------:R-:W-:Y:S02]  /*2300*/  DFMA R110, R96.reuse, R50, R110 ;  /* 0x00000032606e722b */ /* 0x040fe4000000006e */
[----:B------:R-:W-:Y:S02]  /*2310*/  DFMA R122, R96, R22, R112 ;  /* 0x00000016607a722b */ /* 0x000fe40000000070 */
[----:B------:R-:W-:-:S02]  /*2320*/  DFMA R112, R94, R16, RZ ;  /* 0x000000105e70722b */ /* 0x000fc400000000ff */
[----:B------:R-:W-:-:S08]  /*2330*/  DMUL R126, R126, R88 ;  /* 0x000000587e7e7228 */ /* 0x000fd00000000000 */
[CCC-:B------:R-:W-:Y:S02]  /*2340*/  DFMA R88, R124.reuse, R90.reuse, R126.reuse ;  /* 0x0000005a7c58722b */ /* 0x1c0fe4000000007e */
[----:B------:R-:W-:Y:S02]  /*2350*/  DFMA R90, R124, R90, -R126 ;  /* 0x0000005a7c5a722b */ /* 0x000fe4000000087e */
[----:B------:R-:W-:Y:S02]  /*2360*/  DFMA R124, R96, R6, R92 ;  /* 0x00000006607c722b */ /* 0x000fe4000000005c */
[C---:B------:R-:W-:Y:S02]  /*2370*/  DFMA R92, R94.reuse, R40, RZ ;  /* 0x000000285e5c722b */ /* 0x040fe400000000ff */
[C---:B------:R-:W-:Y:S02]  /*2380*/  DFMA R96, R94.reuse, R38, RZ ;  /* 0x000000265e60722b */ /* 0x040fe400000000ff */
[----:B------:R-:W-:-:S02]  /*2390*/  DFMA R94, R94, R64, RZ ;  /* 0x000000405e5e722b */ /* 0x000fc400000000ff */
        /* <DEDUP_REMOVED lines=28> */
[----:B------:R-:W-:Y:S02]  /*2560*/  DADD R88, R104, R92 ;  /* 0x0000000068587229 */ /* 0x000fe4000000005c */
[----:B------:R-:W-:-:S02]  /*2570*/  DADD R90, R110, R96 ;  /* 0x000000006e5a7229 */ /* 0x000fc40000000060 */
[----:B------:R-:W-:Y:S02]  /*2580*/  DADD R94, R122, R112 ;  /* 0x000000007a5e7229 */ /* 0x000fe40000000070 */
        /* <DEDUP_REMOVED lines=14> */
.L_x_132:
[----:B01----:R-:W-:Y:S05]  /*2670*/  BSYNC.RECONVERGENT B0 ;  /* 0x0000000000007941 */ /* 0x003fea0003800200 */
.L_x_131:
[----:B------:R-:W0:Y:S01]  /*2680*/  S2R R86, SR_TID.X ;  /* 0x0000000000567919 */ /* 0x000e220000002100 */
[----:B------:R-:W-:Y:S01]  /*2690*/  BSSY.RECONVERGENT B0, `(.L_x_134) ;  /* 0x0000060000007945 */ /* 0x000fe20003800200 */
[----:B------:R-:W-:Y:S01]  /*26a0*/  BAR.SYNC.DEFER_BLOCKING 0x0 ;  /* 0x0000000000007b1d */ /* 0x000fe20000010000 */
[----:B0-----:R-:W-:-:S13]  /*26b0*/  ISETP.GT.U32.AND P0, PT, R86, 0x4f, PT ;  /* 0x0000004f5600780c */ /* 0x001fda0003f04070 */
[----:B------:R-:W-:Y:S05]  /*26c0*/  @P0 BRA `(.L_x_135) ;  /* 0x0000000400700947 */ /* 0x000fea0003800000 */
[----:B------:R-:W0:Y:S01]  /*26d0*/  S2R R83, SR_TID.Y ;  /* 0x0000000000537919 */ /* 0x000e220000002200 */
[----:B------:R-:W1:Y:S01]  /*26e0*/  S2UR UR5, SR_CgaCtaId ;  /* 0x00000000000579c3 */ /* 0x000e620000008800 */
[----:B------:R-:W-:Y:S01]  /*26f0*/  SHF.R.U32.HI R74, RZ, 0x3, R86 ;  /* 0x00000003ff4a7819 */ /* 0x000fe20000011656 */
[----:B------:R-:W-:Y:S02]  /*2700*/  UMOV UR4, 0x400 ;  /* 0x0000040000047882 */ /* 0x000fe40000000000 */
[----:B-1----:R-:W-:Y:S02]  /*2710*/  ULEA UR4, UR5, UR4, 0x18 ;  /* 0x0000000405047291 */ /* 0x002fe4000f8ec0ff */
[----:B0-----:R-:W-:Y:S01]  /*2720*/  IMAD R74, R83, 0xa, R74 ;  /* 0x0000000a534a7824 */ /* 0x001fe200078e024a */
[----:B------:R-:W-:-:S03]  /*2730*/  SHF.L.U32 R83, R86, 0x3, RZ ;  /* 0x0000000356537819 */ /* 0x000fc600000006ff */
[----:B------:R-:W-:Y:S01]  /*2740*/  IMAD R74, R74, 0x320, RZ ;  /* 0x000003204a4a7824 */ /* 0x000fe200078e02ff */
[----:B------:R-:W-:-:S04]  /*2750*/  LOP3.LUT R83, R83, 0x38, RZ, 0xc0, !PT ;  /* 0x0000003853537812 */ /* 0x000fc800078ec0ff */
[----:B------:R-:W-:Y:S01]  /*2760*/  IADD3 R74, PT, PT, R74, UR4, R83 ;  /* 0x000000044a4a7c10 */ /* 0x000fe2000fffe053 */
[----:B------:R-:W-:-:S03]  /*2770*/  IMAD.MOV.U32 R83, RZ, RZ, R86 ;  /* 0x000000ffff537224 */ /* 0x000fc600078e0056 */
[----:B------:R-:W-:-:S07]  /*2780*/  IADD3 R74, PT, PT, R74, 0x190, RZ ;  /* 0x000001904a4a7810 */ /* 0x000fce0007ffe0ff */
.L_x_136:
[----:B--2---:R-:W-:Y:S01]  /*2790*/  LDS.64 R86, [R74+-0x190] ;  /* 0xfffe70004a567984 */ /* 0x004fe20000000a00 */
[C---:B------:R-:W-:Y:S01]  /*27a0*/  ISETP.GE.U32.AND P0, PT, R83.reuse, 0x10, PT ;  /* 0x000000105300780c */ /* 0x040fe20003f06070 */
[----:B------:R-:W-:Y:S02]  /*27b0*/  VIADD R83, R83, 0x40 ;  /* 0x0000004053537836 */ /* 0x000fe40000000000 */
[----:B------:R-:W0:Y:S04]  /*27c0*/  LDS.64 R88, [R74+0x140] ;  /* 0x000140004a587984 */ /* 0x000e280000000a00 */
[----:B------:R-:W-:Y:S04]  /*27d0*/  LDS.64 R98, [R74+-0x140] ;  /* 0xfffec0004a627984 */ /* 0x000fe80000000a00 */
[----:B------:R-:W1:Y:S04]  /*27e0*/  LDS.64 R100, [R74+0xf0] ;  /* 0x0000f0004a647984 */ /* 0x000e680000000a00 */
[----:B------:R-:W-:Y:S04]  /*27f0*/  LDS.64 R104, [R74+-0xf0] ;  /* 0xffff10004a687984 */ /* 0x000fe80000000a00 */
[----:B------:R-:W2:Y:S04]  /*2800*/  LDS.64 R106, [R74+0xa0] ;  /* 0x0000a0004a6a7984 */ /* 0x000ea80000000a00 */
[----:B------:R-:W-:Y:S04]  /*2810*/  LDS.64 R92, [R74+-0xa0] ;  /* 0xffff60004a5c7984 */ /* 0x000fe80000000a00 */
[----:B------:R-:W3:Y:S01]  /*2820*/  LDS.64 R90, [R74+0x50] ;  /* 0x000050004a5a7984 */ /* 0x000ee20000000a00 */
[----:B0-----:R-:W-:-:S02]  /*2830*/  DADD R94, R86, R88 ;  /* 0x00000000565e7229 */ /* 0x001fc40000000058 */
[----:B------:R-:W-:Y:S01]  /*2840*/  DADD R96, R86, -R88 ;  /* 0x0000000056607229 */ /* 0x000fe20000000858 */
[----:B------:R-:W-:Y:S05]  /*2850*/  LDS.64 R86, [R74+-0x50] ;  /* 0xffffb0004a567984 */ /* 0x000fea0000000a00 */
[----:B------:R-:W-:Y:S02]  /*2860*/  DFMA R88, R94, R56, RZ ;  /* 0x000000385e58722b */ /* 0x000fe400000000ff */
[C-C-:B-1----:R-:W-:Y:S02]  /*2870*/  DADD R102, R98.reuse, R100.reuse ;  /* 0x0000000062667229 */ /* 0x142fe40000000064 */
[----:B------:R-:W-:-:S02]  /*2880*/  DADD R98, R98, -R100 ;  /* 0x0000000062627229 */ /* 0x000fc40000000864 */
[C---:B------:R-:W-:Y:S02]  /*2890*/  DFMA R108, R94.reuse, R54, RZ ;  /* 0x000000365e6c722b */ /* 0x040fe400000000ff */
[----:B------:R-:W-:Y:S02]  /*28a0*/  DFMA R110, R94, R24, RZ ;  /* 0x000000185e6e722b */ /* 0x000fe400000000ff */
[----:B------:R-:W-:Y:S01]  /*28b0*/  DFMA R100, R102, R52, R88 ;  /* 0x000000346664722b */ /* 0x000fe20000000058 */
[----:B------:R-:W0:Y:S01]  /*28c0*/  LDS.64 R88, [R74] ;  /* 0x000000004a587984 */ /* 0x000e220000000a00 */
[----:B------:R-:W-:Y:S02]  /*28d0*/  DFMA R94, R94, R8, RZ ;  /* 0x000000085e5e722b */ /* 0x000fe400000000ff */
[C---:B------:R-:W-:Y:S02]  /*28e0*/  DFMA R108, R102.reuse, R50, R108 ;  /* 0x00000032666c722b */ /* 0x040fe4000000006c */
[----:B------:R-:W-:-:S02]  /*28f0*/  DFMA R112, R102, R22, R110 ;  /* 0x000000166670722b */ /* 0x000fc4000000006e */
[----:B------:R-:W-:Y:S02]  /*2900*/  DFMA R110, R96, R16, RZ ;  /* 0x00000010606e722b */ /* 0x000fe400000000ff */
[----:B------:R-:W-:Y:S02]  /*2910*/  DFMA R116, R102, R6, R94 ;  /* 0x000000066674722b */ /* 0x000fe4000000005e */
[C---:B------:R-:W-:Y:S02]  /*2920*/  DFMA R94, R96.reuse, R40, RZ ;  /* 0x00000028605e722b */ /* 0x040fe400000000ff */
[C---:B------:R-:W-:Y:S02]  /*2930*/  DFMA R102, R96.reuse, R38, RZ ;  /* 0x000000266066722b */ /* 0x040fe400000000ff */
[----:B------:R-:W-:Y:S02]  /*2940*/  DFMA R114, R96, R64, RZ ;  /* 0x000000406072722b */ /* 0x000fe400000000ff */
[----:B------:R-:W-:-:S02]  /*2950*/  DFMA R110, R98, R14, R110 ;  /* 0x0000000e626e722b */ /* 0x000fc4000000006e */
[----:B------:R-:W-:Y:S02]  /*2960*/  DFMA R96, R98, R36, R94 ;  /* 0x000000246260722b */ /* 0x000fe4000000005e */
[----:B--2---:R-:W-:Y:S02]  /*2970*/  DADD R94, R104, R106 ;  /* 0x00000000685e7229 */ /* 0x004fe4000000006a */
[C---:B------:R-:W-:Y:S02]  /*2980*/  DFMA R102, R98.reuse, R34, R102 ;  /* 0x000000226266722b */ /* 0x040fe40000000066 */
[----:B------:R-:W-:Y:S02]  /*2990*/  DFMA R114, R98, R62, R114 ;  /* 0x0000003e6272722b */ /* 0x000fe40000000072 */
[----:B------:R-:W-:Y:S02]  /*29a0*/  DADD R104, R104, -R106 ;  /* 0x0000000068687229 */ /* 0x000fe4000000086a */
[----:B------:R-:W-:-:S02]  /*29b0*/  DFMA R100, R94, R48, R100 ;  /* 0x000000305e64722b */ /* 0x000fc40000000064 */
[C---:B------:R-:W-:Y:S02]  /*29c0*/  DFMA R108, R94.reuse, R44, R108 ;  /* 0x0000002c5e6c722b */ /* 0x040fe4000000006c */
[C---:B------:R-:W-:Y:S02]  /*29d0*/  DFMA R112, R94.reuse, R20, R112 ;  /* 0x000000145e70722b */ /* 0x040fe40000000070 */
[----:B------:R-:W-:Y:S02]  /*29e0*/  DFMA R116, R94, R4, R116 ;  /* 0x000000045e74722b */ /* 0x000fe40000000074 */
[----:B---3--:R-:W-:Y:S02]  /*29f0*/  DADD R94, R92, R90 ;  /* 0x000000005c5e7229 */ /* 0x008fe4000000005a */
        /* <DEDUP_REMOVED lines=9> */
[----:B------:R-:W-:Y:S02]  /*2a90*/  DFMA R116, R94, R2, R116 ;  /* 0x000000025e74722b */ /* 0x000fe40000000074 */
[----:B------:R-:W-:Y:S02]  /*2aa0*/  DADD R86, R86, -R88 ;  /* 0x0000000056567229 */ /* 0x000fe40000000858 */
        /* <DEDUP_REMOVED lines=15> */
[----:B------:R-:W-:Y:S01]  /*2ba0*/  DADD R90, R112, R110 ;  /* 0x00000000705a7229 */ /* 0x000fe2000000006e */
[----:B------:R-:W-:Y:S01]  /*2bb0*/  STS.64 [R74+-0xa0], R92 ;  /* 0xffff605c4a007388 */ /* 0x000fe20000000a00 */
[----:B------:R-:W-:Y:S02]  /*2bc0*/  DADD R114, R116, -R114 ;  /* 0x0000000074727229 */ /* 0x000fe40000000872 */
[----:B------:R-:W-:Y:S01]  /*2bd0*/  DADD R96, R100, -R96 ;  /* 0x0000000064607229 */ /* 0x000fe20000000860 */
[----:B------:R-:W-:Y:S01]  /*2be0*/  STS.64 [R74+-0x190], R86 ;  /* 0xfffe70564a007388 */ /* 0x000fe20000000a00 */
[----:B------:R-:W-:Y:S02]  /*2bf0*/  DADD R102, R108, -R102 ;  /* 0x000000006c667229 */ /* 0x000fe40000000866 */
[----:B------:R-:W-:Y:S01]  /*2c00*/  DADD R110, R112, -R110 ;  /* 0x00000000706e7229 */ /* 0x000fe2000000086e */
[----:B------:R-:W-:Y:S04]  /*2c10*/  STS.64 [R74+-0x50], R114 ;  /* 0xffffb0724a007388 */ /* 0x000fe80000000a00 */
[----:B------:R-:W-:Y:S04]  /*2c20*/  STS.64 [R74+0xa0], R96 ;  /* 0x0000a0604a007388 */ /* 0x000fe80000000a00 */
[----:B------:R-:W-:Y:S04]  /*2c30*/  STS.64 [R74+-0x140], R88 ;  /* 0xfffec0584a007388 */ /* 0x000fe80000000a00 */
[----:B------:R-:W-:Y:S04]  /*2c40*/  STS.64 [R74+0x50], R102 ;  /* 0x000050664a007388 */ /* 0x000fe80000000a00 */
[----:B------:R-:W-:Y:S04]  /*2c50*/  STS.64 [R74+-0xf0], R90 ;  /* 0xffff105a4a007388 */ /* 0x000fe80000000a00 */
[----:B------:R0:W-:Y:S02]  /*2c60*/  STS.64 [R74], R110 ;  /* 0x0000006e4a007388 */ /* 0x0001e40000000a00 */
[----:B0-----:R-:W-:Y:S01]  /*2c70*/  IADD3 R74, PT, PT, R74, 0x1900, RZ ;  /* 0x000019004a4a7810 */ /* 0x001fe20007ffe0ff */
[----:B------:R-:W-:Y:S06]  /*2c80*/  @!P0 BRA `(.L_x_136) ;  /* 0xfffffff800c08947 */ /* 0x000fec000383ffff */
.L_x_135:
[----:B------:R-:W-:Y:S05]  /*2c90*/  BSYNC.RECONVERGENT B0 ;  /* 0x0000000000007941 */ /* 0x000fea0003800200 */
.L_x_134:
[----:B------:R-:W-:Y:S06]  /*2ca0*/  BAR.SYNC.DEFER_BLOCKING 0x0 ;  /* 0x0000000000007b1d */ /* 0x000fec0000010000 */
[----:B------:R-:W0:Y:S01]  /*2cb0*/  LDCU.128 UR12, c[0x3][0x10] ;  /* 0x00c00200ff0c77ac */ /* 0x000e220008000c00 */
[----:B------:R-:W1:Y:S01]  /*2cc0*/  LDCU.128 UR16, c[0x3][0x710] ;  /* 0x00c0e200ff1077ac */ /* 0x000e620008000c00 */
[----:B------:R-:W3:Y:S01]  /*2cd0*/  LDCU.128 UR20, c[0x3][0x30] ;  /* 0x00c00600ff1477ac */ /* 0x000ee20008000c00 */
[----:B------:R-:W4:Y:S01]  /*2ce0*/  LDCU.128 UR24, c[0x3][0x730] ;  /* 0x00c0e600ff1877ac */ /* 0x000f220008000c00 */
[----:B------:R-:W5:Y:S01]  /*2cf0*/  LDCU.128 UR28, c[0x3][0x50] ;  /* 0x00c00a00ff1c77ac */ /* 0x000f620008000c00 */
[----:B------:R-:W-:Y:S01]  /*2d00*/  LDS.64 R2, [R82] ;  /* 0x0000000052027984 */ /* 0x000fe20000000a00 */
[----:B------:R-:W2:Y:S03]  /*2d10*/  LDCU.64 UR6, c[0x3][0x748] ;  /* 0x00c0e900ff0677ac */ /* 0x000ea60008000a00 */
[----:B------:R-:W0:Y:S01]  /*2d20*/  LDS.64 R4, [R82+0x1c20] ;  /* 0x001c200052047984 */ /* 0x000e220000000a00 */
[----:B------:R-:W2:Y:S03]  /*2d30*/  LDCU.128 UR32, c[0x3][0x750] ;  /* 0x00c0ea00ff2077ac */ /* 0x000ea60008000c00 */
[----:B------:R-:W-:Y:S01]  /*2d40*/  LDS.64 R8, [R82+0x320] ;  /* 0x0003200052087984 */ /* 0x000fe20000000a00 */
[----:B------:R-:W1:Y:S03]  /*2d50*/  LDCU UR4, c[0x0][0x380] ;  /* 0x00007000ff0477ac */ /* 0x000e660008000800 */
[----:B------:R-:W3:Y:S01]  /*2d60*/  LDS.64 R10, [R82+0x1900] ;  /* 0x00190000520a7984 */ /* 0x000ee20000000a00 */
[----:B------:R-:W2:Y:S03]  /*2d70*/  LDCU.64 UR8, c[0x3][0x68] ;  /* 0x00c00d00ff0877ac */ /* 0x000ea60008000a00 */
[----:B------:R-:W-:Y:S01]  /*2d80*/  LDS.64 R12, [R82+0x640] ;  /* 0x00064000520c7984 */ /* 0x000fe20000000a00 */
[----:B------:R-:W2:Y:S03]  /*2d90*/  LDCU.64 UR10, c[0x3][0x768] ;  /* 0x00c0ed00ff0a77ac */ /* 0x000ea60008000a00 */
[----:B------:R-:W4:Y:S04]  /*2da0*/  LDS.64 R14, [R82+0x15e0] ;  /* 0x0015e000520e7984 */ /* 0x000f280000000a00 */
[----:B------:R-:W-:Y:S04]  /*2db0*/  LDS.64 R16, [R82+0x960] ;  /* 0x0009600052107984 */ /* 0x000fe80000000a00 */
[----:B------:R-:W2:Y:S01]  /*2dc0*/  LDS.64 R18, [R82+0x12c0] ;  /* 0x0012c00052127984 */ /* 0x000ea20000000a00 */
[----:B-1----:R-:W-:-:S03]  /*2dd0*/  ISETP.GE.AND P0, PT, R0, UR4, PT ;  /* 0x0000000400007c0c */ /* 0x002fc6000bf06270 */
[----:B------:R-:W-:Y:S01]  /*2de0*/  LDS.64 R20, [R82+0xfa0] ;  /* 0x000fa00052147984 */ /* 0x000fe20000000a00 */
[C-C-:B0-----:R-:W-:Y:S02]  /*2df0*/  DADD R6, R2.reuse, R4.reuse ;  /* 0x0000000002067229 */ /* 0x141fe40000000004 */
[----:B------:R-:W-:Y:S02]  /*2e00*/  DADD R2, R2, -R4 ;  /* 0x0000000002027229 */ /* 0x000fe40000000804 */
[C-C-:B---3--:R-:W-:Y:S02]  /*2e10*/  DADD R4, R8.reuse, R10.reuse ;  /* 0x0000000008047229 */ /* 0x148fe4000000000a */
[----:B------:R-:W-:Y:S01]  /*2e20*/  DADD R8, R8, -R10 ;  /* 0x0000000008087229 */ /* 0x000fe2000000080a */
[----:B------:R-:W0:Y:S01]  /*2e30*/  LDS.64 R10, [R82+0xc80] ;  /* 0x000c8000520a7984 */ /* 0x000e220000000a00 */
[C---:B------:R-:W-:Y:S01]  /*2e40*/  DFMA R22, R6.reuse, UR12, RZ ;  /* 0x0000000c06167c2b */ /* 0x040fe200080000ff */
[----:B------:R-:W1:Y:S01]  /*2e50*/  LDCU.64 UR12, c[0x3][0x88] ;  /* 0x00c01100ff0c77ac */ /* 0x000e620008000a00 */
[----:B------:R-:W-:-:S02]  /*2e60*/  DFMA R26, R6, UR14, RZ ;  /* 0x0000000e061a7c2b */ /* 0x000fc400080000ff */
[C---:B------:R-:W-:Y:S01]  /*2e70*/  DFMA R56, R6.reuse, R56, RZ ;  /* 0x000000380638722b */ /* 0x040fe200000000ff */
[----:B------:R-:W3:Y:S01]  /*2e80*/  LDCU.64 UR14, c[0x3][0x788] ;  /* 0x00c0f100ff0e77ac */ /* 0x000ee20008000a00 */
[----:B------:R-:W-:Y:S02]  /*2e90*/  DFMA R54, R6, R54, RZ ;  /* 0x000000360636722b */ /* 0x000fe400000000ff */
[C---:B------:R-:W-:Y:S02]  /*2ea0*/  DFMA R38, R2.reuse, R38, RZ ;  /* 0x000000260226722b */ /* 0x040fe400000000ff */
[C---:B------:R-:W-:Y:S02]  /*2eb0*/  DFMA R40, R2.reuse, R40, RZ ;  /* 0x000000280228722b */ /* 0x040fe400000000ff */
[C---:B------:R-:W-:Y:S02]  /*2ec0*/  DFMA R24, R2.reuse, UR16, RZ ;  /* 0x0000001002187c2b */ /* 0x040fe400080000ff */
[----:B------:R-:W-:Y:S01]  /*2ed0*/  DFMA R2, R2, UR18, RZ ;  /* 0x0000001202027c2b */ /* 0x000fe200080000ff */
[----:B------:R-:W1:Y:S01]  /*2ee0*/  LDCU.128 UR16, c[0x3][0x70] ;  /* 0x00c00e00ff1077ac */ /* 0x000e620008000c00 */
[----:B----4-:R-:W-:-:S02]  /*2ef0*/  DADD R6, R12, R14 ;  /* 0x000000000c067229 */ /* 0x010fc4000000000e */
[C---:B------:R-:W-:Y:S02]  /*2f00*/  DFMA R22, R4.reuse, UR20, R22 ;  /* 0x0000001404167c2b */ /* 0x040fe40008000016 */
[C---:B------:R-:W-:Y:S01]  /*2f10*/  DFMA R26, R4.reuse, UR22, R26 ;  /* 0x00000016041a7c2b */ /* 0x040fe2000800001a */
[----:B------:R-:W4:Y:S01]  /*2f20*/  LDCU.128 UR20, c[0x3][0x770] ;  /* 0x00c0ee00ff1477ac */ /* 0x000f220008000c00 */
[C---:B------:R-:W-:Y:S02]  /*2f30*/  DFMA R56, R4.reuse, R52, R56 ;  /* 0x000000340438722b */ /* 0x040fe40000000038 */
[----:B------:R-:W-:Y:S02]  /*2f40*/  DFMA R54, R4, R50, R54 ;  /* 0x000000320436722b */ /* 0x000fe40000000036 */
[----:B------:R-:W-:Y:S02]  /*2f50*/  DFMA R38, R8, R34, R38 ;  /* 0x000000220826722b */ /* 0x000fe40000000026 */
[----:B------:R-:W-:-:S02]  /*2f60*/  DADD R12, R12, -R14 ;  /* 0x000000000c0c7229 */ /* 0x000fc4000000080e */
[C---:B------:R-:W-:Y:S02]  /*2f70*/  DFMA R24, R8.reuse, UR24, R24 ;  /* 0x0000001808187c2b */ /* 0x040fe40008000018 */
[----:B------:R-:W-:Y:S01]  /*2f80*/  DFMA R4, R8, UR26, R2 ;  /* 0x0000001a08047c2b */ /* 0x000fe20008000002 */
[----:B------:R-:W3:Y:S01]  /*2f90*/  LDCU.128 UR24, c[0x3][0x90] ;  /* 0x00c01200ff1877ac */ /* 0x000ee20008000c00 */
[C---:B-----5:R-:W-:Y:S02]  /*2fa0*/  DFMA R22, R6.reuse, UR28, R22 ;  /* 0x0000001c06167c2b */ /* 0x060fe40008000016 */
[----:B------:R-:W-:Y:S01]  /*2fb0*/  DFMA R26, R6, UR30, R26 ;  /* 0x0000001e061a7c2b */ /* 0x000fe2000800001a */
[----:B------:R-:W5:Y:S01]  /*2fc0*/  LDCU.128 UR28, c[0x3][0x790] ;  /* 0x00c0f200ff1c77ac */ /* 0x000f620008000c00 */
[----:B--2---:R-:W-:Y:S02]  /*2fd0*/  DADD R2, R16, R18 ;  /* 0x0000000010027229 */ /* 0x004fe40000000012 */
[----:B------:R-:W-:-:S02]  /*2fe0*/  DFMA R54, R6, R44, R54 ;  /* 0x0000002c0636722b */ /* 0x000fc40000000036 */
[----:B------:R-:W-:Y:S02]  /*2ff0*/  DADD R16, R16, -R18 ;  /* 0x0000000010107229 */ /* 0x000fe40000000812 */
[C---:B------:R-:W-:Y:S02]  /*3000*/  DFMA R24, R12.reuse, UR32, R24 ;  /* 0x000000200c187c2b */ /* 0x040fe40008000018 */
[C---:B------:R-:W-:Y:S02]  /*3010*/  DFMA R14, R12.reuse, UR34, R4 ;  /* 0x000000220c0e7c2b */ /* 0x040fe40008000004 */
[----:B------:R-:W-:Y:S02]  /*3020*/  DFMA R38, R12, UR6, R38 ;  /* 0x000000060c267c2b */ /* 0x000fe40008000026 */
[C-C-:B0-----:R-:W-:Y:S02]  /*3030*/  DADD R4, R10.reuse, R20.reuse ;  /* 0x000000000a047229 */ /* 0x141fe40000000014 */
[----:B------:R-:W-:-:S02]  /*3040*/  DADD R10, R10, -R20 ;  /* 0x000000000a0a7229 */ /* 0x000fc40000000814 */
[C---:B-1----:R-:W-:Y:S02]  /*3050*/  DFMA R22, R2.reuse, UR16, R22 ;  /* 0x0000001002167c2b */ /* 0x042fe40008000016 */
[----:B------:R-:W-:Y:S02]  /*3060*/  DFMA R26, R2, UR18, R26 ;  /* 0x00000012021a7c2b */ /* 0x000fe4000800001a */
[C---:B----4-:R-:W-:Y:S02]  /*3070*/  DFMA R24, R16.reuse, UR20, R24 ;  /* 0x0000001410187c2b */ /* 0x050fe40008000018 */
[----:B------:R-:W-:Y:S02]  /*3080*/  DFMA R14, R16, UR22, R14 ;  /* 0x00000016100e7c2b */ /* 0x000fe4000800000e */
[----:B------:R-:W-:Y:S02]  /*3090*/  DFMA R54, R2, UR8, R54 ;  /* 0x0000000802367c2b */ /* 0x000fe40008000036 */
[----:B------:R-:W-:-:S02]  /*30a0*/  DFMA R38, R16, UR10, R38 ;  /* 0x0000000a10267c2b */ /* 0x000fc40008000026 */
[C---:B---3--:R-:W-:Y:S02]  /*30b0*/  DFMA R22, R4.reuse, UR24, R22 ;  /* 0x0000001804167c2b */ /* 0x048fe40008000016 */
[----:B------:R-:W-:Y:S02]  /*30c0*/  DFMA R26, R4, UR26, R26 ;  /* 0x0000001a041a7c2b */ /* 0x000fe4000800001a */
[C---:B-----5:R-:W-:Y:S02]  /*30d0*/  DFMA R24, R10.reuse, UR28, R24 ;  /* 0x0000001c0a187c2b */ /* 0x060fe40008000018 */
[----:B------:R-:W-:Y:S02]  /*30e0*/  DFMA R14, R10, UR30, R14 ;  /* 0x0000001e0a0e7c2b */ /* 0x000fe4000800000e */
[----:B------:R-:W-:Y:S02]  /*30f0*/  DFMA R54, R4, UR12, R54 ;  /* 0x0000000c04367c2b */ /* 0x000fe40008000036 */
[----:B------:R-:W-:-:S02]  /*3100*/  DFMA R38, R10, UR14, R38 ;  /* 0x0000000e0a267c2b */ /* 0x000fc40008000026 */
[----:B------:R-:W-:Y:S01]  /*3110*/  DFMA R40, R8, R36, R40 ;  /* 0x000000240828722b */ /* 0x000fe20000000028 */
[----:B------:R-:W-:Y:S10]  /*3120*/  @P0 EXIT ;  /* 0x000000000000094d */ /* 0x000ff40003800000 */
[----:B------:R-:W0:Y:S01]  /*3130*/  LDC.64 R18, c[0x0][0x3b0] ;  /* 0x0000ec00ff127b82 */ /* 0x000e220000000a00 */
[----:B------:R-:W-:Y:S02]  /*3140*/  DFMA R56, R6, R48, R56 ;  /* 0x000000300638722b */ /* 0x000fe40000000038 */
[----:B------:R-:W-:Y:S02]  /*3150*/  DFMA R40, R12, R32, R40 ;  /* 0x000000200c28722b */ /* 0x000fe40000000028 */
[----:B------:R-:W-:Y:S02]  /*3160*/  DADD R12, R26, -R14 ;  /* 0x000000001a0c7229 */ /* 0x000fe4000000080e */
[----:B------:R-:W-:Y:S02]  /*3170*/  DADD R8, R22, R24 ;  /* 0x0000000016087229 */ /* 0x000fe40000000018 */
[----:B------:R-:W-:Y:S02]  /*3180*/  DFMA R56, R2, R46, R56 ;  /* 0x0000002e0238722b */ /* 0x000fe40000000038 */
[----:B------:R-:W-:-:S02]  /*3190*/  DFMA R40, R16, R30, R40 ;  /* 0x0000001e1028722b */ /* 0x000fc40000000028 */
[C-C-:B------:R-:W-:Y:S02]  /*31a0*/  DADD R6, R54.reuse, R38.reuse ;  /* 0x0000000036067229 */ /* 0x140fe40000000026 */
[----:B------:R-:W-:Y:S02]  /*31b0*/  DADD R16, R54, -R38 ;  /* 0x0000000036107229 */ /* 0x000fe40000000826 */
[----:B------:R-:W-:Y:S02]  /*31c0*/  DFMA R56, R4, R66, R56 ;  /* 0x000000420438722b */ /* 0x000fe40000000038 */
[----:B------:R-:W-:Y:S02]  /*31d0*/  DFMA R40, R10, R70, R40 ;  /* 0x000000460a28722b */ /* 0x000fe40000000028 */
[----:B------:R-:W-:Y:S02]  /*31e0*/  DADD R10, R26, R14 ;  /* 0x000000001a0a7229 */ /* 0x000fe4000000000e */
[----:B------:R-:W-:Y:S01]  /*31f0*/  DADD R14, R22, -R24 ;  /* 0x00000000160e7229 */ /* 0x000fe20000000818 */
[----:B0-----:R-:W-:-:S03]  /*3200*/  IMAD.WIDE R2, R75, 0x8, R18 ;  /* 0x000000084b027825 */ /* 0x001fc600078e0212 */
[C-C-:B------:R-:W-:Y:S02]  /*3210*/  DADD R4, R56.reuse, R40.reuse ;  /* 0x0000000038047229 */ /* 0x140fe40000000028 */
        /* <DEDUP_REMOVED lines=10> */
.L_x_137:
        /* <DEDUP_REMOVED lines=12> */
.L_x_339:


//--------------------- .text._Z32massMatrixMultiplyRegisterKernelILi8ELi10ELi1EEviPKiPKdS3_S3_S3_Pd --------------------------
	.section	.text._Z32massMatrixMultiplyRegisterKernelILi8ELi10ELi1EEviPKiPKdS3_S3_S3_Pd,"ax",@progbits
	.align	128
        .global         _Z32massMatrixMultiplyRegisterKernelILi8ELi10ELi1EEviPKiPKdS3_S3_S3_Pd
        .type           _Z32massMatrixMultiplyRegisterKernelILi8ELi10ELi1EEviPKiPKdS3_S3_S3_Pd,@function
        .size           _Z32massMatrixMultiplyRegisterKernelILi8ELi10ELi1EEviPKiPKdS3_S3_S3_Pd,(.L_x_340 - _Z32massMatrixMultiplyRegisterKernelILi8ELi10ELi1EEviPKiPKdS3_S3_S3_Pd)
        .other          _Z32massMatrixMultiplyRegisterKernelILi8ELi10ELi1EEviPKiPKdS3_S3_S3_Pd,@"STO_CUDA_ENTRY STV_DEFAULT"
_Z32massMatrixMultiplyRegisterKernelILi8ELi10ELi1EEviPKiPKdS3_S3_S3_Pd:
.text._Z32massMatrixMultiplyRegisterKernelILi8ELi10ELi1EEviPKiPKdS3_S3_S3_Pd:
[----:B------:R-:W-:Y:S01]  /*0000*/  LDC R1, c[0x0][0x37c] ;  /* 0x0000df00ff017b82 */ /* 0x000fe20000000800 */
[----:B------:R-:W0:Y:S07]  /*0010*/  S2R R0, SR_TID.Y ;  /* 0x0000000000007919 */ /* 0x000e2e0000002200 */
[----:B------:R-:W0:Y:S01]  /*0020*/  S2UR UR4, SR_CTAID.X ;  /* 0x00000000000479c3 */ /* 0x000e220000002500 */
[----:B------:R-:W1:Y:S01]  /*0030*/  LDCU UR5, c[0x0][0x380] ;  /* 0x00007000ff0577ac */ /* 0x000e620008000800 */
[----:B------:R-:W-:Y:S01]  /*0040*/  IMAD.MOV.U32 R5, RZ, RZ, RZ ;  /* 0x000000ffff057224 */ /* 0x000fe200078e00ff */
[----:B------:R-:W2:Y:S01]  /*0050*/  S2R R2, SR_TID.X ;  /* 0x0000000000027919 */ /* 0x000ea20000002100 */
[----:B------:R-:W3:Y:S01]  /*0060*/  LDCU.64 UR6, c[0x0][0x358] ;  /* 0x00006b00ff0677ac */ /* 0x000ee20008000a00 */
[----:B------:R-:W4:Y:S03]  /*0070*/  S2R R19, SR_CgaCtaId ;  /* 0x0000000000137919 */ /* 0x000f260000008800 */
[----:B------:R-:W5:Y:S01]  /*0080*/  LDC.64 R36, c[0x0][0x3a8] ;  /* 0x0000ea00ff247b82 */ /* 0x000f620000000a00 */
[----:B0-----:R-:W-:Y:S01]  /*0090*/  VIADD R3, R0, UR4 ;  /* 0x0000000400037c36 */ /* 0x001fe20008000000 */
[----:B--2---:R-:W-:-:S04]  /*00a0*/  ISETP.GT.U32.AND P1, PT, R2, 0x13, PT ;  /* 0x000000130200780c */ /* 0x004fc80003f24070 */
[----:B-1----:R-:W-:-:S09]  /*00b0*/  ISETP.GE.AND P0, PT, R3, UR5, PT ;  /* 0x0000000503007c0c */ /* 0x002fd2000bf06270 */
[----:B------:R-:W0:Y:S08]  /*00c0*/  @!P1 LDC.64 R8, c[0x0][0x398] ;  /* 0x0000e600ff089b82 */ /* 0x000e300000000a00 */
[----:B------:R-:W1:Y:S08]  /*00d0*/  @!P0 LDC.64 R6, c[0x0][0x388] ;  /* 0x0000e200ff068b82 */ /* 0x000e700000000a00 */
[----:B------:R-:W2:Y:S01]  /*00e0*/  @!P1 LDC.64 R10, c[0x0][0x3a0] ;  /* 0x0000e800ff0a9b82 */ /* 0x000ea20000000a00 */
[----:B0-----:R-:W-:-:S05]  /*00f0*/  @!P1 IMAD.WIDE.U32 R8, R2, 0x8, R8 ;  /* 0x0000000802089825 */ /* 0x001fca00078e0008 */
[----:B---3--:R-:W3:Y:S01]  /*0100*/  @!P1 LDG.E.64.CONSTANT R14, desc[UR6][R8.64] ;  /* 0x00000006080e9981 */ /* 0x008ee2000c1e9b00 */
[----:B-1----:R-:W-:-:S05]  /*0110*/  @!P0 IMAD.WIDE R6, R3, 0x4, R6 ;  /* 0x0000000403068825 */ /* 0x002fca00078e0206 */
[----:B------:R0:W5:Y:S01]  /*0120*/  @!P0 LDG.E.CONSTANT R5, desc[UR6][R6.64] ;  /* 0x0000000606058981 */ /* 0x000162000c1e9900 */
[----:B--2---:R-:W-:-:S05]  /*0130*/  @!P1 IMAD.WIDE.U32 R10, R2, 0x8, R10 ;  /* 0x00000008020a9825 */ /* 0x004fca00078e000a */
[----:B------:R-:W2:Y:S01]  /*0140*/  @!P1 LDG.E.64.CONSTANT R20, desc[UR6][R10.64] ;  /* 0x000000060a149981 */ /* 0x000ea2000c1e9b00 */
[----:B------:R-:W-:-:S05]  /*0150*/  MOV R12, 0x400 ;  /* 0x00000400000c7802 */ /* 0x000fca0000000f00 */
[C---:B------:R-:W-:Y:S02]  /*0160*/  @!P1 VIADD R4, R12.reuse, 0x1f40 ;  /* 0x00001f400c049836 */ /* 0x040fe40000000000 */
[----:B------:R-:W-:-:S03]  /*0170*/  @!P1 VIADD R16, R12, 0x1fe0 ;  /* 0x00001fe00c109836 */ /* 0x000fc60000000000 */
[C---:B----4-:R-:W-:Y:S02]  /*0180*/  @!P1 LEA R13, R19.reuse, R4, 0x18 ;  /* 0x00000004130d9211 */ /* 0x050fe400078ec0ff */
[----:B------:R-:W-:-:S03]  /*0190*/  @!P1 LEA R17, R19, R16, 0x18 ;  /* 0x0000001013119211 */ /* 0x000fc600078ec0ff */
[C---:B0-----:R-:W-:Y:S02]  /*01a0*/  @!P1 IMAD R7, R2.reuse, 0x8, R13 ;  /* 0x0000000802079824 */ /* 0x041fe400078e020d */
[----:B------:R-:W-:Y:S01]  /*01b0*/  @!P1 IMAD R23, R2, 0x8, R17 ;  /* 0x0000000802179824 */ /* 0x000fe200078e0211 */
[----:B------:R-:W-:Y:S02]  /*01c0*/  LEA R6, R19, R12, 0x18 ;  /* 0x0000000c13067211 */ /* 0x000fe400078ec0ff */
[----:B---3--:R0:W-:Y:S01]  /*01d0*/  @!P1 STS.64 [R7], R14 ;  /* 0x0000000e07009388 */ /* 0x0081e20000000a00 */
[----:B-----5:R-:W-:-:S04]  /*01e0*/  IMAD R4, R5, 0x200, R2 ;  /* 0x0000020005047824 */ /* 0x020fc800078e0202 */
[----:B------:R-:W-:Y:S01]  /*01f0*/  IMAD.WIDE R36, R4, 0x8, R36 ;  /* 0x0000000804247825 */ /* 0x000fe200078e0224 */
[----:B--2---:R-:W-:Y:S01]  /*0200*/  @!P1 STS.64 [R23], R20 ;  /* 0x0000001417009388 */ /* 0x004fe20000000a00 */
[----:B------:R-:W-:Y:S06]  /*0210*/  BAR.SYNC.DEFER_BLOCKING 0x0 ;  /* 0x0000000000007b1d */ /* 0x000fec0000010000 */
[----:B------:R-:W2:Y:S04]  /*0220*/  LDG.E.64.CONSTANT R34, desc[UR6][R36.64] ;  /* 0x0000000624227981 */ /* 0x000ea8000c1e9b00 */
[----:B------:R-:W2:Y:S04]  /*0230*/  LDG.E.64.CONSTANT R8, desc[UR6][R36.64+0xe00] ;  /* 0x000e000624087981 */ /* 0x000ea8000c1e9b00 */
[----:B------:R-:W3:Y:S04]  /*0240*/  LDG.E.64.CONSTANT R32, desc[UR6][R36.64+0x200] ;  /* 0x0002000624207981 */ /* 0x000ee8000c1e9b00 */
[----:B------:R-:W3:Y:S04]  /*0250*/  LDG.E.64.CONSTANT R10, desc[UR6][R36.64+0xc00] ;  /* 0x000c0006240a7981 */ /* 0x000ee8000c1e9b00 */
[----:B------:R-:W4:Y:S04]  /*0260*/  LDG.E.64.CONSTANT R28, desc[UR6][R36.64+0x600] ;  /* 0x00060006241c7981 */ /* 0x000f28000c1e9b00 */
[----:B0-----:R-:W4:Y:S04]  /*0270*/  LDG.E.64.CONSTANT R14, desc[UR6][R36.64+0x800] ;  /* 0x00080006240e7981 */ /* 0x001f28000c1e9b00 */
[----:B------:R-:W5:Y:S04]  /*0280*/  LDG.E.64.CONSTANT R30, desc[UR6][R36.64+0x400] ;  /* 0x00040006241e7981 */ /* 0x000f68000c1e9b00 */
[----:B------:R-:W5:Y:S04]  /*0290*/  LDG.E.64.CONSTANT R12, desc[UR6][R36.64+0xa00] ;  /* 0x000a0006240c7981 */ /* 0x000f68000c1e9b00 */
[----:B------:R-:W0:Y:S04]  /*02a0*/  LDS.128 R16, [R6+0x1f40] ;  /* 0x001f400006107984 */ /* 0x000e280000000c00 */
[----:B------:R-:W1:Y:S04]  /*02b0*/  LDS.128 R24, [R6+0x1f50] ;  /* 0x001f500006187984 */ /* 0x000e680000000c00 */
[----:B------:R-:W1:Y:S01]  /*02c0*/  LDS.128 R20, [R6+0x1fe0] ;  /* 0x001fe00006147984 */ /* 0x000e620000000c00 */
        /* <DEDUP_REMOVED lines=10> */
[----:B------:R-:W-:Y:S02]  /*0370*/  R2UR UR12, R22 ;  /* 0x00000000160c72ca */ /* 0x000fe400000e0000 */
[----:B------:R-:W-:Y:S02]  /*0380*/  R2UR UR13, R23 ;  /* 0x00000000170d72ca */ /* 0x000fe400000e0000 */
[----:B------:R-:W-:Y:S02]  /*0390*/  R2UR UR10, R20 ;  /* 0x00000000140a72ca */ /* 0x000fe400000e0000 */
[----:B------:R-:W-:Y:S02]  /*03a0*/  R2UR UR11, R21 ;  /* 0x00000000150b72ca */ /* 0x000fe400000e0000 */
        /* <DEDUP_REMOVED lines=60> */
[----:B------:R-:W5:Y:S01]  /*0770*/  LDS.128 R20, [R6+0x2060] ;  /* 0x0020600006147984 */ /* 0x000f620000000c00 */
[----:B0-----:R-:W-:-:S02]  /*0780*/  R2UR UR58, R18 ;  /* 0x00000000123a72ca */ /* 0x001fc400000e0000 */
[----:B------:R-:W-:Y:S02]  /*0790*/  R2UR UR59, R19 ;  /* 0x00000000133b72ca */ /* 0x000fe400000e0000 */
[----:B------:R-:W-:Y:S02]  /*07a0*/  R2UR UR60, R16 ;  /* 0x00000000103c72ca */ /* 0x000fe400000e0000 */
[----:B------:R-:W-:Y:S02]  /*07b0*/  R2UR UR61, R17 ;  /* 0x00000000113d72ca */ /* 0x000fe400000e0000 */
[----:B------:R-:W0:Y:S01]  /*07c0*/  LDS.128 R16, [R6+0x2050] ;  /* 0x0020500006107984 */ /* 0x000e220000000c00 */
[----:B-1----:R-:W-:Y:S02]  /*07d0*/  R2UR UR62, R26 ;  /* 0x000000001a3e72ca */ /* 0x002fe400000e0000 */
[----:B------:R-:W-:Y:S01]  /*07e0*/  R2UR UR63, R27 ;  /* 0x000000001b3f72ca */ /* 0x000fe200000e0000 */
[----:B--2---:R-:W-:-:S02]  /*07f0*/  DADD R26, R34, R8 ;  /* 0x00000000221a7229 */ /* 0x004fc40000000008 */
[----:B------:R-:W-:Y:S01]  /*0800*/  DADD R34, R34, -R8 ;  /* 0x0000000022227229 */ /* 0x000fe20000000808 */
[----:B------:R-:W-:Y:S01]  /*0810*/  R2UR UR64, R24 ;  /* 0x00000000184072ca */ /* 0x000fe200000e0000 */
[C-C-:B---3--:R-:W-:Y:S01]  /*0820*/  DADD R8, R32.reuse, R10.reuse ;  /* 0x0000000020087229 */ /* 0x148fe2000000000a */
[----:B------:R-:W-:Y:S01]  /*0830*/  R2UR UR65, R25 ;  /* 0x00000000194172ca */ /* 0x000fe200000e0000 */
[----:B------:R-:W-:Y:S01]  /*0840*/  DADD R32, R32, -R10 ;  /* 0x0000000020207229 */ /* 0x000fe2000000080a */
[----:B------:R-:W-:Y:S01]  /*0850*/  IMAD.U32 R40, RZ, RZ, UR68 ;  /* 0x00000044ff287e24 */ /* 0x000fe2000f8e00ff */
[--C-:B----4-:R-:W-:Y:S01]  /*0860*/  DADD R10, R28, R14.reuse ;  /* 0x000000001c0a7229 */ /* 0x110fe2000000000e */
[----:B------:R-:W-:Y:S01]  /*0870*/  IMAD.U32 R41, RZ, RZ, UR69 ;  /* 0x00000045ff297e24 */ /* 0x000fe2000f8e00ff */
[----:B------:R-:W-:Y:S01]  /*0880*/  DFMA R24, R26, UR68, RZ ;  /* 0x000000441a187c2b */ /* 0x000fe200080000ff */
[----:B-----5:R-:W-:Y:S01]  /*0890*/  R2UR UR68, R22 ;  /* 0x00000000164472ca */ /* 0x020fe200000e0000 */
[----:B------:R-:W-:Y:S01]  /*08a0*/  DADD R14, R28, -R14 ;  /* 0x000000001c0e7229 */ /* 0x000fe2000000080e */
[----:B------:R-:W-:Y:S01]  /*08b0*/  R2UR UR69, R23 ;  /* 0x00000000174572ca */ /* 0x000fe200000e0000 */
[----:B------:R-:W-:-:S02]  /*08c0*/  DFMA R28, R26, UR14, RZ ;  /* 0x0000000e1a1c7c2b */ /* 0x000fc400080000ff */
[----:B------:R-:W-:Y:S02]  /*08d0*/  DFMA R22, R26, UR32, RZ ;  /* 0x000000201a167c2b */ /* 0x000fe400080000ff */
[----:B------:R-:W-:Y:S02]  /*08e0*/  DFMA R24, R8, UR4, R24 ;  /* 0x0000000408187c2b */ /* 0x000fe40008000018 */
[----:B------:R-:W-:Y:S02]  /*08f0*/  DADD R42, R30, R12 ;  /* 0x000000001e2a7229 */ /* 0x000fe4000000000c */
[C---:B------:R-:W-:Y:S02]  /*0900*/  DFMA R28, R8.reuse, UR16, R28 ;  /* 0x00000010081c7c2b */ /* 0x040fe4000800001c */
[----:B------:R-:W-:Y:S01]  /*0910*/  DFMA R22, R8, UR30, R22 ;  /* 0x0000001e08167c2b */ /* 0x000fe20008000016 */
[----:B0-----:R-:W-:Y:S02]  /*0920*/  R2UR UR66, R16 ;  /* 0x00000000104272ca */ /* 0x001fe400000e0000 */
[----:B------:R-:W-:Y:S01]  /*0930*/  R2UR UR67, R17 ;  /* 0x00000000114372ca */ /* 0x000fe200000e0000 */
[----:B------:R-:W-:-:S02]  /*0940*/  DFMA R16, R26, UR48, RZ ;  /* 0x000000301a107c2b */ /* 0x000fc400080000ff */
[----:B------:R-:W-:-:S06]  /*0950*/  DFMA R26, R26, UR60, RZ ;  /* 0x0000003c1a1a7c2b */ /* 0x000fcc00080000ff */
[C---:B------:R-:W-:Y:S02]  /*0960*/  DFMA R16, R8.reuse, UR46, R16 ;  /* 0x0000002e08107c2b */ /* 0x040fe40008000010 */
[----:B------:R-:W-:Y:S02]  /*0970*/  DFMA R8, R8, UR58, R26 ;  /* 0x0000003a08087c2b */ /* 0x000fe4000800001a */
[C---:B------:R-:W-:Y:S02]  /*0980*/  DFMA R24, R42.reuse, UR24, R24 ;  /* 0x000000182a187c2b */ /* 0x040fe40008000018 */
[C---:B------:R-:W-:Y:S02]  /*0990*/  DFMA R28, R42.reuse, UR72, R28 ;  /* 0x000000482a1c7c2b */ /* 0x040fe4000800001c */
[C---:B------:R-:W-:Y:S02]  /*09a0*/  DFMA R22, R42.reuse, UR40, R22 ;  /* 0x000000282a167c2b */ /* 0x040fe40008000016 */
[----:B------:R-:W-:-:S02]  /*09b0*/  DFMA R8, R42, UR64, R8 ;  /* 0x000000402a087c2b */ /* 0x000fc40008000008 */
[----:B------:R-:W-:Y:S01]  /*09c0*/  DFMA R16, R42, UR56, R16 ;  /* 0x000000382a107c2b */ /* 0x000fe20008000010 */
[----:B------:R-:W0:Y:S01]  /*09d0*/  S2R R7, SR_CgaCtaId ;  /* 0x0000000000077919 */ /* 0x000e220000008800 */
[C---:B------:R-:W-:Y:S02]  /*09e0*/  DFMA R26, R10.reuse, UR22, R24 ;  /* 0x000000160a1a7c2b */ /* 0x040fe40008000018 */
[C---:B------:R-:W-:Y:S02]  /*09f0*/  DFMA R28, R10.reuse, UR8, R28 ;  /* 0x000000080a1c7c2b */ /* 0x040fe4000800001c */
[C---:B------:R-:W-:Y:S02]  /*0a00*/  DFMA R22, R10.reuse, UR38, R22 ;  /* 0x000000260a167c2b */ /* 0x040fe40008000016 */
[C---:B------:R-:W-:Y:S02]  /*0a10*/  DFMA R16, R10.reuse, UR54, R16 ;  /* 0x000000360a107c2b */ /* 0x040fe40008000010 */
[----:B------:R-:W-:Y:S01]  /*0a20*/  DFMA R24, R10, UR62, R8 ;  /* 0x0000003e0a187c2b */ /* 0x000fe20008000008 */
[----:B------:R-:W1:Y:S01]  /*0a30*/  LDS.128 R8, [R6+0x2070] ;  /* 0x0020700006087984 */ /* 0x000e620000000c00 */
[----:B------:R-:W-:Y:S01]  /*0a40*/  DADD R12, R30, -R12 ;  /* 0x000000001e0c7229 */ /* 0x000fe2000000080c */
[----:B------:R-:W-:Y:S01]  /*0a50*/  MOV R30, 0x400 ;  /* 0x00000400001e7802 */ /* 0x000fe20000000f00 */
[----:B------:R-:W-:-:S02]  /*0a60*/  IMAD.U32 R36, RZ, RZ, UR72 ;  /* 0x00000048ff247e24 */ /* 0x000fc4000f8e00ff */
[----:B------:R-:W-:Y:S01]  /*0a70*/  IMAD.U32 R37, RZ, RZ, UR73 ;  /* 0x00000049ff257e24 */ /* 0x000fe2000f8e00ff */
[----:B0-----:R-:W-:Y:S01]  /*0a80*/  LEA R7, R7, R30, 0x18 ;  /* 0x0000001e07077211 */ /* 0x001fe200078ec0ff */
[----:B------:R-:W-:-:S08]  /*0a90*/  DFMA R30, R34, UR10, RZ ;  /* 0x0000000a221e7c2b */ /* 0x000fd000080000ff */
[----:B------:R-:W-:Y:S01]  /*0aa0*/  DFMA R30, R32, UR12, R30 ;  /* 0x0000000c201e7c2b */ /* 0x000fe2000800001e */
[----:B-1----:R-:W-:Y:S02]  /*0ab0*/  R2UR UR72, R8 ;  /* 0x00000000084872ca */ /* 0x002fe400000e0000 */
[----:B------:R-:W-:Y:S01]  /*0ac0*/  R2UR UR73, R9 ;  /* 0x00000000094972ca */ /* 0x000fe200000e0000 */
[----:B------:R-:W-:-:S04]  /*0ad0*/  DFMA R8, R34, UR20, RZ ;  /* 0x0000001422087c2b */ /* 0x000fc800080000ff */
[----:B------:R-:W-:Y:S01]  /*0ae0*/  DFMA R30, R12, UR70, R30 ;  /* 0x000000460c1e7c2b */ /* 0x000fe2000800001e */
[----:B------:R-:W-:Y:S01]  /*0af0*/  IMAD.U32 R38, RZ, RZ, UR70 ;  /* 0x00000046ff267e24 */ /* 0x000fe2000f8e00ff */
[----:B------:R-:W-:Y:S02]  /*0b00*/  SHF.R.U32.HI R42, RZ, 0x3, R2 ;  /* 0x00000003ff2a7819 */ /* 0x000fe40000011602 */
[----:B------:R-:W-:Y:S01]  /*0b10*/  DFMA R8, R32, UR18, R8 ;  /* 0x0000001220087c2b */ /* 0x000fe20008000008 */
[----:B------:R-:W-:Y:S01]  /*0b20*/  IMAD.U32 R39, RZ, RZ, UR71 ;  /* 0x00000047ff277e24 */ /* 0x000fe2000f8e00ff */
[----:B------:R-:W-:Y:S01]  /*0b30*/  R2UR UR70, R20 ;  /* 0x00000000144672ca */ /* 0x000fe200000e0000 */
[----:B------:R-:W-:Y:S01]  /*0b40*/  IMAD R7, R0, 0x1f40, R7 ;  /* 0x00001f4000077824 */ /* 0x000fe200078e0207 */
[----:B------:R-:W-:Y:S01]  /*0b50*/  R2UR UR71, R21 ;  /* 0x00000000154772ca */ /* 0x000fe200000e0000 */
[----:B------:R-:W-:Y:S01]  /*0b60*/  DFMA R20, R14, UR6, R30 ;  /* 0x000000060e147c2b */ /* 0x000fe2000800001e */
[----:B------:R-:W-:Y:S01]  /*0b70*/  LOP3.LUT R43, R2, 0x7, RZ, 0xc0, !PT ;  /* 0x00000007022b7812 */ /* 0x000fe200078ec0ff */
[----:B------:R-:W-:Y:S01]  /*0b80*/  IMAD R30, R42, 0x50, R7 ;  /* 0x000000502a1e7824 */ /* 0x000fe200078e0207 */
[----:B------:R-:W-:-:S03]  /*0b90*/  DFMA R8, R12, UR28, R8 ;  /* 0x0000001c0c087c2b */ /* 0x000fc60008000008 */
[----:B------:R-:W-:Y:S02]  /*0ba0*/  IMAD R45, R43, 0x8, R30 ;  /* 0x000000082b2d7824 */ /* 0x000fe400078e021e */
[C-C-:B------:R-:W-:Y:S02]  /*0bb0*/  DADD R30, R28.reuse, R20.reuse ;  /* 0x000000001c1e7229 */ /* 0x140fe40000000014 */
[----:B------:R-:W-:Y:S02]  /*0bc0*/  DADD R20, R28, -R20 ;  /* 0x000000001c147229 */ /* 0x000fe40000000814 */
[----:B------:R-:W-:-:S08]  /*0bd0*/  DFMA R28, R14, UR26, R8 ;  /* 0x0000001a0e1c7c2b */ /* 0x000fd00008000008 */
[C-C-:B------:R-:W-:Y:S02]  /*0be0*/  DADD R8, R26.reuse, R28.reuse ;  /* 0x000000001a087229 */ /* 0x140fe4000000001c */
[----:B------:R-:W-:Y:S02]  /*0bf0*/  DADD R26, R26, -R28 ;  /* 0x000000001a1a7229 */ /* 0x000fe4000000081c */
[----:B------:R-:W-:-:S08]  /*0c00*/  DFMA R28, R34, UR36, RZ ;  /* 0x00000024221c7c2b */ /* 0x000fd000080000ff */
[----:B------:R-:W-:Y:S01]  /*0c10*/  DFMA R28, R32, UR34, R28 ;  /* 0x00000022201c7c2b */ /* 0x000fe2000800001c */
[----:B------:R0:W-:Y:S07]  /*0c20*/  STS.64 [R45], R30 ;  /* 0x0000001e2d007388 */ /* 0x0001ee0000000a00 */
[----:B------:R-:W-:-:S08]  /*0c30*/  DFMA R28, R12, UR44, R28 ;  /* 0x0000002c0c1c7c2b */ /* 0x000fd0000800001c */
[----:B0-----:R-:W-:-:S08]  /*0c40*/  DFMA R30, R14, UR42, R28 ;  /* 0x0000002a0e1e7c2b */ /* 0x001fd0000800001c */
[C-C-:B------:R-:W-:Y:S02]  /*0c50*/  DADD R28, R22.reuse, R30.reuse ;  /* 0x00000000161c7229 */ /* 0x140fe4000000001e */
[----:B------:R-:W-:Y:S02]  /*0c60*/  DADD R22, R22, -R30 ;  /* 0x0000000016167229 */ /* 0x000fe4000000081e */
[C---:B------:R-:W-:Y:S02]  /*0c70*/  DFMA R30, R34.reuse, UR52, RZ ;  /* 0x00000034221e7c2b */ /* 0x040fe400080000ff */
[----:B------:R-:W-:Y:S01]  /*0c80*/  DFMA R34, R34, UR70, RZ ;  /* 0x0000004622227c2b */ /* 0x000fe200080000ff */
[----:B------:R-:W-:Y:S02]  /*0c90*/  R2UR UR74, R18 ;  /* 0x00000000124a72ca */ /* 0x000fe400000e0000 */
[----:B------:R-:W-:-:S03]  /*0ca0*/  R2UR UR75, R19 ;  /* 0x00000000134b72ca */ /* 0x000fc600000e0000 */
[C---:B------:R-:W-:Y:S02]  /*0cb0*/  DFMA R30, R32.reuse, UR50, R30 ;  /* 0x00000032201e7c2b */ /* 0x040fe4000800001e */
[----:B------:R-:W-:Y:S01]  /*0cc0*/  DFMA R34, R32, UR68, R34 ;  /* 0x0000004420227c2b */ /* 0x000fe20008000022 */
[----:B------:R-:W-:Y:S02]  /*0cd0*/  R2UR UR76, R10 ;  /* 0x000000000a4c72ca */ /* 0x000fe400000e0000 */
[----:B------:R-:W-:-:S03]  /*0ce0*/  R2UR UR77, R11 ;  /* 0x000000000b4d72ca */ /* 0x000fc600000e0000 */
[C---:B------:R-:W-:Y:S02]  /*0cf0*/  DFMA R30, R12.reuse, UR66, R30 ;  /* 0x000000420c1e7c2b */ /* 0x040fe4000800001e */
[----:B------:R-:W-:Y:S01]  /*0d00*/  DFMA R34, R12, UR72, R34 ;  /* 0x000000480c227c2b */ /* 0x000fe20008000022 */
[----:B------:R-:W-:-:S05]  /*0d10*/  ISETP.GT.U32.AND P1, PT, R2, 0x4f, PT ;  /* 0x0000004f0200780c */ /* 0x000fca0003f24070 */
[C---:B------:R-:W-:Y:S02]  /*0d20*/  DFMA R30, R14.reuse, UR74, R30 ;  /* 0x0000004a0e1e7c2b */ /* 0x040fe4000800001e */
[----:B------:R-:W-:-:S06]  /*0d30*/  DFMA R34, R14, UR76, R34 ;  /* 0x0000004c0e227c2b */ /* 0x000fcc0008000022 */
[----:B------:R-:W-:Y:S02]  /*0d40*/  DADD R10, R16, R30 ;  /* 0x00000000100a7229 */ /* 0x000fe4000000001e */
[----:B------:R-:W-:Y:S02]  /*0d50*/  DADD R12, R24, R34 ;  /* 0x00000000180c7229 */ /* 0x000fe40000000022 */
[----:B------:R-:W-:Y:S02]  /*0d60*/  DADD R16, R16, -R30 ;  /* 0x0000000010107229 */ /* 0x000fe4000000081e */
[----:B------:R-:W-:Y:S01]  /*0d70*/  DADD R24, R24, -R34 ;  /* 0x0000000018187229 */ /* 0x000fe20000000822 */
[----:B------:R0:W-:Y:S01]  /*0d80*/  STS.64 [R45+0x1c20], R20 ;  /* 0x001c20142d007388 */ /* 0x0001e20000000a00 */
        /* <DEDUP_REMOVED lines=11> */
[----:B------:R-:W-:Y:S01]  /*0e40*/  MOV.SPILL R6, UR5 ;  /* 0x0000000500067c02 */ /* 0x000fe20009000f00 */
[----:B------:R-:W1:Y:S01]  /*0e50*/  S2UR UR5, SR_CgaCtaId ;  /* 0x00000000000579c3 */ /* 0x000e620000008800 */
[----:B0-----:R-:W-:Y:S01]  /*0e60*/  MOV.SPILL R8, UR4 ;  /* 0x0000000400087c02 */ /* 0x001fe20009000f00 */
[----:B------:R-:W-:Y:S01]  /*0e70*/  IMAD R0, R0, 0xa, R42 ;  /* 0x0000000a00007824 */ /* 0x000fe200078e022a */
[----:B------:R-:W-:-:S03]  /*0e80*/  UMOV UR4, 0x400 ;  /* 0x0000040000047882 */ /* 0x000fc60000000000 */
[----:B------:R-:W-:Y:S01]  /*0e90*/  IMAD R0, R0, 0x64, R43 ;  /* 0x0000006400007824 */ /* 0x000fe200078e022b */
[----:B-1----:R-:W-:Y:S01]  /*0ea0*/  ULEA UR4, UR5, UR4, 0x18 ;  /* 0x0000000405047291 */ /* 0x002fe2000f8ec0ff */
[----:B------:R-:W-:-:S05]  /*0eb0*/  R2UR.FILL UR5, R6 ;  /* 0x00000000060572ca */ /* 0x000fca00004e0000 */
[----:B------:R-:W-:Y:S02]  /*0ec0*/  LEA R0, R0, UR4, 0x3 ;  /* 0x0000000400007c11 */ /* 0x000fe4000f8e18ff */
[----:B------:R-:W-:-:S03]  /*0ed0*/  R2UR.FILL UR4, R8 ;  /* 0x00000000080472ca */ /* 0x000fc600004e0000 */
[----:B------:R-:W-:-:S12]  /*0ee0*/  VIADD R0, R0, 0x190 ;  /* 0x0000019000007836 */ /* 0x000fd80000000000 */
.L_x_140:
[----:B------:R-:W-:Y:S01]  /*0ef0*/  LDS.64 R26, [R0+-0x190] ;  /* 0xfffe7000001a7984 */ /* 0x000fe20000000a00 */
[----:B------:R-:W-:Y:S02]  /*0f00*/  MOV.SPILL R14, UR75 ;  /* 0x0000004b000e7c02 */ /* 0x000fe40009000f00 */
[----:B------:R-:W-:Y:S01]  /*0f10*/  MOV.SPILL R15, UR74 ;  /* 0x0000004a000f7c02 */ /* 0x000fe20009000f00 */
[----:B------:R-:W0:Y:S01]  /*0f20*/  LDS.64 R8, [R0+0xa0] ;  /* 0x0000a00000087984 */ /* 0x000e220000000a00 */
[----:B------:R-:W-:Y:S02]  /*0f30*/  R2UR UR74, R40 ;  /* 0x00000000284a72ca */ /* 0x000fe400000e0000 */
[----:B------:R-:W-:Y:S01]  /*0f40*/  R2UR UR75, R41 ;  /* 0x00000000294b72ca */ /* 0x000fe200000e0000 */
[----:B------:R-:W-:Y:S01]  /*0f50*/  LDS.64 R22, [R0+-0x140] ;  /* 0xfffec00000167984 */ /* 0x000fe20000000a00 */
[----:B------:R-:W-:Y:S02]  /*0f60*/  MOV.SPILL R6, UR77 ;  /* 0x0000004d00067c02 */ /* 0x000fe40009000f00 */
[----:B------:R-:W-:Y:S01]  /*0f70*/  MOV.SPILL R34, UR76 ;  /* 0x0000004c00227c02 */ /* 0x000fe20009000f00 */
[----:B------:R-:W1:Y:S01]  /*0f80*/  LDS.64 R32, [R0+0x50] ;  /* 0x0000500000207984 */ /* 0x000e620000000a00 */
[----:B------:R-:W-:-:S02]  /*0f90*/  R2UR UR76, R36 ;  /* 0x00000000244c72ca */ /* 0x000fc400000e0000 */
[----:B------:R-:W-:Y:S01]  /*0fa0*/  R2UR UR77, R37 ;  /* 0x00000000254d72ca */ /* 0x000fe200000e0000 */
[----:B------:R-:W-:Y:S01]  /*0fb0*/  LDS.64 R30, [R0+-0xf0] ;  /* 0xffff1000001e7984 */ /* 0x000fe20000000a00 */
[C---:B------:R-:W-:Y:S01]  /*0fc0*/  ISETP.GE.U32.AND P1, PT, R2.reuse, 0x10, PT ;  /* 0x000000100200780c */ /* 0x040fe20003f26070 */
[----:B------:R-:W-:Y:S02]  /*0fd0*/  VIADD R2, R2, 0x40 ;  /* 0x0000004002027836 */ /* 0x000fe40000000000 */
[----:B------:R-:W2:Y:S04]  /*0fe0*/  LDS.64 R20, [R0] ;  /* 0x0000000000147984 */ /* 0x000ea80000000a00 */
[----:B------:R-:W-:Y:S04]  /*0ff0*/  LDS.64 R24, [R0+-0xa0] ;  /* 0xffff600000187984 */ /* 0x000fe80000000a00 */
[----:B------:R-:W3:Y:S01]  /*1000*/  LDS.64 R28, [R0+-0x50] ;  /* 0xffffb000001c7984 */ /* 0x000ee20000000a00 */
[----:B0-----:R-:W-:-:S02]  /*1010*/  DADD R18, R26, R8 ;  /* 0x000000001a127229 */ /* 0x001fc40000000008 */
[----:B------:R-:W-:-:S06]  /*1020*/  DADD R26, R26, -R8 ;  /* 0x000000001a1a7229 */ /* 0x000fcc0000000808 */
[----:B------:R-:W-:Y:S01]  /*1030*/  DFMA R8, R18, UR74, RZ ;  /* 0x0000004a12087c2b */ /* 0x000fe200080000ff */
[----:B------:R-:W-:Y:S01]  /*1040*/  R2UR.FILL UR75, R14 ;  /* 0x000000000e4b72ca */ /* 0x000fe200004e0000 */
[----:B-1----:R-:W-:Y:S01]  /*1050*/  DADD R12, R22, R32 ;  /* 0x00000000160c7229 */ /* 0x002fe20000000020 */
[----:B------:R-:W-:Y:S01]  /*1060*/  R2UR.FILL UR74, R15 ;  /* 0x000000000f4a72ca */ /* 0x000fe200004e0000 */
[C---:B------:R-:W-:Y:S02]  /*1070*/  DFMA R10, R18.reuse, UR14, RZ ;  /* 0x0000000e120a7c2b */ /* 0x040fe400080000ff */
[C---:B------:R-:W-:Y:S02]  /*1080*/  DFMA R16, R18.reuse, UR32, RZ ;  /* 0x0000002012107c2b */ /* 0x040fe400080000ff */
[C---:B------:R-:W-:Y:S02]  /*1090*/  DFMA R14, R18.reuse, UR48, RZ ;  /* 0x00000030120e7c2b */ /* 0x040fe400080000ff */
[----:B------:R-:W-:-:S02]  /*10a0*/  DFMA R18, R18, UR60, RZ ;  /* 0x0000003c12127c2b */ /* 0x000fc400080000ff */
[C---:B------:R-:W-:Y:S02]  /*10b0*/  DFMA R10, R12.reuse, UR16, R10 ;  /* 0x000000100c0a7c2b */ /* 0x040fe4000800000a */
[C---:B------:R-:W-:Y:S02]  /*10c0*/  DFMA R8, R12.reuse, UR4, R8 ;  /* 0x000000040c087c2b */ /* 0x040fe40008000008 */
[C---:B------:R-:W-:Y:S02]  /*10d0*/  DFMA R16, R12.reuse, UR30, R16 ;  /* 0x0000001e0c107c2b */ /* 0x040fe40008000010 */
[C---:B------:R-:W-:Y:S02]  /*10e0*/  DFMA R14, R12.reuse, UR46, R14 ;  /* 0x0000002e0c0e7c2b */ /* 0x040fe4000800000e */
[----:B------:R-:W-:Y:S02]  /*10f0*/  DFMA R12, R12, UR58, R18 ;  /* 0x0000003a0c0c7c2b */ /* 0x000fe40008000012 */
[----:B--2---:R-:W-:-:S02]  /*1100*/  DADD R18, R30, R20 ;  /* 0x000000001e127229 */ /* 0x004fc40000000014 */
[----:B------:R-:W-:Y:S02]  /*1110*/  DADD R20, R30, -R20 ;  /* 0x000000001e147229 */ /* 0x000fe40000000814 */
[----:B------:R-:W-:Y:S02]  /*1120*/  DADD R22, R22, -R32 ;  /* 0x0000000016167229 */ /* 0x000fe40000000820 */
[----:B------:R-:W-:Y:S02]  /*1130*/  DFMA R30, R26, UR10, RZ ;  /* 0x0000000a1a1e7c2b */ /* 0x000fe400080000ff */
[C---:B------:R-:W-:Y:S01]  /*1140*/  DFMA R10, R18.reuse, UR76, R10 ;  /* 0x0000004c120a7c2b */ /* 0x040fe2000800000a */
[----:B------:R-:W-:Y:S01]  /*1150*/  R2UR UR76, R38 ;  /* 0x00000000264c72ca */ /* 0x000fe200000e0000 */
[C---:B------:R-:W-:Y:S01]  /*1160*/  DFMA R8, R18.reuse, UR24, R8 ;  /* 0x0000001812087c2b */ /* 0x040fe20008000008 */
[----:B------:R-:W-:Y:S01]  /*1170*/  R2UR UR77, R39 ;  /* 0x00000000274d72ca */ /* 0x000fe200000e0000 */
[----:B------:R-:W-:-:S02]  /*1180*/  DFMA R16, R18, UR40, R16 ;  /* 0x0000002812107c2b */ /* 0x000fc40008000010 */
[C---:B------:R-:W-:Y:S02]  /*1190*/  DFMA R14, R18.reuse, UR56, R14 ;  /* 0x00000038120e7c2b */ /* 0x040fe4000800000e */
[----:B------:R-:W-:Y:S02]  /*11a0*/  DFMA R12, R18, UR64, R12 ;  /* 0x00000040120c7c2b */ /* 0x000fe4000800000c */
[C-C-:B---3--:R-:W-:Y:S02]  /*11b0*/  DADD R18, R24.reuse, R28.reuse ;  /* 0x0000000018127229 */ /* 0x148fe4000000001c */
[----:B------:R-:W-:Y:S02]  /*11c0*/  DADD R24, R24, -R28 ;  /* 0x0000000018187229 */ /* 0x000fe4000000081c */
[C---:B------:R-:W-:Y:S02]  /*11d0*/  DFMA R44, R26.reuse, UR20, RZ ;  /* 0x000000141a2c7c2b */ /* 0x040fe400080000ff */
[----:B------:R-:W-:-:S02]  /*11e0*/  DFMA R28, R26, UR36, RZ ;  /* 0x000000241a1c7c2b */ /* 0x000fc400080000ff */
[C---:B------:R-:W-:Y:S02]  /*11f0*/  DFMA R32, R26.reuse, UR52, RZ ;  /* 0x000000341a207c2b */ /* 0x040fe400080000ff */
[----:B------:R-:W-:Y:S02]  /*1200*/  DFMA R42, R26, UR70, RZ ;  /* 0x000000461a2a7c2b */ /* 0x000fe400080000ff */
[C---:B------:R-:W-:Y:S02]  /*1210*/  DFMA R30, R22.reuse, UR12, R30 ;  /* 0x0000000c161e7c2b */ /* 0x040fe4000800001e */
[C---:B------:R-:W-:Y:S02]  /*1220*/  DFMA R26, R22.reuse, UR18, R44 ;  /* 0x00000012161a7c2b */ /* 0x040fe4000800002c */
[C---:B------:R-:W-:Y:S02]  /*1230*/  DFMA R28, R22.reuse, UR34, R28 ;  /* 0x00000022161c7c2b */ /* 0x040fe4000800001c */
[----:B------:R-:W-:-:S02]  /*1240*/  DFMA R32, R22, UR50, R32 ;  /* 0x0000003216207c2b */ /* 0x000fc40008000020 */
[----:B------:R-:W-:Y:S02]  /*1250*/  DFMA R22, R22, UR68, R42 ;  /* 0x0000004416167c2b */ /* 0x000fe4000800002a */
[C---:B------:R-:W-:Y:S01]  /*1260*/  DFMA R30, R20.reuse, UR76, R30 ;  /* 0x0000004c141e7c2b */ /* 0x040fe2000800001e */
[----:B------:R-:W-:Y:S01]  /*1270*/  R2UR.FILL UR77, R6 ;  /* 0x00000000064d72ca */ /* 0x000fe200004e0000 */
[C---:B------:R-:W-:Y:S01]  /*1280*/  DFMA R26, R20.reuse, UR28, R26 ;  /* 0x0000001c141a7c2b */ /* 0x040fe2000800001a */
[----:B------:R-:W-:Y:S01]  /*1290*/  R2UR.FILL UR76, R34 ;  /* 0x00000000224c72ca */ /* 0x000fe200004e0000 */
[C---:B------:R-:W-:Y:S02]  /*12a0*/  DFMA R28, R20.reuse, UR44, R28 ;  /* 0x0000002c141c7c2b */ /* 0x040fe4000800001c */
[C---:B------:R-:W-:Y:S02]  /*12b0*/  DFMA R32, R20.reuse, UR66, R32 ;  /* 0x0000004214207c2b */ /* 0x040fe40008000020 */
[----:B------:R-:W-:-:S02]  /*12c0*/  DFMA R22, R20, UR72, R22 ;  /* 0x0000004814167c2b */ /* 0x000fc40008000016 */
[----:B------:R-:W-:Y:S02]  /*12d0*/  DFMA R10, R18, UR8, R10 ;  /* 0x00000008120a7c2b */ /* 0x000fe4000800000a */
[----:B------:R-:W-:Y:S02]  /*12e0*/  DFMA R30, R24, UR6, R30 ;  /* 0x00000006181e7c2b */ /* 0x000fe4000800001e */
[C---:B------:R-:W-:Y:S02]  /*12f0*/  DFMA R8, R18.reuse, UR22, R8 ;  /* 0x0000001612087c2b */ /* 0x040fe40008000008 */
[----:B------:R-:W-:Y:S02]  /*1300*/  DFMA R16, R18, UR38, R16 ;  /* 0x0000002612107c2b */ /* 0x000fe40008000010 */
[C---:B------:R-:W-:Y:S02]  /*1310*/  DFMA R26, R24.reuse, UR26, R26 ;  /* 0x0000001a181a7c2b */ /* 0x040fe4000800001a */
[----:B------:R-:W-:-:S02]  /*1320*/  DFMA R28, R24, UR42, R28 ;  /* 0x0000002a181c7c2b */ /* 0x000fc4000800001c */
[C---:B------:R-:W-:Y:S02]  /*1330*/  DFMA R14, R18.reuse, UR54, R14 ;  /* 0x00000036120e7c2b */ /* 0x040fe4000800000e */
[----:B------:R-:W-:Y:S02]  /*1340*/  DFMA R12, R18, UR62, R12 ;  /* 0x0000003e120c7c2b */ /* 0x000fe4000800000c */
[C---:B------:R-:W-:Y:S02]  /*1350*/  DFMA R32, R24.reuse, UR74, R32 ;  /* 0x0000004a18207c2b */ /* 0x040fe40008000020 */
[----:B------:R-:W-:Y:S02]  /*1360*/  DFMA R22, R24, UR76, R22 ;  /* 0x0000004c18167c2b */ /* 0x000fe40008000016 */
[C-C-:B------:R-:W-:Y:S02]  /*1370*/  DADD R18, R10.reuse, R30.reuse ;  /* 0x000000000a127229 */ /* 0x140fe4000000001e */
[----:B------:R-:W-:-:S02]  /*1380*/  DADD R20, R10, -R30 ;  /* 0x000000000a147229 */ /* 0x000fc4000000081e */
[----:B------:R-:W-:Y:S02]  /*1390*/  DADD R10, R8, R26 ;  /* 0x00000000080a7229 */ /* 0x000fe4000000001a */
[----:B------:R-:W-:Y:S01]  /*13a0*/  DADD R24, R16, R28 ;  /* 0x0000000010187229 */ /* 0x000fe2000000001c */
[----:B------:R-:W-:Y:S01]  /*13b0*/  STS.64 [R0+-0x190], R18 ;  /* 0xfffe701200007388 */ /* 0x000fe20000000a00 */
[----:B------:R-:W-:Y:S02]  /*13c0*/  DADD R8, R8, -R26 ;  /* 0x0000000008087229 */ /* 0x000fe4000000081a */
[----:B------:R-:W-:Y:S01]  /*13d0*/  DADD R16, R16, -R28 ;  /* 0x0000000010107229 */ /* 0x000fe2000000081c */
[----:B------:R-:W-:Y:S01]  /*13e0*/  STS.64 [R0+0x140], R20 ;  /* 0x0001401400007388 */ /* 0x000fe20000000a00 */
[----:B------:R-:W-:Y:S02]  /*13f0*/  DADD R26, R14, R32 ;  /* 0x000000000e1a7229 */ /* 0x000fe40000000020 */
[----:B------:R-:W-:Y:S01]  /*1400*/  DADD R28, R12, R22 ;  /* 0x000000000c1c7229 */ /* 0x000fe20000000016 */
[----:B------:R-:W-:Y:S01]  /*1410*/  STS.64 [R0+-0x140], R10 ;  /* 0xfffec00a00007388 */ /* 0x000fe20000000a00 */
[----:B------:R-:W-:-:S02]  /*1420*/  DADD R14, R14, -R32 ;  /* 0x000000000e0e7229 */ /* 0x000fc40000000820 */
[----:B------:R-:W-:Y:S01]  /*1430*/  DADD R12, R12, -R22 ;  /* 0x000000000c0c7229 */ /* 0x000fe20000000816 */
        /* <DEDUP_REMOVED lines=9> */
.L_x_139:
[----:B------:R-:W-:Y:S05]  /*14d0*/  BSYNC.RECONVERGENT B0 ;  /* 0x0000000000007941 */ /* 0x000fea0003800200 */
.L_x_138:
[----:B------:R-:W1:Y:S01]  /*14e0*/  S2R R0, SR_TID.X ;  /* 0x0000000000007919 */ /* 0x000e620000002100 */
[----:B------:R-:W-:Y:S01]  /*14f0*/  BSSY.RECONVERGENT B0, `(.L_x_141) ;  /* 0x00000dc000007945 */ /* 0x000fe20003800200 */
[----:B------:R-:W-:Y:S01]  /*1500*/  BAR.SYNC.DEFER_BLOCKING 0x0 ;  /* 0x0000000000007b1d */ /* 0x000fe20000010000 */
[----:B-1----:R-:W-:-:S13]  /*1510*/  ISETP.GT.U32.AND P1, PT, R0, 0x63, PT ;  /* 0x000000630000780c */ /* 0x002fda0003f24070 */
[----:B------:R-:W-:Y:S05]  /*1520*/  @P1 BRA `(.L_x_142) ;  /* 0x0000000c00601947 */ /* 0x000fea0003800000 */
.L_x_143:
[----:B-1----:R-:W-:Y:S01]  /*1530*/  PRMT R2, R0, 0x9910, RZ ;  /* 0x0000991000027816 */ /* 0x002fe200000000ff */
[----:B------:R-:W1:Y:S01]  /*1540*/  @!P0 LDC.64 R50, c[0x0][0x390] ;  /* 0x0000e400ff328b82 */ /* 0x000e620000000a00 */
[----:B0-----:R-:W-:Y:S01]  /*1550*/  MOV.SPILL R8, UR75 ;  /* 0x0000004b00087c02 */ /* 0x001fe20009000f00 */
        /* <DEDUP_REMOVED lines=16> */
[C---:B------:R-:W-:Y:S02]  /*1660*/  PRMT R6, R2.reuse, 0x5410, R9 ;  /* 0x0000541002067816 */ /* 0x040fe40000000009 */
[----:B------:R-:W-:-:S03]  /*1670*/  LOP3.LUT R2, R2, 0xffff, RZ, 0xc0, !PT ;  /* 0x0000ffff02027812 */ /* 0x000fc600078ec0ff */
[----:B------:R-:W-:Y:S01]  /*1680*/  IDP.2A.LO.U16.U8 R6, R6, UR75, RZ ;  /* 0x0000004b06067c26 */ /* 0x000fe200080010ff */
[----:B------:R-:W-:Y:S01]  /*1690*/  R2UR.FILL UR75, R8 ;  /* 0x00000000084b72ca */ /* 0x000fe200004e0000 */
[----:B------:R-:W-:-:S04]  /*16a0*/  IMAD R2, R2, 0x320, R7 ;  /* 0x0000032002027824 */ /* 0x000fc800078e0207 */
[----:B------:R-:W-:-:S05]  /*16b0*/  IMAD R2, R9, 0x50, R2 ;  /* 0x0000005009027824 */ /* 0x000fca00078e0202 */
[----:B------:R-:W-:Y:S04]  /*16c0*/  LDS.128 R8, [R2] ;  /* 0x0000000002087984 */ /* 0x000fe80000000c00 */
[----:B------:R-:W0:Y:S04]  /*16d0*/  LDS.128 R12, [R2+0x30] ;  /* 0x00003000020c7984 */ /* 0x000e280000000c00 */
[----:B------:R-:W-:Y:S04]  /*16e0*/  LDS.128 R16, [R2+0x10] ;  /* 0x0000100002107984 */ /* 0x000fe80000000c00 */
[----:B------:R-:W2:Y:S01]  /*16f0*/  LDS.128 R20, [R2+0x20] ;  /* 0x0000200002147984 */ /* 0x000ea20000000c00 */
[----:B0-----:R-:W-:-:S02]  /*1700*/  DADD R26, R8, R14 ;  /* 0x00000000081a7229 */ /* 0x001fc4000000000e */
[C-C-:B------:R-:W-:Y:S02]  /*1710*/  DADD R24, R10.reuse, R12.reuse ;  /* 0x000000000a187229 */ /* 0x140fe4000000000c */
[----:B------:R-:W-:Y:S02]  /*1720*/  DADD R32, R10, -R12 ;  /* 0x000000000a207229 */ /* 0x000fe4000000080c */
[----:B------:R-:W-:Y:S01]  /*1730*/  DADD R14, R8, -R14 ;  /* 0x00000000080e7229 */ /* 0x000fe2000000080e */
[----:B------:R-:W-:Y:S01]  /*1740*/  MOV.SPILL R11, UR15 ;  /* 0x0000000f000b7c02 */ /* 0x000fe20009000f00 */
[C---:B------:R-:W-:Y:S01]  /*1750*/  DFMA R42, R26.reuse, UR14, RZ ;  /* 0x0000000e1a2a7c2b */ /* 0x040fe200080000ff */
[----:B------:R-:W-:Y:S01]  /*1760*/  MOV.SPILL R9, UR14 ;  /* 0x0000000e00097c02 */ /* 0x000fe20009000f00 */
[C---:B------:R-:W-:Y:S01]  /*1770*/  DFMA R34, R26.reuse, UR76, RZ ;  /* 0x0000004c1a227c2b */ /* 0x040fe200080000ff */
[----:B------:R-:W-:Y:S01]  /*1780*/  R2UR.FILL UR77, R28 ;  /* 0x000000001c4d72ca */ /* 0x000fe200004e0000 */
[C---:B------:R-:W-:Y:S01]  /*1790*/  DFMA R12, R26.reuse, UR32, RZ ;  /* 0x000000201a0c7c2b */ /* 0x040fe200080000ff */
[----:B------:R-:W-:Y:S01]  /*17a0*/  R2UR.FILL UR76, R29 ;  /* 0x000000001d4c72ca */ /* 0x000fe200004e0000 */
[C---:B------:R-:W-:Y:S01]  /*17b0*/  DFMA R30, R26.reuse, UR48, RZ ;  /* 0x000000301a1e7c2b */ /* 0x040fe200080000ff */
[----:B------:R-:W0:Y:S01]  /*17c0*/  @!P0 LDC.64 R28, c[0x0][0x390] ;  /* 0x0000e400ff1c8b82 */ /* 0x000e220000000a00 */
[----:B------:R-:W-:Y:S01]  /*17d0*/  DFMA R26, R26, UR60, RZ ;  /* 0x0000003c1a1a7c2b */ /* 0x000fe200080000ff */
        /* <DEDUP_REMOVED lines=11> */
[----:B--2---:R-:W-:-:S02]  /*1890*/  DADD R26, R16, R22 ;  /* 0x00000000101a7229 */ /* 0x004fc40000000016 */
[----:B------:R-:W-:Y:S02]  /*18a0*/  DADD R22, R16, -R22 ;  /* 0x0000000010167229 */ /* 0x000fe40000000816 */
[C-C-:B------:R-:W-:Y:S02]  /*18b0*/  DADD R16, R18.reuse, R20.reuse ;  /* 0x0000000012107229 */ /* 0x140fe40000000014 */
[----:B------:R-:W-:Y:S02]  /*18c0*/  DADD R18, R18, -R20 ;  /* 0x0000000012127229 */ /* 0x000fe40000000814 */
[C---:B------:R-:W-:Y:S01]  /*18d0*/  DFMA R34, R26.reuse, UR24, R34 ;  /* 0x000000181a227c2b */ /* 0x040fe20008000022 */
[----:B------:R-:W2:Y:S01]  /*18e0*/  LDCU.64 UR24, c[0x0][0x358] ;  /* 0x00006b00ff1877ac */ /* 0x000ea20008000a00 */
[C---:B------:R-:W-:Y:S01]  /*18f0*/  DFMA R20, R26.reuse, UR14, R42 ;  /* 0x0000000e1a147c2b */ /* 0x040fe2000800002a */
[----:B------:R-:W-:Y:S01]  /*1900*/  R2UR UR14, R38 ;  /* 0x00000000260e72ca */ /* 0x000fe200000e0000 */
[----:B------:R-:W-:Y:S01]  /*1910*/  @!P0 IMAD R43, R5, 0x3e8, R6 ;  /* 0x000003e8052b8824 */ /* 0x000fe200078e0206 */
[C---:B------:R-:W-:Y:S01]  /*1920*/  DFMA R12, R26.reuse, UR40, R12 ;  /* 0x000000281a0c7c2b */ /* 0x040fe2000800000c */
[----:B------:R-:W-:Y:S01]  /*1930*/  R2UR UR15, R39 ;  /* 0x00000000270f72ca */ /* 0x000fe200000e0000 */
[C---:B------:R-:W-:Y:S01]  /*1940*/  DFMA R30, R26.reuse, UR56, R30 ;  /* 0x000000381a1e7c2b */ /* 0x040fe2000800001e */
[----:B0-----:R-:W-:Y:S01]  /*1950*/  @!P0 IMAD.WIDE R28, R43, 0x8, R28 ;  /* 0x000000082b1c8825 */ /* 0x001fe200078e021c */
[----:B------:R-:W-:Y:S01]  /*1960*/  CS2R R42, SRZ ;  /* 0x00000000002a7805 */ /* 0x000fe2000001ff00 */
[----:B------:R-:W-:Y:S01]  /*1970*/  DFMA R24, R26, UR64, R24 ;  /* 0x000000401a187c2b */ /* 0x000fe20008000018 */
[----:B------:R-:W-:-:S04]  /*1980*/  CS2R R26, SRZ ;  /* 0x00000000001a7805 */ /* 0x000fc8000001ff00 */
[----:B--2---:R-:W2:Y:S04]  /*1990*/  @!P0 LDG.E.64.CONSTANT R42, desc[UR24][R28.64+0x48] ;  /* 0x000048181c2a8981 */ /* 0x004ea8000c1e9b00 */
[----:B------:R-:W3:Y:S01]  /*19a0*/  @!P0 LDG.E.64.CONSTANT R26, desc[UR24][R28.64] ;  /* 0x000000181c1a8981 */ /* 0x000ee2000c1e9b00 */
[----:B------:R-:W-:Y:S02]  /*19b0*/  DFMA R48, R14, UR10, RZ ;  /* 0x0000000a0e307c2b */ /* 0x000fe400080000ff */
[C---:B------:R-:W-:Y:S02]  /*19c0*/  DFMA R46, R16.reuse, UR8, R20 ;  /* 0x00000008102e7c2b */ /* 0x040fe40008000014 */
[C---:B------:R-:W-:Y:S02]  /*19d0*/  DFMA R34, R16.reuse, UR22, R34 ;  /* 0x0000001610227c2b */ /* 0x040fe40008000022 */
[----:B------:R-:W-:-:S02]  /*19e0*/  DFMA R12, R16, UR38, R12 ;  /* 0x00000026100c7c2b */ /* 0x000fc4000800000c */
[----:B------:R-:W-:Y:S02]  /*19f0*/  DFMA R48, R32, UR12, R48 ;  /* 0x0000000c20307c2b */ /* 0x000fe40008000030 */
[C---:B------:R-:W-:Y:S02]  /*1a00*/  DFMA R30, R16.reuse, UR54, R30 ;  /* 0x00000036101e7c2b */ /* 0x040fe4000800001e */
[----:B------:R-:W-:-:S04]  /*1a10*/  DFMA R24, R16, UR62, R24 ;  /* 0x0000003e10187c2b */ /* 0x000fc80008000018 */
[----:B------:R-:W-:-:S08]  /*1a20*/  DFMA R48, R22, UR14, R48 ;  /* 0x0000000e16307c2b */ /* 0x000fd00008000030 */
[----:B------:R-:W-:-:S08]  /*1a30*/  DFMA R20, R18, UR6, R48 ;  /* 0x0000000612147c2b */ /* 0x000fd00008000030 */
[C-C-:B------:R-:W-:Y:S02]  /*1a40*/  DADD R48, R46.reuse, R20.reuse ;  /* 0x000000002e307229 */ /* 0x140fe40000000014 */
[----:B------:R-:W-:Y:S01]  /*1a50*/  DADD R46, R46, -R20 ;  /* 0x000000002e2e7229 */ /* 0x000fe20000000814 */
[----:B------:R-:W0:Y:S07]  /*1a60*/  @!P0 LDC.64 R20, c[0x0][0x390] ;  /* 0x0000e400ff148b82 */ /* 0x000e2e0000000a00 */
[----:B--2---:R-:W-:Y:S01]  /*1a70*/  DMUL R42, R46, R42 ;  /* 0x0000002a2e2a7228 */ /* 0x004fe20000000000 */
[----:B------:R-:W-:-:S07]  /*1a80*/  CS2R R46, SRZ ;  /* 0x00000000002e7805 */ /* 0x000fce000001ff00 */
[CCC-:B---3--:R-:W-:Y:S02]  /*1a90*/  DFMA R16, R48.reuse, R26.reuse, R42.reuse ;  /* 0x0000001a3010722b */ /* 0x1c8fe4000000002a */
[----:B------:R-:W-:Y:S01]  /*1aa0*/  DFMA R26, R48, R26, -R42 ;  /* 0x0000001a301a722b */ /* 0x000fe2000000082a */
[----:B------:R-:W-:-:S04]  /*1ab0*/  @!P0 IMAD R49, R5, 0x3e8, R6 ;  /* 0x000003e805318824 */ /* 0x000fc800078e0206 */
[----:B0-----:R-:W-:Y:S01]  /*1ac0*/  @!P0 IMAD.WIDE R48, R49, 0x8, R20 ;  /* 0x0000000831308825 */ /* 0x001fe200078e0214 */
[----:B------:R-:W-:-:S04]  /*1ad0*/  CS2R R20, SRZ ;  /* 0x0000000000147805 */ /* 0x000fc8000001ff00 */
[----:B------:R-:W2:Y:S04]  /*1ae0*/  @!P0 LDG.E.64.CONSTANT R46, desc[UR24][R48.64+0x40] ;  /* 0x00004018302e8981 */ /* 0x000ea8000c1e9b00 */
[----:B------:R0:W3:Y:S01]  /*1af0*/  @!P0 LDG.E.64.CONSTANT R20, desc[UR24][R48.64+0x8] ;  /* 0x0000081830148981 */ /* 0x0000e2000c1e9b00 */
[----:B------:R-:W-:-:S08]  /*1b00*/  DFMA R42, R14, UR20, RZ ;  /* 0x000000140e2a7c2b */ /* 0x000fd000080000ff */
[----:B------:R-:W-:Y:S01]  /*1b10*/  DFMA R42, R32, UR18, R42 ;  /* 0x00000012202a7c2b */ /* 0x000fe2000800002a */
[----:B0-----:R-:W-:-:S07]  /*1b20*/  CS2R R48, SRZ ;  /* 0x0000000000307805 */ /* 0x001fce000001ff00 */
[----:B------:R-:W-:-:S08]  /*1b30*/  DFMA R42, R22, UR28, R42 ;  /* 0x0000001c162a7c2b */ /* 0x000fd0000800002a */
[----:B------:R-:W-:-:S08]  /*1b40*/  DFMA R42, R18, UR26, R42 ;  /* 0x0000001a122a7c2b */ /* 0x000fd0000800002a */
[C-C-:B------:R-:W-:Y:S02]  /*1b50*/  DADD R28, R34.reuse, R42.reuse ;  /* 0x00000000221c7229 */ /* 0x140fe4000000002a */
[----:B------:R-:W-:-:S08]  /*1b60*/  DADD R34, R34, -R42 ;  /* 0x0000000022227229 */ /* 0x000fd0000000082a */
[----:B--2---:R-:W-:-:S08]  /*1b70*/  DMUL R46, R34, R46 ;  /* 0x0000002e222e7228 */ /* 0x004fd00000000000 */
[CCC-:B---3--:R-:W-:Y:S02]  /*1b80*/  DFMA R34, R28.reuse, R20.reuse, R46.reuse ;  /* 0x000000141c22722b */ /* 0x1c8fe4000000002e */
[----:B------:R-:W-:Y:S01]  /*1b90*/  DFMA R28, R28, R20, -R46 ;  /* 0x000000141c1c722b */ /* 0x000fe2000000082e */
[----:B------:R-:W-:Y:S01]  /*1ba0*/  @!P0 IMAD R21, R5, 0x3e8, R6 ;  /* 0x000003e805158824 */ /* 0x000fe200078e0206 */
[----:B------:R-:W-:-:S03]  /*1bb0*/  CS2R R46, SRZ ;  /* 0x00000000002e7805 */ /* 0x000fc6000001ff00 */
[----:B-1----:R-:W-:-:S05]  /*1bc0*/  @!P0 IMAD.WIDE R50, R21, 0x8, R50 ;  /* 0x0000000815328825 */ /* 0x002fca00078e0232 */
[----:B------:R-:W2:Y:S04]  /*1bd0*/  @!P0 LDG.E.64.CONSTANT R46, desc[UR24][R50.64+0x38] ;  /* 0x00003818322e8981 */ /* 0x000ea8000c1e9b00 */
[----:B------:R-:W3:Y:S01]  /*1be0*/  @!P0 LDG.E.64.CONSTANT R48, desc[UR24][R50.64+0x10] ;  /* 0x0000101832308981 */ /* 0x000ee2000c1e9b00 */
[----:B------:R-:W-:-:S08]  /*1bf0*/  DFMA R20, R14, UR36, RZ ;  /* 0x000000240e147c2b */ /* 0x000fd000080000ff */
[----:B------:R-:W-:-:S08]  /*1c00*/  DFMA R20, R32, UR34, R20 ;  /* 0x0000002220147c2b */ /* 0x000fd00008000014 */
[----:B------:R-:W-:-:S08]  /*1c10*/  DFMA R20, R22, UR44, R20 ;  /* 0x0000002c16147c2b */ /* 0x000fd00008000014 */
[----:B------:R-:W-:-:S08]  /*1c20*/  DFMA R20, R18, UR42, R20 ;  /* 0x0000002a12147c2b */ /* 0x000fd00008000014 */
[C-C-:B------:R-:W-:Y:S02]  /*1c30*/  DADD R42, R12.reuse, R20.reuse ;  /* 0x000000000c2a7229 */ /* 0x140fe40000000014 */
[----:B------:R-:W-:Y:S02]  /*1c40*/  DADD R12, R12, -R20 ;  /* 0x000000000c0c7229 */ /* 0x000fe40000000814 */
[----:B------:R-:W-:-:S06]  /*1c50*/  DFMA R20, R14, UR70, RZ ;  /* 0x000000460e147c2b */ /* 0x000fcc00080000ff */
[----:B--2---:R-:W-:-:S08]  /*1c60*/  DMUL R46, R12, R46 ;  /* 0x0000002e0c2e7228 */ /* 0x004fd00000000000 */
[CCC-:B---3--:R-:W-:Y:S02]  /*1c70*/  DFMA R12, R42.reuse, R48.reuse, R46.reuse ;  /* 0x000000302a0c722b */ /* 0x1c8fe4000000002e */
[----:B------:R-:W-:Y:S02]  /*1c80*/  DFMA R42, R42, R48, -R46 ;  /* 0x000000302a2a722b */ /* 0x000fe4000000082e */
[----:B------:R-:W-:-:S08]  /*1c90*/  DFMA R46, R14, UR52, RZ ;  /* 0x000000340e2e7c2b */ /* 0x000fd000080000ff */
[C---:B------:R-:W-:Y:S02]  /*1ca0*/  DFMA R14, R32.reuse, UR50, R46 ;  /* 0x00000032200e7c2b */ /* 0x040fe4000800002e */
[----:B------:R-:W-:Y:S01]  /*1cb0*/  DFMA R32, R32, UR68, R20 ;  /* 0x0000004420207c2b */ /* 0x000fe20008000014 */
[----:B------:R-:W0:Y:S05]  /*1cc0*/  @!P0 LDC.64 R20, c[0x0][0x390] ;  /* 0x0000e400ff148b82 */ /* 0x000e2a0000000a00 */
[C---:B------:R-:W-:Y:S02]  /*1cd0*/  DFMA R14, R22.reuse, UR66, R14 ;  /* 0x00000042160e7c2b */ /* 0x040fe4000800000e */
[----:B------:R-:W-:Y:S01]  /*1ce0*/  DFMA R22, R22, UR72, R32 ;  /* 0x0000004816167c2b */ /* 0x000fe20008000020 */
[----:B------:R-:W-:Y:S01]  /*1cf0*/  @!P0 IMAD R33, R5, 0x3e8, R6 ;  /* 0x000003e805218824 */ /* 0x000fe200078e0206 */
[----:B------:R-:W-:-:S03]  /*1d00*/  CS2R R46, SRZ ;  /* 0x00000000002e7805 */ /* 0x000fc6000001ff00 */
[----:B0-----:R-:W-:Y:S01]  /*1d10*/  @!P0 IMAD.WIDE R20, R33, 0x8, R20 ;  /* 0x0000000821148825 */ /* 0x001fe200078e0214 */
[----:B------:R-:W-:-:S04]  /*1d20*/  CS2R R32, SRZ ;  /* 0x0000000000207805 */ /* 0x000fc8000001ff00 */
[----:B------:R-:W2:Y:S04]  /*1d30*/  @!P0 LDG.E.64.CONSTANT R46, desc[UR24][R20.64+0x18] ;  /* 0x00001818142e8981 */ /* 0x000ea8000c1e9b00 */
[----:B------:R0:W3:Y:S01]  /*1d40*/  @!P0 LDG.E.64.CONSTANT R32, desc[UR24][R20.64+0x30] ;  /* 0x0000301814208981 */ /* 0x0000e2000c1e9b00 */
[----:B------:R-:W-:-:S08]  /*1d50*/  DFMA R14, R18, UR74, R14 ;  /* 0x0000004a120e7c2b */ /* 0x000fd0000800000e */
[C-C-:B------:R-:W-:Y:S02]  /*1d60*/  DADD R48, R30.reuse, R14.reuse ;  /* 0x000000001e307229 */ /* 0x140fe4000000000e */
[----:B------:R-:W-:Y:S01]  /*1d70*/  DADD R14, R30, -R14 ;  /* 0x000000001e0e7229 */ /* 0x000fe2000000080e */
[----:B------:R-:W1:Y:S01]  /*1d80*/  @!P0 LDC.64 R30, c[0x0][0x390] ;  /* 0x0000e400ff1e8b82 */ /* 0x000e620000000a00 */
[----:B0-----:R-:W-:-:S06]  /*1d90*/  CS2R R20, SRZ ;  /* 0x0000000000147805 */ /* 0x001fcc000001ff00 */
[----:B---3--:R-:W-:-:S08]  /*1da0*/  DMUL R32, R14, R32 ;  /* 0x000000200e207228 */ /* 0x008fd00000000000 */
[CCC-:B--2---:R-:W-:Y:S02]  /*1db0*/  DFMA R14, R48.reuse, R46.reuse, R32.reuse ;  /* 0x0000002e300e722b */ /* 0x1c4fe40000000020 */
[----:B------:R-:W-:Y:S01]  /*1dc0*/  DFMA R46, R48, R46, -R32 ;  /* 0x0000002e302e722b */ /* 0x000fe20000000820 */
[----:B------:R-:W-:-:S04]  /*1dd0*/  @!P0 IMAD R33, R5, 0x3e8, R6 ;  /* 0x000003e805218824 */ /* 0x000fc800078e0206 */
[----:B-1----:R-:W-:Y:S01]  /*1de0*/  @!P0 IMAD.WIDE R30, R33, 0x8, R30 ;  /* 0x00000008211e8825 */ /* 0x002fe200078e021e */
[----:B------:R-:W-:-:S04]  /*1df0*/  CS2R R32, SRZ ;  /* 0x0000000000207805 */ /* 0x000fc8000001ff00 */
[----:B------:R-:W2:Y:S04]  /*1e00*/  @!P0 LDG.E.64.CONSTANT R20, desc[UR24][R30.64+0x20] ;  /* 0x000020181e148981 */ /* 0x000ea8000c1e9b00 */
[----:B------:R-:W3:Y:S01]  /*1e10*/  @!P0 LDG.E.64.CONSTANT R32, desc[UR24][R30.64+0x28] ;  /* 0x000028181e208981 */ /* 0x000ee2000c1e9b00 */
[----:B------:R-:W-:-:S08]  /*1e20*/  DFMA R22, R18, UR76, R22 ;  /* 0x0000004c12167c2b */ /* 0x000fd00008000016 */
[C-C-:B------:R-:W-:Y:S02]  /*1e30*/  DADD R18, R24.reuse, -R22.reuse ;  /* 0x0000000018127229 */ /* 0x140fe40000000816 */
[----:B------:R-:W-:Y:S02]  /*1e40*/  DADD R22, R24, R22 ;  /* 0x0000000018167229 */ /* 0x000fe40000000016 */
[----:B------:R-:W-:-:S08]  /*1e50*/  DFMA R24, R26, UR10, RZ ;  /* 0x0000000a1a187c2b */ /* 0x000fd000080000ff */
[----:B------:R-:W-:-:S08]  /*1e60*/  DFMA R24, R28, UR20, R24 ;  /* 0x000000141c187c2b */ /* 0x000fd00008000018 */
[----:B------:R-:W-:-:S08]  /*1e70*/  DFMA R24, R42, UR36, R24 ;  /* 0x000000242a187c2b */ /* 0x000fd00008000018 */
[----:B------:R-:W-:Y:S01]  /*1e80*/  DFMA R24, R46, UR52, R24 ;  /* 0x000000342e187c2b */ /* 0x000fe20008000018 */
[----:B------:R-:W-:Y:S02]  /*1e90*/  R2UR UR24, R36 ;  /* 0x00000000241872ca */ /* 0x000fe400000e0000 */
[----:B------:R-:W-:Y:S02]  /*1ea0*/  R2UR UR25, R37 ;  /* 0x00000000251972ca */ /* 0x000fe400000e0000 */
[C---:B------:R-:W-:Y:S01]  /*1eb0*/  ISETP.GE.U32.AND P1, PT, R0.reuse, 0x24, PT ;  /* 0x000000240000780c */ /* 0x040fe20003f26070 */
[----:B------:R-:W-:Y:S01]  /*1ec0*/  VIADD R0, R0, 0x40 ;  /* 0x0000004000007836 */ /* 0x000fe20000000000 */
[----:B---3--:R-:W-:-:S08]  /*1ed0*/  DMUL R32, R18, R32 ;  /* 0x0000002012207228 */ /* 0x008fd00000000000 */
[CCC-:B--2---:R-:W-:Y:S02]  /*1ee0*/  DFMA R18, R22.reuse, R20.reuse, R32.reuse ;  /* 0x000000141612722b */ /* 0x1c4fe40000000020 */
[----:B------:R-:W-:Y:S02]  /*1ef0*/  DFMA R32, R22, R20, -R32 ;  /* 0x000000141620722b */ /* 0x000fe40000000820 */
[C---:B------:R-:W-:Y:S01]  /*1f00*/  DFMA R22, R26.reuse, UR14, RZ ;  /* 0x0000000e1a167c2b */ /* 0x040fe200080000ff */
[----:B------:R-:W-:Y:S02]  /*1f10*/  R2UR.FILL UR15, R11 ;  /* 0x000000000b0f72ca */ /* 0x000fe400004e0000 */
[----:B------:R-:W-:Y:S01]  /*1f20*/  R2UR.FILL UR14, R9 ;  /* 0x00000000090e72ca */ /* 0x000fe200004e0000 */
[C---:B------:R-:W-:Y:S02]  /*1f30*/  DFMA R20, R26.reuse, UR12, RZ ;  /* 0x0000000c1a147c2b */ /* 0x040fe400080000ff */
[----:B------:R-:W-:-:S02]  /*1f40*/  DFMA R26, R26, UR6, RZ ;  /* 0x000000061a1a7c2b */ /* 0x000fc400080000ff */
[----:B------:R-:W-:-:S08]  /*1f50*/  DFMA R22, R28, UR28, R22 ;  /* 0x0000001c1c167c2b */ /* 0x000fd00008000016 */
[----:B------:R-:W-:Y:S02]  /*1f60*/  DFMA R30, R16, UR14, RZ ;  /* 0x0000000e101e7c2b */ /* 0x000fe400080000ff */
[C---:B------:R-:W-:Y:S02]  /*1f70*/  DFMA R20, R28.reuse, UR18, R20 ;  /* 0x000000121c147c2b */ /* 0x040fe40008000014 */
[----:B------:R-:W-:Y:S02]  /*1f80*/  DFMA R26, R28, UR26, R26 ;  /* 0x0000001a1c1a7c2b */ /* 0x000fe4000800001a */
[----:B------:R-:W-:Y:S02]  /*1f90*/  DFMA R28, R16, UR16, RZ ;  /* 0x00000010101c7c2b */ /* 0x000fe400080000ff */
[----:B------:R-:W-:Y:S01]  /*1fa0*/  DFMA R30, R34, UR32, R30 ;  /* 0x00000020221e7c2b */ /* 0x000fe2000800001e */
[----:B------:R-:W-:Y:S02]  /*1fb0*/  R2UR.FILL UR33, R8 ;  /* 0x00000000082172ca */ /* 0x000fe400004e0000 */
[----:B------:R-:W-:-:S03]  /*1fc0*/  R2UR.FILL UR32, R10 ;  /* 0x000000000a2072ca */ /* 0x000fc600004e0000 */
[----:B------:R-:W-:Y:S02]  /*1fd0*/  DFMA R10, R34, UR4, R28 ;  /* 0x00000004220a7c2b */ /* 0x000fe4000800001c */
[----:B------:R-:W-:-:S06]  /*1fe0*/  DFMA R20, R42, UR34, R20 ;  /* 0x000000222a147c2b */ /* 0x000fcc0008000014 */
[C---:B------:R-:W-:Y:S02]  /*1ff0*/  DFMA R10, R12.reuse, UR30, R10 ;  /* 0x0000001e0c0a7c2b */ /* 0x040fe4000800000a */
[----:B------:R-:W-:Y:S02]  /*2000*/  DFMA R8, R12, UR32, R30 ;  /* 0x000000200c087c2b */ /* 0x000fe4000800001e */
[----:B------:R-:W-:-:S04]  /*2010*/  DFMA R20, R46, UR50, R20 ;  /* 0x000000322e147c2b */ /* 0x000fc80008000014 */
[C---:B------:R-:W-:Y:S02]  /*2020*/  DFMA R28, R14.reuse, UR46, R10 ;  /* 0x0000002e0e1c7c2b */ /* 0x040fe4000800000a */
[----:B------:R-:W-:Y:S02]  /*2030*/  DFMA R8, R14, UR48, R8 ;  /* 0x000000300e087c2b */ /* 0x000fe40008000008 */
[C---:B------:R-:W-:Y:S02]  /*2040*/  DFMA R10, R32.reuse, UR70, R24 ;  /* 0x00000046200a7c2b */ /* 0x040fe40008000018 */
[----:B------:R-:W-:Y:S02]  /*2050*/  DFMA R20, R32, UR68, R20 ;  /* 0x0000004420147c2b */ /* 0x000fe40008000014 */
[C---:B------:R-:W-:Y:S02]  /*2060*/  DFMA R28, R18.reuse, UR58, R28 ;  /* 0x0000003a121c7c2b */ /* 0x040fe4000800001c */
[----:B------:R-:W-:-:S08]  /*2070*/  DFMA R24, R18, UR60, R8 ;  /* 0x0000003c12187c2b */ /* 0x000fd00008000008 */
[C-C-:B------:R-:W-:Y:S02]  /*2080*/  DADD R8, R24.reuse, R10.reuse ;  /* 0x0000000018087229 */ /* 0x140fe4000000000a */
[----:B------:R-:W-:Y:S02]  /*2090*/  DADD R24, R24, -R10 ;  /* 0x0000000018187229 */ /* 0x000fe4000000080a */
[C-C-:B------:R-:W-:Y:S02]  /*20a0*/  DADD R10, R28.reuse, R20.reuse ;  /* 0x000000001c0a7229 */ /* 0x140fe40000000014 */
[----:B------:R-:W-:Y:S02]  /*20b0*/  DADD R20, R28, -R20 ;  /* 0x000000001c147229 */ /* 0x000fe40000000814 */
[C---:B------:R-:W-:Y:S01]  /*20c0*/  DFMA R28, R16.reuse, UR24, RZ ;  /* 0x00000018101c7c2b */ /* 0x040fe200080000ff */
[----:B------:R-:W-:Y:S02]  /*20d0*/  R2UR.FILL UR25, R44 ;  /* 0x000000002c1972ca */ /* 0x000fe400004e0000 */
[----:B------:R-:W-:Y:S01]  /*20e0*/  R2UR.FILL UR24, R45 ;  /* 0x000000002d1872ca */ /* 0x000fe200004e0000 */
[----:B------:R-:W-:-:S08]  /*20f0*/  DFMA R16, R16, UR8, RZ ;  /* 0x0000000810107c2b */ /* 0x000fd000080000ff */
[----:B------:R-:W-:-:S04]  /*2100*/  DFMA R16, R34, UR22, R16 ;  /* 0x0000001622107c2b */ /* 0x000fc80008000010 */
[----:B------:R-:W-:Y:S02]  /*2110*/  DFMA R28, R34, UR24, R28 ;  /* 0x00000018221c7c2b */ /* 0x000fe4000800001c */
[C---:B------:R-:W-:Y:S02]  /*2120*/  DFMA R22, R42.reuse, UR44, R22 ;  /* 0x0000002c2a167c2b */ /* 0x040fe40008000016 */
[----:B------:R-:W-:Y:S02]  /*2130*/  DFMA R26, R42, UR42, R26 ;  /* 0x0000002a2a1a7c2b */ /* 0x000fe4000800001a */
[C---:B------:R-:W-:Y:S02]  /*2140*/  DFMA R16, R12.reuse, UR38, R16 ;  /* 0x000000260c107c2b */ /* 0x040fe40008000010 */
[----:B------:R-:W-:Y:S02]  /*2150*/  DFMA R28, R12, UR40, R28 ;  /* 0x000000280c1c7c2b */ /* 0x000fe4000800001c */
[----:B------:R-:W-:-:S02]  /*2160*/  DFMA R22, R46, UR66, R22 ;  /* 0x000000422e167c2b */ /* 0x000fc40008000016 */
[----:B------:R-:W-:Y:S02]  /*2170*/  DFMA R26, R46, UR74, R26 ;  /* 0x0000004a2e1a7c2b */ /* 0x000fe4000800001a */
[C---:B------:R-:W-:Y:S02]  /*2180*/  DFMA R16, R14.reuse, UR54, R16 ;  /* 0x000000360e107c2b */ /* 0x040fe40008000010 */
[----:B------:R-:W-:Y:S02]  /*2190*/  DFMA R28, R14, UR56, R28 ;  /* 0x000000380e1c7c2b */ /* 0x000fe4000800001c */
[C---:B------:R-:W-:Y:S02]  /*21a0*/  DFMA R22, R32.reuse, UR72, R22 ;  /* 0x0000004820167c2b */ /* 0x040fe40008000016 */
[----:B------:R-:W-:Y:S02]  /*21b0*/  DFMA R26, R32, UR76, R26 ;  /* 0x0000004c201a7c2b */ /* 0x000fe4000800001a */
[----:B------:R-:W-:-:S02]  /*21c0*/  DFMA R16, R18, UR62, R16 ;  /* 0x0000003e12107c2b */ /* 0x000fc40008000010 */
[----:B------:R-:W-:-:S06]  /*21d0*/  DFMA R28, R18, UR64, R28 ;  /* 0x00000040121c7c2b */ /* 0x000fcc000800001c */
[----:B------:R-:W-:Y:S02]  /*21e0*/  DADD R14, R16, R26 ;  /* 0x00000000100e7229 */ /* 0x000fe4000000001a */
[C-C-:B------:R-:W-:Y:S02]  /*21f0*/  DADD R12, R28.reuse, R22.reuse ;  /* 0x000000001c0c7229 */ /* 0x140fe40000000016 */
        /* <DEDUP_REMOVED lines=11> */
.L_x_142:
[----:B------:R-:W-:Y:S05]  /*22b0*/  BSYNC.RECONVERGENT B0 ;  /* 0x0000000000007941 */ /* 0x000fea0003800200 */
.L_x_141:
[----:B------:R-:W2:Y:S01]  /*22c0*/  S2R R0, SR_TID.X ;  /* 0x0000000000007919 */ /* 0x000ea20000002100 */
[----:B------:R-:W-:Y:S01]  /*22d0*/  BSSY.RECONVERGENT B0, `(.L_x_144) ;  /* 0x0000076000007945 */ /* 0x000fe20003800200 */
[----:B------:R-:W-:Y:S01]  /*22e0*/  BAR.SYNC.DEFER_BLOCKING 0x0 ;  /* 0x0000000000007b1d */ /* 0x000fe20000010000 */
[----:B--2---:R-:W-:-:S13]  /*22f0*/  ISETP.GT.U32.AND P0, PT, R0, 0x4f, PT ;  /* 0x0000004f0000780c */ /* 0x004fda0003f04070 */
[----:B------:R-:W-:Y:S05]  /*2300*/  @P0 BRA `(.L_x_145) ;  /* 0x0000000400c80947 */ /* 0x000fea0003800000 */
[----:B-1----:R-:W-:Y:S01]  /*2310*/  MOV.SPILL R2, UR5 ;  /* 0x0000000500027c02 */ /* 0x002fe20009000f00 */
[----:B------:R-:W1:Y:S01]  /*2320*/  S2R R7, SR_TID.Y ;  /* 0x0000000000077919 */ /* 0x000e620000002200 */
[----:B------:R-:W2:Y:S01]  /*2330*/  S2UR UR5, SR_CgaCtaId ;  /* 0x00000000000579c3 */ /* 0x000ea20000008800 */
[----:B0-----:R-:W-:Y:S01]  /*2340*/  MOV.SPILL R8, UR4 ;  /* 0x0000000400087c02 */ /* 0x001fe20009000f00 */
[----:B------:R-:W-:Y:S01]  /*2350*/  IMAD.MOV.U32 R5, RZ, RZ, R0 ;  /* 0x000000ffff057224 */ /* 0x000fe200078e0000 */
[----:B------:R-:W-:Y:S01]  /*2360*/  UMOV UR4, 0x400 ;  /* 0x0000040000047882 */ /* 0x000fe20000000000 */
[----:B------:R-:W-:Y:S01]  /*2370*/  IMAD.SHL.U32 R6, R0, 0x8, RZ ;  /* 0x0000000800067824 */ /* 0x000fe200078e00ff */
[----:B--2---:R-:W-:Y:S01]  /*2380*/  ULEA UR4, UR5, UR4, 0x18 ;  /* 0x0000000405047291 */ /* 0x004fe2000f8ec0ff */
[----:B------:R-:W-:Y:S02]  /*2390*/  R2UR.FILL UR5, R2 ;  /* 0x00000000020572ca */ /* 0x000fe400004e0000 */
[----:B------:R-:W-:-:S05]  /*23a0*/  SHF.R.U32.HI R2, RZ, 0x3, R5 ;  /* 0x00000003ff027819 */ /* 0x000fca0000011605 */
[----:B-1----:R-:W-:Y:S01]  /*23b0*/  IMAD R2, R7, 0xa, R2 ;  /* 0x0000000a07027824 */ /* 0x002fe200078e0202 */
[----:B------:R-:W-:-:S03]  /*23c0*/  LOP3.LUT R7, R6, 0x38, RZ, 0xc0, !PT ;  /* 0x0000003806077812 */ /* 0x000fc600078ec0ff */
[----:B------:R-:W-:-:S05]  /*23d0*/  IMAD R2, R2, 0x320, RZ ;  /* 0x0000032002027824 */ /* 0x000fca00078e02ff */
[----:B------:R-:W-:Y:S02]  /*23e0*/  IADD3 R2, PT, PT, R2, UR4, R7 ;  /* 0x0000000402027c10 */ /* 0x000fe4000fffe007 */
[----:B------:R-:W-:-:S03]  /*23f0*/  R2UR.FILL UR4, R8 ;  /* 0x00000000080472ca */ /* 0x000fc600004e0000 */
[----:B------:R-:W-:-:S12]  /*2400*/  VIADD R2, R2, 0x190 ;  /* 0x0000019002027836 */ /* 0x000fd80000000000 */
.L_x_146:
        /* <DEDUP_REMOVED lines=17> */
[----:B------:R-:W-:Y:S02]  /*2520*/  R2UR UR73, R39 ;  /* 0x00000000274972ca */ /* 0x000fe400000e0000 */
[C---:B------:R-:W-:Y:S01]  /*2530*/  ISETP.GE.U32.AND P0, PT, R5.reuse, 0x10, PT ;  /* 0x000000100500780c */ /* 0x040fe20003f06070 */
[----:B------:R-:W-:Y:S01]  /*2540*/  VIADD R5, R5, 0x40 ;  /* 0x0000004005057836 */ /* 0x000fe20000000000 */
[----:B0-----:R-:W-:-:S02]  /*2550*/  DADD R6, R8, R16 ;  /* 0x0000000008067229 */ /* 0x001fc40000000010 */
[----:B------:R-:W-:Y:S02]  /*2560*/  DADD R8, R8, -R16 ;  /* 0x0000000008087229 */ /* 0x000fe40000000810 */
[----:B-1----:R-:W-:-:S04]  /*2570*/  DADD R28, R12, R14 ;  /* 0x000000000c1c7229 */ /* 0x002fc8000000000e */
[C---:B------:R-:W-:Y:S02]  /*2580*/  DFMA R22, R6.reuse, UR14, RZ ;  /* 0x0000000e06167c2b */ /* 0x040fe400080000ff */
[C---:B------:R-:W-:Y:S02]  /*2590*/  DFMA R24, R6.reuse, UR16, RZ ;  /* 0x0000001006187c2b */ /* 0x040fe400080000ff */
[C---:B------:R-:W-:Y:S01]  /*25a0*/  DFMA R26, R6.reuse, UR70, RZ ;  /* 0x00000046061a7c2b */ /* 0x040fe200080000ff */
[----:B------:R-:W-:Y:S01]  /*25b0*/  R2UR.FILL UR71, R18 ;  /* 0x00000000124772ca */ /* 0x000fe200004e0000 */
[----:B------:R-:W-:Y:S01]  /*25c0*/  DFMA R6, R6, UR8, RZ ;  /* 0x0000000806067c2b */ /* 0x000fe200080000ff */
[----:B------:R-:W-:Y:S01]  /*25d0*/  R2UR.FILL UR70, R19 ;  /* 0x00000000134672ca */ /* 0x000fe200004e0000 */
[----:B------:R-:W-:Y:S01]  /*25e0*/  DADD R12, R12, -R14 ;  /* 0x000000000c0c7229 */ /* 0x000fe2000000080e */
[----:B------:R-:W-:Y:S01]  /*25f0*/  LDS.64 R18, [R2+-0xa0] ;  /* 0xffff600002127984 */ /* 0x000fe20000000a00 */
[----:B------:R-:W-:Y:S01]  /*2600*/  DFMA R22, R28, UR68, R22 ;  /* 0x000000441c167c2b */ /* 0x000fe20008000016 */
[----:B------:R-:W-:Y:S01]  /*2610*/  R2UR.FILL UR69, R30 ;  /* 0x000000001e4572ca */ /* 0x000fe200004e0000 */
[C---:B------:R-:W-:Y:S01]  /*2620*/  DFMA R14, R8.reuse, UR72, RZ ;  /* 0x00000048080e7c2b */ /* 0x040fe200080000ff */
[----:B------:R-:W-:Y:S01]  /*2630*/  R2UR.FILL UR68, R31 ;  /* 0x000000001f4472ca */ /* 0x000fe200004e0000 */
[C---:B------:R-:W-:Y:S01]  /*2640*/  DFMA R30, R8.reuse, UR10, RZ ;  /* 0x0000000a081e7c2b */ /* 0x040fe200080000ff */
[----:B------:R-:W-:Y:S01]  /*2650*/  R2UR.FILL UR73, R33 ;  /* 0x00000000214972ca */ /* 0x000fe200004e0000 */
[C---:B------:R-:W-:Y:S01]  /*2660*/  DFMA R16, R8.reuse, UR12, RZ ;  /* 0x0000000c08107c2b */ /* 0x040fe200080000ff */
[----:B------:R-:W-:Y:S01]  /*2670*/  R2UR.FILL UR72, R32 ;  /* 0x00000000204872ca */ /* 0x000fe200004e0000 */
[----:B------:R-:W-:-:S02]  /*2680*/  DFMA R32, R8, UR6, RZ ;  /* 0x0000000608207c2b */ /* 0x000fc400080000ff */
[C---:B------:R-:W-:Y:S02]  /*2690*/  DFMA R24, R28.reuse, UR4, R24 ;  /* 0x000000041c187c2b */ /* 0x040fe40008000018 */
[C---:B------:R-:W-:Y:S02]  /*26a0*/  DFMA R26, R28.reuse, UR24, R26 ;  /* 0x000000181c1a7c2b */ /* 0x040fe4000800001a */
[----:B------:R-:W-:Y:S01]  /*26b0*/  DFMA R28, R28, UR22, R6 ;  /* 0x000000161c1c7c2b */ /* 0x000fe20008000006 */
[----:B------:R-:W0:Y:S01]  /*26c0*/  LDS.64 R6, [R2+0x50] ;  /* 0x0000500002067984 */ /* 0x000e220000000a00 */
[C---:B------:R-:W-:Y:S02]  /*26d0*/  DFMA R30, R12.reuse, UR20, R30 ;  /* 0x000000140c1e7c2b */ /* 0x040fe4000800001e */
[C---:B------:R-:W-:Y:S02]  /*26e0*/  DFMA R16, R12.reuse, UR18, R16 ;  /* 0x000000120c107c2b */ /* 0x040fe40008000010 */
[----:B------:R-:W-:-:S02]  /*26f0*/  DFMA R8, R12, UR28, R14 ;  /* 0x0000001c0c087c2b */ /* 0x000fc4000800000e */
[----:B------:R-:W-:Y:S01]  /*2700*/  DFMA R12, R12, UR26, R32 ;  /* 0x0000001a0c0c7c2b */ /* 0x000fe20008000020 */
[----:B------:R-:W-:Y:S01]  /*2710*/  LDS.64 R14, [R2] ;  /* 0x00000000020e7984 */ /* 0x000fe20000000a00 */
[C-C-:B--2---:R-:W-:Y:S02]  /*2720*/  DADD R32, R10.reuse, R20.reuse ;  /* 0x000000000a207229 */ /* 0x144fe40000000014 */
[----:B------:R-:W-:Y:S01]  /*2730*/  DADD R20, R10, -R20 ;  /* 0x000000000a147229 */ /* 0x000fe20000000814 */
[----:B------:R-:W1:Y:S05]  /*2740*/  LDS.64 R10, [R2+-0x50] ;  /* 0xffffb000020a7984 */ /* 0x000e6a0000000a00 */
        /* <DEDUP_REMOVED lines=8> */
[C-C-:B0-----:R-:W-:Y:S02]  /*27d0*/  DADD R32, R18.reuse, R6.reuse ;  /* 0x0000000012207229 */ /* 0x141fe40000000006 */
[----:B------:R-:W-:-:S06]  /*27e0*/  DADD R6, R18, -R6 ;  /* 0x0000000012067229 */ /* 0x000fcc0000000806 */
[----:B------:R-:W-:Y:S02]  /*27f0*/  DFMA R28, R32, UR54, R28 ;  /* 0x00000036201c7c2b */ /* 0x000fe4000800001c */
[C---:B------:R-:W-:Y:S02]  /*2800*/  DFMA R12, R6.reuse, UR74, R12 ;  /* 0x0000004a060c7c2b */ /* 0x040fe4000800000c */
[----:B------:R-:W-:Y:S02]  /*2810*/  DFMA R30, R6, UR52, R30 ;  /* 0x00000034061e7c2b */ /* 0x000fe4000800001e */
[C-C-:B-1----:R-:W-:Y:S02]  /*2820*/  DADD R18, R10.reuse, R14.reuse ;  /* 0x000000000a127229 */ /* 0x142fe4000000000e */
[----:B------:R-:W-:Y:S02]  /*2830*/  DADD R10, R10, -R14 ;  /* 0x000000000a0a7229 */ /* 0x000fe4000000080e */
[----:B------:R-:W-:-:S02]  /*2840*/  DFMA R16, R6, UR50, R16 ;  /* 0x0000003206107c2b */ /* 0x000fc40008000010 */
[C---:B------:R-:W-:Y:S02]  /*2850*/  DFMA R22, R32.reuse, UR48, R22 ;  /* 0x0000003020167c2b */ /* 0x040fe40008000016 */
[C---:B------:R-:W-:Y:S02]  /*2860*/  DFMA R24, R32.reuse, UR46, R24 ;  /* 0x0000002e20187c2b */ /* 0x040fe40008000018 */
[----:B------:R-:W-:Y:S02]  /*2870*/  DFMA R26, R32, UR56, R26 ;  /* 0x00000038201a7c2b */ /* 0x000fe4000800001a */
        /* <DEDUP_REMOVED lines=8> */
[----:B------:R-:W-:-:S02]  /*2900*/  DFMA R10, R10, UR72, R8 ;  /* 0x000000480a0a7c2b */ /* 0x000fc40008000008 */
[C-C-:B------:R-:W-:Y:S02]  /*2910*/  DADD R14, R28.reuse, R12.reuse ;  /* 0x000000001c0e7229 */ /* 0x140fe4000000000c */
        /* <DEDUP_REMOVED lines=17> */
.L_x_145:
[----:B------:R-:W-:Y:S05]  /*2a30*/  BSYNC.RECONVERGENT B0 ;  /* 0x0000000000007941 */ /* 0x000fea0003800200 */
.L_x_144:
[----:B------:R-:W-:Y:S01]  /*2a40*/  MOV.SPILL R42, UR73 ;  /* 0x00000049002a7c02 */ /* 0x000fe20009000f00 */
[----:B------:R-:W2:Y:S01]  /*2a50*/  LDCU UR73, c[0x0][0x380] ;  /* 0x00007000ff4977ac */ /* 0x000ea20008000800 */
[----:B------:R-:W3:Y:S01]  /*2a60*/  S2R R7, SR_CgaCtaId ;  /* 0x0000000000077919 */ /* 0x000ee20000008800 */
[----:B-1----:R-:W-:Y:S02]  /*2a70*/  MOV R2, 0x400 ;  /* 0x0000040000027802 */ /* 0x002fe40000000f00 */
[----:B0-----:R-:W-:Y:S02]  /*2a80*/  MOV.SPILL R45, UR69 ;  /* 0x00000045002d7c02 */ /* 0x001fe40009000f00 */
[----:B------:R-:W-:Y:S02]  /*2a90*/  MOV.SPILL R44, UR68 ;  /* 0x00000044002c7c02 */ /* 0x000fe40009000f00 */
[----:B------:R-:W-:Y:S02]  /*2aa0*/  R2UR UR68, R36 ;  /* 0x00000000244472ca */ /* 0x000fe400000e0000 */
[----:B------:R-:W-:-:S02]  /*2ab0*/  R2UR UR69, R37 ;  /* 0x00000000254572ca */ /* 0x000fc400000e0000 */
[----:B------:R-:W-:Y:S02]  /*2ac0*/  MOV.SPILL R31, UR72 ;  /* 0x00000048001f7c02 */ /* 0x000fe40009000f00 */
[----:B------:R-:W-:Y:S02]  /*2ad0*/  R2UR UR72, R40 ;  /* 0x00000000284872ca */ /* 0x000fe400000e0000 */
[----:B------:R-:W-:Y:S01]  /*2ae0*/  MOV.SPILL R5, UR77 ;  /* 0x0000004d00057c02 */ /* 0x000fe20009000f00 */
[----:B------:R-:W-:Y:S01]  /*2af0*/  BAR.SYNC.DEFER_BLOCKING 0x0 ;  /* 0x0000000000007b1d */ /* 0x000fe20000010000 */
[----:B--2---:R-:W-:Y:S02]  /*2b00*/  ISETP.GE.AND P0, PT, R3, UR73, PT ;  /* 0x0000004903007c0c */ /* 0x004fe4000bf06270 */
[----:B------:R-:W-:Y:S02]  /*2b10*/  R2UR UR73, R41 ;  /* 0x00000000294972ca */ /* 0x000fe400000e0000 */
[----:B------:R-:W-:-:S02]  /*2b20*/  MOV.SPILL R30, UR76 ;  /* 0x0000004c001e7c02 */ /* 0x000fc40009000f00 */
[----:B------:R-:W-:Y:S01]  /*2b30*/  R2UR UR76, R38 ;  /* 0x00000000264c72ca */ /* 0x000fe200000e0000 */
[----:B------:R-:W0:Y:S01]  /*2b40*/  S2R R3, SR_TID.Y ;  /* 0x0000000000037919 */ /* 0x000e220000002200 */
[----:B------:R-:W-:Y:S02]  /*2b50*/  R2UR UR77, R39 ;  /* 0x00000000274d72ca */ /* 0x000fe400000e0000 */
[----:B---3--:R-:W-:Y:S02]  /*2b60*/  LEA R6, R7, R2, 0x18 ;  /* 0x0000000207067211 */ /* 0x008fe400078ec0ff */
[----:B------:R-:W-:-:S03]  /*2b70*/  SHF.R.U32.HI R2, RZ, 0x3, R0 ;  /* 0x00000003ff027819 */ /* 0x000fc60000011600 */
[----:B0-----:R-:W-:Y:S02]  /*2b80*/  IMAD R3, R3, 0x1f40, R6 ;  /* 0x00001f4003037824 */ /* 0x001fe400078e0206 */
[----:B------:R-:W-:Y:S02]  /*2b90*/  IMAD.SHL.U32 R6, R0, 0x8, RZ ;  /* 0x0000000800067824 */ /* 0x000fe400078e00ff */
[----:B------:R-:W-:-:S03]  /*2ba0*/  IMAD R2, R2, 0x50, R3 ;  /* 0x0000005002027824 */ /* 0x000fc600078e0203 */
[----:B------:R-:W-:-:S05]  /*2bb0*/  LOP3.LUT R43, R6, 0x38, RZ, 0xc0, !PT ;  /* 0x00000038062b7812 */ /* 0x000fca00078ec0ff */
[----:B------:R-:W-:-:S05]  /*2bc0*/  IMAD.IADD R43, R43, 0x1, R2 ;  /* 0x000000012b2b7824 */ /* 0x000fca00078e0202 */
        /* <DEDUP_REMOVED lines=19> */
[C---:B------:R-:W-:Y:S01]  /*2d00*/  DFMA R22, R24.reuse, UR72, R22 ;  /* 0x0000004818167c2b */ /* 0x040fe20008000016 */
[----:B------:R-:W-:Y:S01]  /*2d10*/  R2UR.FILL UR72, R31 ;  /* 0x000000001f4872ca */ /* 0x000fe200004e0000 */
[C---:B------:R-:W-:Y:S01]  /*2d20*/  DFMA R16, R24.reuse, UR4, R16 ;  /* 0x0000000418107c2b */ /* 0x040fe20008000010 */
[----:B------:R-:W-:Y:S01]  /*2d30*/  R2UR.FILL UR73, R42 ;  /* 0x000000002a4972ca */ /* 0x000fe200004e0000 */
[----:B------:R-:W-:-:S02]  /*2d40*/  DFMA R14, R24, UR24, R14 ;  /* 0x00000018180e7c2b */ /* 0x000fc4000800000e */
[----:B------:R-:W-:Y:S02]  /*2d50*/  DFMA R24, R24, UR22, R26 ;  /* 0x0000001618187c2b */ /* 0x000fe4000800001a */
[----:B--2---:R-:W-:Y:S02]  /*2d60*/  DADD R26, R12, R28 ;  /* 0x000000000c1a7229 */ /* 0x004fe4000000001c */
[----:B------:R-:W-:Y:S02]  /*2d70*/  DADD R20, R20, -R32 ;  /* 0x0000000014147229 */ /* 0x000fe40000000820 */
[----:B------:R-:W-:Y:S02]  /*2d80*/  DADD R12, R12, -R28 ;  /* 0x000000000c0c7229 */ /* 0x000fe4000000081c */
[C---:B------:R-:W-:Y:S01]  /*2d90*/  DFMA R34, R18.reuse, UR76, RZ ;  /* 0x0000004c12227c2b */ /* 0x040fe200080000ff */
[----:B------:R-:W-:Y:S01]  /*2da0*/  R2UR.FILL UR76, R30 ;  /* 0x000000001e4c72ca */ /* 0x000fe200004e0000 */
[C---:B------:R-:W-:Y:S01]  /*2db0*/  DFMA R28, R18.reuse, UR10, RZ ;  /* 0x0000000a121c7c2b */ /* 0x040fe200080000ff */
[----:B------:R-:W-:Y:S01]  /*2dc0*/  R2UR.FILL UR77, R5 ;  /* 0x00000000054d72ca */ /* 0x000fe200004e0000 */
[----:B------:R-:W-:-:S02]  /*2dd0*/  DFMA R32, R18, UR12, RZ ;  /* 0x0000000c12207c2b */ /* 0x000fc400080000ff */
[----:B------:R-:W-:Y:S02]  /*2de0*/  DFMA R30, R18, UR6, RZ ;  /* 0x00000006121e7c2b */ /* 0x000fe400080000ff */
[C---:B------:R-:W-:Y:S02]  /*2df0*/  DFMA R18, R20.reuse, UR28, R34 ;  /* 0x0000001c14127c2b */ /* 0x040fe40008000022 */
[C---:B------:R-:W-:Y:S02]  /*2e00*/  DFMA R28, R20.reuse, UR20, R28 ;  /* 0x00000014141c7c2b */ /* 0x040fe4000800001c */
[C---:B------:R-:W-:Y:S02]  /*2e10*/  DFMA R32, R20.reuse, UR18, R32 ;  /* 0x0000001214207c2b */ /* 0x040fe40008000020 */
[----:B------:R-:W-:Y:S02]  /*2e20*/  DFMA R20, R20, UR26, R30 ;  /* 0x0000001a14147c2b */ /* 0x000fe4000800001e */
[----:B------:R-:W-:-:S02]  /*2e30*/  DFMA R22, R26, UR32, R22 ;  /* 0x000000201a167c2b */ /* 0x000fc40008000016 */
[C---:B------:R-:W-:Y:S02]  /*2e40*/  DFMA R16, R26.reuse, UR30, R16 ;  /* 0x0000001e1a107c2b */ /* 0x040fe40008000010 */
[C---:B------:R-:W-:Y:S02]  /*2e50*/  DFMA R14, R26.reuse, UR40, R14 ;  /* 0x000000281a0e7c2b */ /* 0x040fe4000800000e */
[----:B------:R-:W-:Y:S02]  /*2e60*/  DFMA R24, R26, UR38, R24 ;  /* 0x000000261a187c2b */ /* 0x000fe40008000018 */
[----:B---3--:R-:W-:Y:S02]  /*2e70*/  DADD R30, R10, R6 ;  /* 0x000000000a1e7229 */ /* 0x008fe40000000006 */
[C---:B------:R-:W-:Y:S02]  /*2e80*/  DFMA R28, R12.reuse, UR36, R28 ;  /* 0x000000240c1c7c2b */ /* 0x040fe4000800001c */
[----:B------:R-:W-:-:S02]  /*2e90*/  DFMA R26, R12, UR34, R32 ;  /* 0x000000220c1a7c2b */ /* 0x000fc40008000020 */
[C---:B------:R-:W-:Y:S02]  /*2ea0*/  DFMA R18, R12.reuse, UR44, R18 ;  /* 0x0000002c0c127c2b */ /* 0x040fe40008000012 */
[----:B------:R-:W-:Y:S02]  /*2eb0*/  DFMA R20, R12, UR42, R20 ;  /* 0x0000002a0c147c2b */ /* 0x000fe40008000014 */
[----:B------:R-:W-:Y:S02]  /*2ec0*/  DADD R10, R10, -R6 ;  /* 0x000000000a0a7229 */ /* 0x000fe40000000806 */
[----:B----4-:R-:W-:Y:S02]  /*2ed0*/  DADD R6, R8, R2 ;  /* 0x0000000008067229 */ /* 0x010fe40000000002 */
[C---:B------:R-:W-:Y:S02]  /*2ee0*/  DFMA R22, R30.reuse, UR48, R22 ;  /* 0x000000301e167c2b */ /* 0x040fe40008000016 */
[----:B------:R-:W-:-:S02]  /*2ef0*/  DFMA R16, R30, UR46, R16 ;  /* 0x0000002e1e107c2b */ /* 0x000fc40008000010 */
[C---:B------:R-:W-:Y:S02]  /*2f00*/  DFMA R14, R30.reuse, UR56, R14 ;  /* 0x000000381e0e7c2b */ /* 0x040fe4000800000e */
[----:B------:R-:W-:Y:S02]  /*2f10*/  DFMA R24, R30, UR54, R24 ;  /* 0x000000361e187c2b */ /* 0x000fe40008000018 */
[----:B------:R-:W-:Y:S02]  /*2f20*/  DADD R2, R8, -R2 ;  /* 0x0000000008027229 */ /* 0x000fe40000000802 */
[C---:B------:R-:W-:Y:S02]  /*2f30*/  DFMA R28, R10.reuse, UR52, R28 ;  /* 0x000000340a1c7c2b */ /* 0x040fe4000800001c */
[C---:B------:R-:W-:Y:S02]  /*2f40*/  DFMA R26, R10.reuse, UR50, R26 ;  /* 0x000000320a1a7c2b */ /* 0x040fe4000800001a */
[----:B------:R-:W-:-:S02]  /*2f50*/  DFMA R18, R10, UR66, R18 ;  /* 0x000000420a127c2b */ /* 0x000fc40008000012 */
[----:B------:R-:W-:Y:S02]  /*2f60*/  DFMA R20, R10, UR74, R20 ;  /* 0x0000004a0a147c2b */ /* 0x000fe40008000014 */
        /* <DEDUP_REMOVED lines=29> */
.L_x_147:
        /* <DEDUP_REMOVED lines=12> */
.L_x_340:


//--------------------- .text._Z32massMatrixMultiplyConstantKernelILi8ELi8ELi1EEviPKiPKdS3_S3_S3_Pd --------------------------
	.section	.text._Z32massMatrixMultiplyConstantKernelILi8ELi8ELi1EEviPKiPKdS3_S3_S3_Pd,"ax",@progbits
	.align	128
        .global         _Z32massMatrixMultiplyConstantKernelILi8ELi8ELi1EEviPKiPKdS3_S3_S3_Pd
        .type           _Z32massMatrixMultiplyConstantKernelILi8ELi8ELi1EEviPKiPKdS3_S3_S3_Pd,@function
        .size           _Z32massMatrixMultiplyConstantKernelILi8ELi8ELi1EEviPKiPKdS3_S3_S3_Pd,(.L_x_341 - _Z32massMatrixMultiplyConstantKernelILi8ELi8ELi1EEviPKiPKdS3_S3_S3_Pd)
        .other          _Z32massMatrixMultiplyConstantKernelILi8ELi8ELi1EEviPKiPKdS3_S3_S3_Pd,@"STO_CUDA_ENTRY STV_DEFAULT"
_Z32massMatrixMultiplyConstantKernelILi8ELi8ELi1EEviPKiPKdS3_S3_S3_Pd:
.text._Z32massMatrixMultiplyConstantKernelILi8ELi8ELi1EEviPKiPKdS3_S3_S3_Pd:
        /* <DEDUP_REMOVED lines=19> */
[----:B------:R-:W2:Y:S02]  /*0130*/  @!P0 LDC.64 R4, c[0x0][0x388] ;  /* 0x0000e200ff048b82 */ /* 0x000ea40000000a00 */
[----:B--2---:R-:W-:-:S06]  /*0140*/  @!P0 IMAD.WIDE R4, R3, 0x4, R4 ;  /* 0x0000000403048825 */ /* 0x004fcc00078e0204 */
[----:B------:R-:W2:Y:S01]  /*0150*/  @!P0 LDG.E.CONSTANT R4, desc[UR12][R4.64] ;  /* 0x0000000c04048981 */ /* 0x000ea2000c1e9900 */
[----:B------:R-:W-:Y:S01]  /*0160*/  IMAD.MOV.U32 R3, RZ, RZ, RZ ;  /* 0x000000ffff037224 */ /* 0x000fe200078e00ff */
[----:B------:R-:W-:Y:S01]  /*0170*/  BAR.SYNC.DEFER_BLOCKING 0x0 ;  /* 0x0000000000007b1d */ /* 0x000fe20000010000 */
[----:B--2---:R-:W-:-:S05]  /*0180*/  @!P0 SHF.L.U32 R3, R4, 0x9, RZ ;  /* 0x0000000904038819 */ /* 0x004fca00000006ff */
[----:B---3--:R-:W-:-:S04]  /*0190*/  IMAD.IADD R9, R0, 0x1, R3 ;  /* 0x0000000100097824 */ /* 0x008fc800078e0203 */
[----:B----4-:R-:W-:-:S05]  /*01a0*/  IMAD.WIDE R6, R9, 0x8, R6 ;  /* 0x0000000809067825 */ /* 0x010fca00078e0206 */
[----:B------:R-:W2:Y:S04]  /*01b0*/  LDG.E.64.CONSTANT R66, desc[UR12][R6.64] ;  /* 0x0000000c06427981 */ /* 0x000ea8000c1e9b00 */
[----:B------:R-:W2:Y:S04]  /*01c0*/  LDG.E.64.CONSTANT R12, desc[UR12][R6.64+0xe00] ;  /* 0x000e000c060c7981 */ /* 0x000ea8000c1e9b00 */
[----:B------:R-:W3:Y:S04]  /*01d0*/  LDG.E.64.CONSTANT R68, desc[UR12][R6.64+0x600] ;  /* 0x0006000c06447981 */ /* 0x000ee8000c1e9b00 */
[----:B------:R-:W3:Y:S04]  /*01e0*/  LDG.E.64.CONSTANT R8, desc[UR12][R6.64+0x800] ;  /* 0x0008000c06087981 */ /* 0x000ee8000c1e9b00 */
[----:B------:R-:W4:Y:S04]  /*01f0*/  LDG.E.64.CONSTANT R56, desc[UR12][R6.64+0x400] ;  /* 0x0004000c06387981 */ /* 0x000f28000c1e9b00 */
[----:B------:R-:W4:Y:S04]  /*0200*/  LDG.E.64.CONSTANT R10, desc[UR12][R6.64+0xa00] ;  /* 0x000a000c060a7981 */ /* 0x000f28000c1e9b00 */
[----:B------:R-:W4:Y:S04]  /*0210*/  LDG.E.64.CONSTANT R52, desc[UR12][R6.64+0x200] ;  /* 0x0002000c06347981 */ /* 0x000f28000c1e9b00 */
[----:B------:R-:W4:Y:S01]  /*0220*/  LDG.E.64.CONSTANT R4, desc[UR12][R6.64+0xc00] ;  /* 0x000c000c06047981 */ /* 0x000f22000c1e9b00 */
[----:B-1----:R-:W-:Y:S01]  /*0230*/  IMAD.U32 R16, RZ, RZ, UR6 ;  /* 0x00000006ff107e24 */ /* 0x002fe2000f8e00ff */
[----:B------:R-:W-:Y:S01]  /*0240*/  MOV R17, UR7 ;  /* 0x0000000700117c02 */ /* 0x000fe20008000f00 */
[----:B-----5:R-:W-:Y:S01]  /*0250*/  IMAD.U32 R18, RZ, RZ, UR10 ;  /* 0x0000000aff127e24 */ /* 0x020fe2000f8e00ff */
[----:B------:R-:W-:Y:S01]  /*0260*/  MOV R19, UR11 ;  /* 0x0000000b00137c02 */ /* 0x000fe20008000f00 */
[----:B------:R-:W-:Y:S01]  /*0270*/  IMAD.U32 R20, RZ, RZ, UR30 ;  /* 0x0000001eff147e24 */ /* 0x000fe2000f8e00ff */
[----:B------:R-:W-:Y:S01]  /*0280*/  MOV R21, UR31 ;  /* 0x0000001f00157c02 */ /* 0x000fe20008000f00 */
[----:B------:R-:W-:Y:S01]  /*0290*/  IMAD.U32 R14, RZ, RZ, UR40 ;  /* 0x00000028ff0e7e24 */ /* 0x000fe2000f8e00ff */
[----:B------:R-:W-:Y:S01]  /*02a0*/  MOV R15, UR41 ;  /* 0x00000029000f7c02 */ /* 0x000fe20008000f00 */
[----:B0-----:R-:W-:Y:S01]  /*02b0*/  IMAD.U32 R38, RZ, RZ, UR44 ;  /* 0x0000002cff267e24 */ /* 0x001fe2000f8e00ff */
[----:B------:R-:W-:-:S02]  /*02c0*/  MOV R39, UR45 ;  /* 0x0000002d00277c02 */ /* 0x000fc40008000f00 */
[----:B------:R-:W-:Y:S01]  /*02d0*/  ISETP.GT.U32.AND P1, PT, R0, 0x3f, PT ;  /* 0x0000003f0000780c */ /* 0x000fe20003f24070 */
[----:B------:R-:W-:Y:S01]  /*02e0*/  BSSY.RECONVERGENT B0, `(.L_x_148) ;  /* 0x00000f4000007945 */ /* 0x000fe20003800200 */
[C-C-:B--2---:R-:W-:Y:S02]  /*02f0*/  DADD R64, R66.reuse, R12.reuse ;  /* 0x0000000042407229 */ /* 0x144fe4000000000c */
[----:B------:R-:W-:Y:S02]  /*0300*/  DADD R66, R66, -R12 ;  /* 0x0000000042427229 */ /* 0x000fe4000000080c */
[C-C-:B---3--:R-:W-:Y:S02]  /*0310*/  DADD R58, R68.reuse, R8.reuse ;  /* 0x00000000443a7229 */ /* 0x148fe40000000008 */
[----:B------:R-:W-:Y:S01]  /*0320*/  DADD R68, R68, -R8 ;  /* 0x0000000044447229 */ /* 0x000fe20000000808 */
[----:B------:R-:W-:Y:S01]  /*0330*/  IMAD.U32 R8, RZ, RZ, UR24 ;  /* 0x00000018ff087e24 */ /* 0x000fe2000f8e00ff */
[----:B------:R-:W-:Y:S01]  /*0340*/  MOV R9, UR25 ;  /* 0x0000001900097c02 */ /* 0x000fe20008000f00 */
[----:B----4-:R-:W-:-:S02]  /*0350*/  DADD R54, R56, R10 ;  /* 0x0000000038367229 */ /* 0x010fc4000000000a */
[----:B------:R-:W-:Y:S01]  /*0360*/  DADD R56, R56, -R10 ;  /* 0x0000000038387229 */ /* 0x000fe2000000080a */
[----:B------:R-:W-:Y:S02]  /*0370*/  IMAD.U32 R10, RZ, RZ, UR26 ;  /* 0x0000001aff0a7e24 */ /* 0x000fe4000f8e00ff */
[----:B------:R-:W-:Y:S01]  /*0380*/  IMAD.U32 R11, RZ, RZ, UR27 ;  /* 0x0000001bff0b7e24 */ /* 0x000fe2000f8e00ff */
[----:B------:R-:W0:Y:S01]  /*0390*/  LDCU.128 UR24, c[0x3][0x740] ;  /* 0x00c0e800ff1877ac */ /* 0x000e220008000c00 */
[C-C-:B------:R-:W-:Y:S02]  /*03a0*/  DADD R48, R52.reuse, R4.reuse ;  /* 0x0000000034307229 */ /* 0x140fe40000000004 */
[----:B------:R-:W-:Y:S02]  /*03b0*/  DADD R52, R52, -R4 ;  /* 0x0000000034347229 */ /* 0x000fe40000000804 */
[----:B------:R-:W-:Y:S01]  /*03c0*/  DFMA R4, R64, UR4, RZ ;  /* 0x0000000440047c2b */ /* 0x000fe200080000ff */
[----:B------:R-:W-:Y:S01]  /*03d0*/  MOV R12, UR28 ;  /* 0x0000001c000c7c02 */ /* 0x000fe20008000f00 */
[----:B------:R-:W-:Y:S01]  /*03e0*/  IMAD.U32 R13, RZ, RZ, UR29 ;  /* 0x0000001dff0d7e24 */ /* 0x000fe2000f8e00ff */
[----:B------:R-:W-:Y:S01]  /*03f0*/  DFMA R22, R66, UR8, RZ ;  /* 0x0000000842167c2b */ /* 0x000fe200080000ff */
[----:B------:R-:W1:Y:S01]  /*0400*/  LDCU.128 UR28, c[0x3][0x50] ;  /* 0x00c00a00ff1c77ac */ /* 0x000e620008000c00 */
[----:B------:R-:W-:-:S03]  /*0410*/  DFMA R24, R64, R8, RZ ;  /* 0x000000084018722b */ /* 0x000fc600000000ff */
[----:B------:R-:W-:Y:S02]  /*0420*/  DFMA R26, R66, R12, RZ ;  /* 0x0000000c421a722b */ /* 0x000fe400000000ff */
[----:B------:R-:W-:Y:S02]  /*0430*/  DFMA R4, R48, R16, R4 ;  /* 0x000000103004722b */ /* 0x000fe40000000004 */
[----:B------:R-:W-:Y:S02]  /*0440*/  DFMA R28, R52, R18, R22 ;  /* 0x00000012341c722b */ /* 0x000fe40000000016 */
[----:B------:R-:W-:Y:S02]  /*0450*/  DFMA R30, R48, R10, R24 ;  /* 0x0000000a301e722b */ /* 0x000fe40000000018 */
[----:B------:R-:W-:Y:S01]  /*0460*/  DFMA R32, R52, R20, R26 ;  /* 0x000000143420722b */ /* 0x000fe2000000001a */
[----:B------:R-:W-:Y:S01]  /*0470*/  IMAD.U32 R22, RZ, RZ, UR32 ;  /* 0x00000020ff167e24 */ /* 0x000fe2000f8e00ff */
[----:B------:R-:W-:Y:S01]  /*0480*/  DFMA R40, R54, UR16, R4 ;  /* 0x0000001036287c2b */ /* 0x000fe20008000004 */
[----:B------:R-:W-:Y:S01]  /*0490*/  MOV R23, UR33 ;  /* 0x0000002100177c02 */ /* 0x000fe20008000f00 */
[----:B------:R-:W-:Y:S01]  /*04a0*/  IMAD.U32 R24, RZ, RZ, UR36 ;  /* 0x00000024ff187e24 */ /* 0x000fe2000f8e00ff */
[----:B------:R-:W-:Y:S01]  /*04b0*/  MOV R25, UR37 ;  /* 0x0000002500197c02 */ /* 0x000fe20008000f00 */
[----:B0-----:R-:W-:Y:S01]  /*04c0*/  IMAD.U32 R26, RZ, RZ, UR24 ;  /* 0x00000018ff1a7e24 */ /* 0x001fe2000f8e00ff */
[----:B------:R-:W-:Y:S01]  /*04d0*/  MOV R27, UR25 ;  /* 0x00000019001b7c02 */ /* 0x000fe20008000f00 */
[----:B------:R-:W0:Y:S01]  /*04e0*/  S2R R4, SR_CgaCtaId ;  /* 0x0000000000047919 */ /* 0x000e220000008800 */
[----:B------:R-:W-:-:S02]  /*04f0*/  DFMA R74, R56, UR20, R28 ;  /* 0x00000014384a7c2b */ /* 0x000fc4000800001c */
[----:B------:R-:W-:Y:S02]  /*0500*/  DFMA R6, R64, R14, RZ ;  /* 0x0000000e4006722b */ /* 0x000fe400000000ff */
[----:B------:R-:W-:Y:S02]  /*0510*/  DFMA R70, R54, R22, R30 ;  /* 0x000000163646722b */ /* 0x000fe4000000001e */
[----:B------:R-:W-:Y:S02]  /*0520*/  DFMA R42, R56, R24, R32 ;  /* 0x00000018382a722b */ /* 0x000fe40000000020 */
        /* <DEDUP_REMOVED lines=9> */
[----:B------:R-:W-:Y:S01]  /*05c0*/  DFMA R74, R68, UR22, R74 ;  /* 0x00000016444a7c2b */ /* 0x000fe2000800004a */
[----:B------:R-:W2:Y:S01]  /*05d0*/  LDCU.128 UR20, c[0x3][0x60] ;  /* 0x00c00c00ff1477ac */ /* 0x000ea20008000c00 */
[----:B------:R-:W-:-:S02]  /*05e0*/  DFMA R40, R58, UR18, R40 ;  /* 0x000000123a287c2b */ /* 0x000fc40008000028 */
[----:B------:R-:W-:Y:S01]  /*05f0*/  DFMA R6, R48, R32, R6 ;  /* 0x000000203006722b */ /* 0x000fe20000000006 */
[----:B-1----:R-:W-:Y:S01]  /*0600*/  IMAD.U32 R36, RZ, RZ, UR28 ;  /* 0x0000001cff247e24 */ /* 0x002fe2000f8e00ff */
[----:B------:R-:W-:Y:S01]  /*0610*/  DFMA R70, R58, R28, R70 ;  /* 0x0000001c3a46722b */ /* 0x000fe20000000046 */
[----:B------:R-:W-:Y:S01]  /*0620*/  MOV R37, UR29 ;  /* 0x0000001d00257c02 */ /* 0x000fe20008000f00 */
[----:B------:R-:W-:Y:S01]  /*0630*/  DFMA R42, R68, R30, R42 ;  /* 0x0000001e442a722b */ /* 0x000fe2000000002a */
[----:B------:R-:W-:Y:S01]  /*0640*/  MOV R5, 0x400 ;  /* 0x0000040000057802 */ /* 0x000fe20000000f00 */
[----:B------:R-:W-:Y:S01]  /*0650*/  DFMA R44, R52, R34, R44 ;  /* 0x00000022342c722b */ /* 0x000fe2000000002c */
[----:B------:R-:W1:Y:S01]  /*0660*/  LDCU.128 UR24, c[0x3][0x760] ;  /* 0x00c0ec00ff1877ac */ /* 0x000e620008000c00 */
[----:B------:R-:W-:Y:S02]  /*0670*/  DADD R50, R40, R74 ;  /* 0x0000000028327229 */ /* 0x000fe4000000004a */
[----:B------:R-:W-:-:S02]  /*0680*/  DFMA R6, R54, R36, R6 ;  /* 0x000000243606722b */ /* 0x000fc40000000006 */
[----:B------:R-:W-:Y:S02]  /*0690*/  DADD R74, R40, -R74 ;  /* 0x00000000284a7229 */ /* 0x000fe4000000084a */
[----:B------:R-:W-:Y:S01]  /*06a0*/  DADD R72, R70, R42 ;  /* 0x0000000046487229 */ /* 0x000fe2000000002a */
[----:B------:R-:W-:Y:S01]  /*06b0*/  IMAD.U32 R40, RZ, RZ, UR30 ;  /* 0x0000001eff287e24 */ /* 0x000fe2000f8e00ff */
[----:B------:R-:W-:Y:S01]  /*06c0*/  DFMA R44, R56, R38, R44 ;  /* 0x00000026382c722b */ /* 0x000fe2000000002c */
[----:B------:R-:W-:Y:S01]  /*06d0*/  MOV R41, UR31 ;  /* 0x0000001f00297c02 */ /* 0x000fe20008000f00 */
[----:B------:R-:W-:Y:S01]  /*06e0*/  DADD R70, R70, -R42 ;  /* 0x0000000046467229 */ /* 0x000fe2000000082a */
[----:B0-----:R-:W-:Y:S01]  /*06f0*/  LEA R5, R4, R5, 0x18 ;  /* 0x0000000504057211 */ /* 0x001fe200078ec0ff */
[----:B------:R-:W-:Y:S01]  /*0700*/  IMAD.U32 R42, RZ, RZ, UR46 ;  /* 0x0000002eff2a7e24 */ /* 0x000fe2000f8e00ff */
[----:B------:R-:W-:Y:S01]  /*0710*/  MOV R43, UR47 ;  /* 0x0000002f002b7c02 */ /* 0x000fe20008000f00 */
[----:B--2---:R-:W-:Y:S01]  /*0720*/  IMAD.U32 R46, RZ, RZ, UR22 ;  /* 0x00000016ff2e7e24 */ /* 0x004fe2000f8e00ff */
[----:B------:R-:W-:Y:S01]  /*0730*/  DFMA R62, R58, R40, R6 ;  /* 0x000000283a3e722b */ /* 0x000fe20000000006 */
[----:B------:R-:W-:Y:S01]  /*0740*/  MOV R47, UR23 ;  /* 0x00000017002f7c02 */ /* 0x000fe20008000f00 */
[----:B------:R-:W0:Y:S02]  /*0750*/  LDCU.128 UR28, c[0x3][0x770] ;  /* 0x00c0ee00ff1c77ac */ /* 0x000e240008000c00 */
[----:B------:R-:W-:Y:S01]  /*0760*/  DFMA R6, R68, R42, R44 ;  /* 0x0000002a4406722b */ /* 0x000fe2000000002c */
[----:B------:R-:W-:Y:S01]  /*0770*/  IMAD.U32 R44, RZ, RZ, UR20 ;  /* 0x00000014ff2c7e24 */ /* 0x000fe2000f8e00ff */
[----:B------:R-:W-:Y:S01]  /*0780*/  MOV R45, UR21 ;  /* 0x00000015002d7c02 */ /* 0x000fe20008000f00 */
[----:B------:R-:W-:Y:S01]  /*0790*/  IMAD R2, R2, 0x1200, R5 ;  /* 0x0000120002027824 */ /* 0x000fe200078e0205 */
[----:B------:R-:W-:Y:S01]  /*07a0*/  SHF.R.U32.HI R5, RZ, 0x3, R0 ;  /* 0x00000003ff057819 */ /* 0x000fe20000011600 */
[----:B------:R-:W-:Y:S01]  /*07b0*/  IMAD.SHL.U32 R4, R0, 0x8, RZ ;  /* 0x0000000800047824 */ /* 0x000fe200078e00ff */
[----:B------:R-:W2:Y:S02]  /*07c0*/  LDCU.128 UR20, c[0x3][0x70] ;  /* 0x00c00e00ff1477ac */ /* 0x000ea40008000c00 */
[----:B------:R-:W-:-:S02]  /*07d0*/  DFMA R64, R64, R44, RZ ;  /* 0x0000002c4040722b */ /* 0x000fc400000000ff */
[C-C-:B------:R-:W-:Y:S02]  /*07e0*/  DADD R60, R62.reuse, R6.reuse ;  /* 0x000000003e3c7229 */ /* 0x140fe40000000006 */
[----:B------:R-:W-:Y:S01]  /*07f0*/  DADD R62, R62, -R6 ;  /* 0x000000003e3e7229 */ /* 0x000fe20000000806 */
[----:B------:R-:W-:Y:S01]  /*0800*/  LOP3.LUT R4, R4, 0x38, RZ, 0xc0, !PT ;  /* 0x0000003804047812 */ /* 0x000fe200078ec0ff */
[----:B------:R-:W-:Y:S02]  /*0810*/  IMAD R6, R5, 0x48, R2 ;  /* 0x0000004805067824 */ /* 0x000fe400078e0202 */
[----:B------:R-:W-:Y:S01]  /*0820*/  DFMA R64, R48, R46, R64 ;  /* 0x0000002e3040722b */ /* 0x000fe20000000040 */
[----:B-1----:R-:W-:Y:S01]  /*0830*/  IMAD.U32 R48, RZ, RZ, UR24 ;  /* 0x00000018ff307e24 */ /* 0x002fe2000f8e00ff */
[----:B------:R-:W-:Y:S02]  /*0840*/  MOV R49, UR25 ;  /* 0x0000001900317c02 */ /* 0x000fe40008000f00 */
[----:B------:R-:W-:-:S04]  /*0850*/  IADD3 R7, PT, PT, R6, R4, RZ ;  /* 0x0000000406077210 */ /* 0x000fc80007ffe0ff */
[----:B------:R-:W-:Y:S01]  /*0860*/  DFMA R66, R66, R48, RZ ;  /* 0x000000304242722b */ /* 0x000fe200000000ff */
[----:B------:R1:W-:Y:S02]  /*0870*/  STS.64 [R7], R50 ;  /* 0x0000003207007388 */ /* 0x0003e40000000a00 */
[----:B-1----:R-:W-:Y:S01]  /*0880*/  IMAD.U32 R50, RZ, RZ, UR26 ;  /* 0x0000001aff327e24 */ /* 0x002fe2000f8e00ff */
[----:B------:R-:W-:-:S06]  /*0890*/  MOV R51, UR27 ;  /* 0x0000001b00337c02 */ /* 0x000fcc0008000f00 */
[----:B------:R-:W-:Y:S01]  /*08a0*/  DFMA R66, R52, R50, R66 ;  /* 0x000000323442722b */ /* 0x000fe20000000042 */
[----:B--2---:R-:W-:Y:S01]  /*08b0*/  IMAD.U32 R52, RZ, RZ, UR20 ;  /* 0x00000014ff347e24 */ /* 0x004fe2000f8e00ff */
[----:B------:R-:W-:-:S06]  /*08c0*/  MOV R53, UR21 ;  /* 0x0000001500357c02 */ /* 0x000fcc0008000f00 */
[----:B------:R-:W-:Y:S01]  /*08d0*/  DFMA R64, R54, R52, R64 ;  /* 0x000000343640722b */ /* 0x000fe20000000040 */
[----:B0-----:R-:W-:Y:S01]  /*08e0*/  IMAD.U32 R54, RZ, RZ, UR28 ;  /* 0x0000001cff367e24 */ /* 0x001fe2000f8e00ff */
[----:B------:R-:W-:-:S06]  /*08f0*/  MOV R55, UR29 ;  /* 0x0000001d00377c02 */ /* 0x000fcc0008000f00 */
[----:B------:R-:W-:Y:S01]  /*0900*/  DFMA R66, R56, R54, R66 ;  /* 0x000000363842722b */ /* 0x000fe20000000042 */
[----:B------:R-:W-:Y:S01]  /*0910*/  IMAD.U32 R56, RZ, RZ, UR22 ;  /* 0x00000016ff387e24 */ /* 0x000fe2000f8e00ff */
[----:B------:R-:W-:-:S06]  /*0920*/  MOV R57, UR23 ;  /* 0x0000001700397c02 */ /* 0x000fcc0008000f00 */
[----:B------:R-:W-:Y:S01]  /*0930*/  DFMA R64, R58, R56, R64 ;  /* 0x000000383a40722b */ /* 0x000fe20000000040 */
[----:B------:R-:W-:Y:S01]  /*0940*/  IMAD.U32 R58, RZ, RZ, UR30 ;  /* 0x0000001eff3a7e24 */ /* 0x000fe2000f8e00ff */
[----:B------:R-:W-:-:S06]  /*0950*/  MOV R59, UR31 ;  /* 0x0000001f003b7c02 */ /* 0x000fcc0008000f00 */
[----:B------:R-:W-:-:S08]  /*0960*/  DFMA R66, R68, R58, R66 ;  /* 0x0000003a4442722b */ /* 0x000fd00000000042 */
        /* <DEDUP_REMOVED lines=11> */
[----:B0-----:R-:W-:Y:S01]  /*0a20*/  IMAD R73, R5, 0x1f8, R6 ;  /* 0x000001f805497824 */ /* 0x001fe200078e0206 */
[----:B------:R-:W0:Y:S03]  /*0a30*/  LDCU.128 UR24, c[0x3][0x20] ;  /* 0x00c00400ff1877ac */ /* 0x000e260008000c00 */
[----:B------:R-:W-:Y:S01]  /*0a40*/  IMAD.IADD R73, R4, 0x1, R73 ;  /* 0x0000000104497824 */ /* 0x000fe200078e0249 */
[----:B------:R-:W1:Y:S04]  /*0a50*/  LDCU.128 UR28, c[0x3][0x720] ;  /* 0x00c0e400ff1c77ac */ /* 0x000e680008000c00 */
[----:B------:R-:W-:Y:S01]  /*0a60*/  LDS.64 R46, [R73] ;  /* 0x00000000492e7984 */ /* 0x000fe20000000a00 */
[----:B------:R-:W2:Y:S03]  /*0a70*/  LDCU.128 UR20, c[0x3][0x710] ;  /* 0x00c0e200ff1477ac */ /* 0x000ea60008000c00 */
[----:B------:R-:W3:Y:S01]  /*0a80*/  LDS.64 R8, [R73+0x1f8] ;  /* 0x0001f80049087984 */ /* 0x000ee20000000a00 */
[----:B------:R-:W4:Y:S03]  /*0a90*/  LDCU.128 UR32, c[0x3][0x30] ;  /* 0x00c00600ff2077ac */ /* 0x000f260008000c00 */
[----:B------:R-:W-:Y:S01]  /*0aa0*/  LDS.64 R66, [R73+0x48] ;  /* 0x0000480049427984 */ /* 0x000fe20000000a00 */
[----:B------:R-:W5:Y:S03]  /*0ab0*/  LDCU.128 UR36, c[0x3][0x730] ;  /* 0x00c0e600ff2477ac */ /* 0x000f660008000c00 */
[----:B------:R-:W1:Y:S01]  /*0ac0*/  LDS.64 R10, [R73+0x1b0] ;  /* 0x0001b000490a7984 */ /* 0x000e620000000a00 */
[----:B------:R-:W0:Y:S03]  /*0ad0*/  LDCU.128 UR40, c[0x3][0x40] ;  /* 0x00c00800ff2877ac */ /* 0x000e260008000c00 */
[----:B------:R-:W-:Y:S01]  /*0ae0*/  LDS.64 R54, [R73+0x90] ;  /* 0x0000900049367984 */ /* 0x000fe20000000a00 */
[----:B------:R-:W2:Y:S03]  /*0af0*/  LDCU.128 UR44, c[0x3][0x740] ;  /* 0x00c0e800ff2c77ac */ /* 0x000ea60008000c00 */
[----:B------:R-:W4:Y:S01]  /*0b00*/  LDS.64 R12, [R73+0x168] ;  /* 0x00016800490c7984 */ /* 0x000f220000000a00 */
[----:B------:R-:W5:Y:S03]  /*0b10*/  LDCU.64 UR6, c[0x3][0x18] ;  /* 0x00c00300ff0677ac */ /* 0x000f660008000a00 */
[----:B------:R-:W-:Y:S04]  /*0b20*/  LDS.64 R68, [R73+0xd8] ;  /* 0x0000d80049447984 */ /* 0x000fe80000000a00 */
[----:B------:R-:W5:Y:S01]  /*0b30*/  LDS.64 R14, [R73+0x120] ;  /* 0x00012000490e7984 */ /* 0x000f620000000a00 */
[----:B0-----:R-:W-:Y:S01]  /*0b40*/  MOV R32, UR42 ;  /* 0x0000002a00207c02 */ /* 0x001fe20008000f00 */
[----:B------:R-:W-:Y:S01]  /*0b50*/  IMAD.U32 R33, RZ, RZ, UR43 ;  /* 0x0000002bff217e24 */ /* 0x000fe2000f8e00ff */
[----:B--2---:R-:W-:Y:S01]  /*0b60*/  MOV R34, UR46 ;  /* 0x0000002e00227c02 */ /* 0x004fe20008000f00 */
[----:B------:R-:W-:Y:S01]  /*0b70*/  IMAD.U32 R35, RZ, RZ, UR47 ;  /* 0x0000002fff237e24 */ /* 0x000fe2000f8e00ff */
[----:B---3--:R-:W-:-:S02]  /*0b80*/  DADD R70, R46, -R8 ;  /* 0x000000002e467229 */ /* 0x008fc40000000808 */
[----:B------:R-:W-:Y:S01]  /*0b90*/  DADD R46, R46, R8 ;  /* 0x000000002e2e7229 */ /* 0x000fe20000000008 */
[----:B------:R-:W-:Y:S01]  /*0ba0*/  MOV R8, UR24 ;  /* 0x0000001800087c02 */ /* 0x000fe20008000f00 */
[----:B------:R-:W-:Y:S01]  /*0bb0*/  IMAD.U32 R9, RZ, RZ, UR25 ;  /* 0x00000019ff097e24 */ /* 0x000fe2000f8e00ff */
[----:B-1----:R-:W-:-:S03]  /*0bc0*/  DADD R52, R66, -R10 ;  /* 0x0000000042347229 */ /* 0x002fc6000000080a */
[----:B------:R-:W-:Y:S02]  /*0bd0*/  DFMA R20, R70, UR8, RZ ;  /* 0x0000000846147c2b */ /* 0x000fe400080000ff */
[----:B------:R-:W-:Y:S02]  /*0be0*/  DADD R66, R66, R10 ;  /* 0x0000000042427229 */ /* 0x000fe4000000000a */
[----:B------:R-:W-:Y:S01]  /*0bf0*/  DFMA R22, R46, R8, RZ ;  /* 0x000000082e16722b */ /* 0x000fe200000000ff */
[----:B------:R-:W-:Y:S01]  /*0c00*/  MOV R10, UR26 ;  /* 0x0000001a000a7c02 */ /* 0x000fe20008000f00 */
[----:B----4-:R-:W-:Y:S01]  /*0c10*/  DADD R56, R54, -R12 ;  /* 0x0000000036387229 */ /* 0x010fe2000000080c */
[----:B------:R-:W-:Y:S01]  /*0c20*/  IMAD.U32 R11, RZ, RZ, UR27 ;  /* 0x0000001bff0b7e24 */ /* 0x000fe2000f8e00ff */
[----:B------:R-:W-:Y:S01]  /*0c30*/  DFMA R20, R52, R18, R20 ;  /* 0x000000123414722b */ /* 0x000fe20000000014 */
[----:B------:R-:W0:Y:S01]  /*0c40*/  LDCU.128 UR24, c[0x3][0x750] ;  /* 0x00c0ea00ff1877ac */ /* 0x000e220008000c00 */
[----:B------:R-:W-:Y:S01]  /*0c50*/  DADD R54, R54, R12 ;  /* 0x0000000036367229 */ /* 0x000fe2000000000c */
[----:B------:R-:W-:Y:S01]  /*0c60*/  MOV R12, UR28 ;  /* 0x0000001c000c7c02 */ /* 0x000fe20008000f00 */
[----:B------:R-:W-:Y:S01]  /*0c70*/  IMAD.U32 R13, RZ, RZ, UR29 ;  /* 0x0000001dff0d7e24 */ /* 0x000fe2000f8e00ff */
[----:B-----5:R-:W-:-:S02]  /*0c80*/  DADD R58, R68, R14 ;  /* 0x00000000443a7229 */ /* 0x020fc4000000000e */
[----:B------:R-:W-:Y:S02]  /*0c90*/  DADD R68, R68, -R14 ;  /* 0x0000000044447229 */ /* 0x000fe4000000080e */
[----:B------:R-:W-:Y:S02]  /*0ca0*/  DFMA R14, R46, UR4, RZ ;  /* 0x000000042e0e7c2b */ /* 0x000fe400080000ff */
[----:B------:R-:W-:Y:S02]  /*0cb0*/  DFMA R24, R70, R12, RZ ;  /* 0x0000000c4618722b */ /* 0x000fe400000000ff */
[----:B------:R-:W-:Y:S01]  /*0cc0*/  DFMA R50, R56, UR20, R20 ;  /* 0x0000001438327c2b */ /* 0x000fe20008000014 */
[----:B------:R-:W-:Y:S01]  /*0cd0*/  MOV R20, UR30 ;  /* 0x0000001e00147c02 */ /* 0x000fe20008000f00 */
[----:B------:R-:W-:Y:S02]  /*0ce0*/  IMAD.U32 R21, RZ, RZ, UR31 ;  /* 0x0000001fff157e24 */ /* 0x000fe4000f8e00ff */
[C---:B------:R-:W-:Y:S01]  /*0cf0*/  DFMA R26, R66.reuse, R16, R14 ;  /* 0x00000010421a722b */ /* 0x040fe2000000000e */
[----:B------:R-:W1:Y:S01]  /*0d00*/  LDCU.128 UR28, c[0x3][0x60] ;  /* 0x00c00c00ff1c77ac */ /* 0x000e620008000c00 */
[----:B------:R-:W-:Y:S01]  /*0d10*/  DFMA R28, R66, R10, R22 ;  /* 0x0000000a421c722b */ /* 0x000fe20000000016 */
[----:B------:R-:W-:Y:S01]  /*0d20*/  MOV R14, UR40 ;  /* 0x00000028000e7c02 */ /* 0x000fe20008000f00 */
[----:B------:R-:W-:Y:S01]  /*0d30*/  IMAD.U32 R23, RZ, RZ, UR33 ;  /* 0x00000021ff177e24 */ /* 0x000fe2000f8e00ff */
[----:B------:R-:W-:Y:S01]  /*0d40*/  DFMA R30, R52, R20, R24 ;  /* 0x00000014341e722b */ /* 0x000fe20000000018 */
[----:B------:R-:W-:Y:S01]  /*0d50*/  MOV R22, UR32 ;  /* 0x0000002000167c02 */ /* 0x000fe20008000f00 */
[----:B------:R-:W-:Y:S01]  /*0d60*/  IMAD.U32 R25, RZ, RZ, UR37 ;  /* 0x00000025ff197e24 */ /* 0x000fe2000f8e00ff */
[----:B------:R-:W-:Y:S01]  /*0d70*/  MOV R24, UR36 ;  /* 0x0000002400187c02 */ /* 0x000fe20008000f00 */
[----:B------:R-:W-:Y:S01]  /*0d80*/  DFMA R50, R68, UR22, R50 ;  /* 0x0000001644327c2b */ /* 0x000fe20008000032 */
[----:B------:R-:W2:Y:S01]  /*0d90*/  LDCU.128 UR20, c[0x3][0x50] ;  /* 0x00c00a00ff1477ac */ /* 0x000ea20008000c00 */
[C---:B------:R-:W-:Y:S01]  /*0da0*/  DFMA R36, R54.reuse, UR16, R26 ;  /* 0x0000001036247c2b */ /* 0x040fe2000800001a */
[----:B------:R-:W-:Y:S01]  /*0db0*/  IMAD.U32 R15, RZ, RZ, UR41 ;  /* 0x00000029ff0f7e24 */ /* 0x000fe2000f8e00ff */
[----:B------:R-:W-:Y:S01]  /*0dc0*/  DFMA R60, R54, R22, R28 ;  /* 0x00000016363c722b */ /* 0x000fe2000000001c */
[----:B------:R-:W-:Y:S01]  /*0dd0*/  MOV R26, UR44 ;  /* 0x0000002c001a7c02 */ /* 0x000fe20008000f00 */
[----:B------:R-:W-:Y:S01]  /*0de0*/  DFMA R38, R56, R24, R30 ;  /* 0x000000183826722b */ /* 0x000fe2000000001e */
[----:B------:R-:W-:Y:S01]  /*0df0*/  IMAD.U32 R27, RZ, RZ, UR45 ;  /* 0x0000002dff1b7e24 */ /* 0x000fe2000f8e00ff */
[----:B------:R-:W-:Y:S01]  /*0e00*/  MOV R28, UR34 ;  /* 0x00000022001c7c02 */ /* 0x000fe20008000f00 */
[----:B------:R-:W-:Y:S01]  /*0e10*/  IMAD.U32 R29, RZ, RZ, UR35 ;  /* 0x00000023ff1d7e24 */ /* 0x000fe2000f8e00ff */
[----:B------:R-:W-:Y:S01]  /*0e20*/  MOV R30, UR38 ;  /* 0x00000026001e7c02 */ /* 0x000fe20008000f00 */
[----:B------:R-:W-:Y:S01]  /*0e30*/  IMAD.U32 R31, RZ, RZ, UR39 ;  /* 0x00000027ff1f7e24 */ /* 0x000fe2000f8e00ff */
[----:B------:R-:W-:Y:S01]  /*0e40*/  DFMA R44, R46, R14, RZ ;  /* 0x0000000e2e2c722b */ /* 0x000fe200000000ff */
[----:B0-----:R-:W-:Y:S01]  /*0e50*/  MOV R42, UR26 ;  /* 0x0000001a002a7c02 */ /* 0x001fe20008000f00 */
[----:B------:R-:W-:Y:S01]  /*0e60*/  DFMA R62, R70, R26, RZ ;  /* 0x0000001a463e722b */ /* 0x000fe200000000ff */
[----:B------:R-:W-:Y:S01]  /*0e70*/  IMAD.U32 R43, RZ, RZ, UR27 ;  /* 0x0000001bff2b7e24 */ /* 0x000fe2000f8e00ff */
[----:B------:R-:W-:-:S02]  /*0e80*/  DFMA R36, R58, UR6, R36 ;  /* 0x000000063a247c2b */ /* 0x000fc40008000024 */
[----:B------:R-:W-:Y:S01]  /*0e90*/  DFMA R60, R58, R28, R60 ;  /* 0x0000001c3a3c722b */ /* 0x000fe2000000003c */
[----:B--2---:R-:W-:Y:S01]  /*0ea0*/  MOV R40, UR22 ;  /* 0x0000001600287c02 */ /* 0x004fe20008000f00 */
[----:B------:R-:W-:Y:S01]  /*0eb0*/  DFMA R38, R68, R30, R38 ;  /* 0x0000001e4426722b */ /* 0x000fe20000000026 */
[----:B------:R-:W-:Y:S01]  /*0ec0*/  IMAD.U32 R41, RZ, RZ, UR23 ;  /* 0x00000017ff297e24 */ /* 0x000fe2000f8e00ff */
[----:B------:R-:W-:Y:S02]  /*0ed0*/  DFMA R44, R66, R32, R44 ;  /* 0x00000020422c722b */ /* 0x000fe4000000002c */
[----:B------:R-:W-:Y:S02]  /*0ee0*/  DADD R48, R36, R50 ;  /* 0x0000000024307229 */ /* 0x000fe40000000032 */
[----:B------:R-:W-:Y:S02]  /*0ef0*/  DFMA R62, R52, R34, R62 ;  /* 0x00000022343e722b */ /* 0x000fe4000000003e */
[----:B------:R-:W-:-:S02]  /*0f00*/  DADD R74, R60, R38 ;  /* 0x000000003c4a7229 */ /* 0x000fc40000000026 */
[----:B------:R-:W-:Y:S01]  /*0f10*/  DADD R50, R36, -R50 ;  /* 0x0000000024327229 */ /* 0x000fe20000000832 */
[----:B------:R0:W-:Y:S01]  /*0f20*/  STS.64 [R73], R48 ;  /* 0x0000003049007388 */ /* 0x0001e20000000a00 */
[----:B------:R-:W-:Y:S01]  /*0f30*/  DADD R60, R60, -R38 ;  /* 0x000000003c3c7229 */ /* 0x000fe20000000826 */
[----:B------:R-:W-:Y:S01]  /*0f40*/  MOV R36, UR20 ;  /* 0x0000001400247c02 */ /* 0x000fe20008000f00 */
[----:B------:R-:W-:Y:S01]  /*0f50*/  IMAD.U32 R37, RZ, RZ, UR21 ;  /* 0x00000015ff257e24 */ /* 0x000fe2000f8e00ff */
[----:B------:R-:W-:Y:S01]  /*0f60*/  MOV R38, UR24 ;  /* 0x0000001800267c02 */ /* 0x000fe20008000f00 */
[----:B------:R-:W-:Y:S01]  /*0f70*/  IMAD.U32 R39, RZ, RZ, UR25 ;  /* 0x00000019ff277e24 */ /* 0x000fe2000f8e00ff */
[----:B------:R-:W0:Y:S01]  /*0f80*/  LDCU.128 UR20, c[0x3][0x760] ;  /* 0x00c0ec00ff1477ac */ /* 0x000e220008000c00 */
[----:B------:R2:W-:Y:S02]  /*0f90*/  STS.64 [R73+0x1f8], R50 ;  /* 0x0001f83249007388 */ /* 0x0005e40000000a00 */
[----:B------:R-:W-:Y:S01]  /*0fa0*/  DFMA R44, R54, R36, R44 ;  /* 0x00000024362c722b */ /* 0x000fe2000000002c */
[----:B------:R-:W3:Y:S01]  /*0fb0*/  LDCU.128 UR24, c[0x3][0x70] ;  /* 0x00c00e00ff1877ac */ /* 0x000ee20008000c00 */
[----:B------:R-:W-:Y:S01]  /*0fc0*/  DFMA R62, R56, R38, R62 ;  /* 0x00000026383e722b */ /* 0x000fe2000000003e */
[----:B------:R4:W-:Y:S04]  /*0fd0*/  STS.64 [R73+0x48], R74 ;  /* 0x0000484a49007388 */ /* 0x0009e80000000a00 */
[----:B------:R4:W-:Y:S01]  /*0fe0*/  STS.64 [R73+0x1b0], R60 ;  /* 0x0001b03c49007388 */ /* 0x0009e20000000a00 */
[----:B------:R-:W-:-:S02]  /*0ff0*/  DFMA R44, R58, R40, R44 ;  /* 0x000000283a2c722b */ /* 0x000fc4000000002c */
[----:B------:R-:W-:Y:S01]  /*1000*/  DFMA R62, R68, R42, R62 ;  /* 0x0000002a443e722b */ /* 0x000fe2000000003e */
[----:B0-----:R-:W-:Y:S01]  /*1010*/  MOV R48, UR20 ;  /* 0x0000001400307c02 */ /* 0x001fe20008000f00 */
[----:B------:R-:W-:Y:S01]  /*1020*/  IMAD.U32 R49, RZ, RZ, UR21 ;  /* 0x00000015ff317e24 */ /* 0x000fe2000f8e00ff */
[----:B--2---:R-:W-:-:S05]  /*1030*/  MOV R50, UR22 ;  /* 0x0000001600327c02 */ /* 0x004fca0008000f00 */
[C-C-:B------:R-:W-:Y:S01]  /*1040*/  DADD R64, R44.reuse, R62.reuse ;  /* 0x000000002c407229 */ /* 0x140fe2000000003e */
[----:B------:R-:W-:Y:S01]  /*1050*/  IMAD.U32 R51, RZ, RZ, UR23 ;  /* 0x00000017ff337e24 */ /* 0x000fe2000f8e00ff */
[----:B------:R-:W-:Y:S01]  /*1060*/  DADD R62, R44, -R62 ;  /* 0x000000002c3e7229 */ /* 0x000fe2000000083e */
[----:B-1----:R-:W-:Y:S01]  /*1070*/  MOV R44, UR28 ;  /* 0x0000001c002c7c02 */ /* 0x002fe20008000f00 */
[----:B------:R-:W-:Y:S01]  /*1080*/  IMAD.U32 R45, RZ, RZ, UR29 ;  /* 0x0000001dff2d7e24 */ /* 0x000fe2000f8e00ff */
[----:B------:R-:W-:Y:S02]  /*1090*/  DFMA R70, R70, R48, RZ ;  /* 0x000000304646722b */ /* 0x000fe400000000ff */
[----:B------:R4:W-:Y:S03]  /*10a0*/  STS.64 [R73+0x90], R64 ;  /* 0x0000904049007388 */ /* 0x0009e60000000a00 */
[----:B------:R-:W-:Y:S01]  /*10b0*/  DFMA R76, R46, R44, RZ ;  /* 0x0000002c2e4c722b */ /* 0x000fe200000000ff */
[----:B------:R4:W-:Y:S01]  /*10c0*/  STS.64 [R73+0x168], R62 ;  /* 0x0001683e49007388 */ /* 0x0009e20000000a00 */
[----:B------:R-:W-:Y:S01]  /*10d0*/  MOV R46, UR30 ;  /* 0x0000001e002e7c02 */ /* 0x000fe20008000f00 */
[----:B------:R-:W-:Y:S01]  /*10e0*/  IMAD.U32 R47, RZ, RZ, UR31 ;  /* 0x0000001fff2f7e24 */ /* 0x000fe2000f8e00ff */
[----:B------:R-:W0:Y:S01]  /*10f0*/  LDCU.128 UR28, c[0x3][0x770] ;  /* 0x00c0ee00ff1c77ac */ /* 0x000e220008000c00 */
[----:B------:R-:W-:Y:S01]  /*1100*/  DFMA R70, R52, R50, R70 ;  /* 0x000000323446722b */ /* 0x000fe20000000046 */
[----:B---3--:R-:W-:Y:S01]  /*1110*/  MOV R52, UR24 ;  /* 0x0000001800347c02 */ /* 0x008fe20008000f00 */
[----:B------:R-:W-:-:S02]  /*1120*/  IMAD.U32 R53, RZ, RZ, UR25 ;  /* 0x00000019ff357e24 */ /* 0x000fc4000f8e00ff */
[----:B------:R-:W-:-:S08]  /*1130*/  DFMA R66, R66, R46, R76 ;  /* 0x0000002e4242722b */ /* 0x000fd0000000004c */
[----:B------:R-:W-:Y:S01]  /*1140*/  DFMA R66, R54, R52, R66 ;  /* 0x000000343642722b */ /* 0x000fe20000000042 */
[----:B0-----:R-:W-:Y:S01]  /*1150*/  MOV R54, UR28 ;  /* 0x0000001c00367c02 */ /* 0x001fe20008000f00 */
[----:B------:R-:W-:-:S06]  /*1160*/  IMAD.U32 R55, RZ, RZ, UR29 ;  /* 0x0000001dff377e24 */ /* 0x000fcc000f8e00ff */
[----:B------:R-:W-:Y:S01]  /*1170*/  DFMA R70, R56, R54, R70 ;  /* 0x000000363846722b */ /* 0x000fe20000000046 */
[----:B------:R-:W-:Y:S01]  /*1180*/  MOV R56, UR26 ;  /* 0x0000001a00387c02 */ /* 0x000fe20008000f00 */
[----:B------:R-:W-:-:S06]  /*1190*/  IMAD.U32 R57, RZ, RZ, UR27 ;  /* 0x0000001bff397e24 */ /* 0x000fcc000f8e00ff */
[----:B------:R-:W-:Y:S01]  /*11a0*/  DFMA R66, R58, R56, R66 ;  /* 0x000000383a42722b */ /* 0x000fe20000000042 */
[----:B------:R-:W-:Y:S01]  /*11b0*/  MOV R58, UR30 ;  /* 0x0000001e003a7c02 */ /* 0x000fe20008000f00 */
[----:B------:R-:W-:-:S06]  /*11c0*/  IMAD.U32 R59, RZ, RZ, UR31 ;  /* 0x0000001fff3b7e24 */ /* 0x000fcc000f8e00ff */
[----:B------:R-:W-:-:S08]  /*11d0*/  DFMA R70, R68, R58, R70 ;  /* 0x0000003a4446722b */ /* 0x000fd00000000046 */
[C-C-:B------:R-:W-:Y:S02]  /*11e0*/  DADD R68, R66.reuse, R70.reuse ;  /* 0x0000000042447229 */ /* 0x140fe40000000046 */
[----:B------:R-:W-:-:S05]  /*11f0*/  DADD R66, R66, -R70 ;  /* 0x0000000042427229 */ /* 0x000fca0000000846 */
[----:B------:R4:W-:Y:S04]  /*1200*/  STS.64 [R73+0xd8], R68 ;  /* 0x0000d84449007388 */ /* 0x0009e80000000a00 */
[----:B------:R4:W-:Y:S02]  /*1210*/  STS.64 [R73+0x120], R66 ;  /* 0x0001204249007388 */ /* 0x0009e40000000a00 */
.L_x_149:
[----:B------:R-:W-:Y:S05]  /*1220*/  BSYNC.RECONVERGENT B0 ;  /* 0x0000000000007941 */ /* 0x000fea0003800200 */
.L_x_148:
[----:B------:R-:W-:Y:S06]  /*1230*/  BAR.SYNC.DEFER_BLOCKING 0x0 ;  /* 0x0000000000007b1d */ /* 0x000fec0000010000 */
[----:B------:R-:W-:Y:S04]  /*1240*/  BSSY.RECONVERGENT B0, `(.L_x_150) ;  /* 0x00000ba000007945 */ /* 0x000fe80003800200 */
[----:B------:R-:W-:Y:S05]  /*1250*/  @P1 BRA `(.L_x_151) ;  /* 0x0000000800e01947 */ /* 0x000fea0003800000 */
[C---:B0---4-:R-:W-:Y:S01]  /*1260*/  SHF.L.U32 R60, R0.reuse, 0x6, RZ ;  /* 0x00000006003c7819 */ /* 0x051fe200000006ff */
[----:B------:R-:W-:Y:S01]  /*1270*/  IMAD R74, R5, 0x1f8, R6 ;  /* 0x000001f8054a7824 */ /* 0x000fe200078e0206 */
[----:B------:R-:W0:Y:S01]  /*1280*/  LDCU.128 UR16, c[0x3][0x10] ;  /* 0x00c00200ff1077ac */ /* 0x000e220008000c00 */
[----:B------:R-:W-:Y:S01]  /*1290*/  IMAD.SHL.U32 R0, R0, 0x8, RZ ;  /* 0x0000000800007824 */ /* 0x000fe200078e00ff */
[----:B------:R-:W-:Y:S01]  /*12a0*/  LOP3.LUT R5, R60, 0x1c0, RZ, 0xc0, !PT ;  /* 0x000001c03c057812 */ /* 0x000fe200078ec0ff */
[----:B------:R-:W1:Y:S03]  /*12b0*/  LDCU.128 UR20, c[0x3][0x710] ;  /* 0x00c0e200ff1477ac */ /* 0x000e660008000c00 */
[----:B------:R-:W-:Y:S02]  /*12c0*/  IADD3 R74, PT, PT, R5, R74, R4 ;  /* 0x0000004a054a7210 */ /* 0x000fe40007ffe004 */
[----:B------:R-:W-:Y:S01]  /*12d0*/  @!P0 LOP3.LUT R6, R0, 0x1f8, RZ, 0xc0, !PT ;  /* 0x000001f800068812 */ /* 0x000fe200078ec0ff */
[----:B------:R-:W2:Y:S02]  /*12e0*/  LDCU.64 UR10, c[0x3][0x708] ;  /* 0x00c0e100ff0a77ac */ /* 0x000ea40008000a00 */
[----:B------:R-:W-:Y:S01]  /*12f0*/  LDS.64 R62, [R74] ;  /* 0x000000004a3e7984 */ /* 0x000fe20000000a00 */
[----:B------:R-:W3:Y:S03]  /*1300*/  LDCU.64 UR6, c[0x3][0x8] ;  /* 0x00c00100ff0677ac */ /* 0x000ee60008000a00 */
[----:B------:R-:W4:Y:S01]  /*1310*/  LDS.64 R68, [R74+0x38] ;  /* 0x000038004a447984 */ /* 0x000f220000000a00 */
[----:B------:R-:W5:Y:S03]  /*1320*/  LDCU.128 UR24, c[0x3][0x730] ;  /* 0x00c0e600ff1877ac */ /* 0x000f660008000c00 */
[----:B------:R-:W-:Y:S01]  /*1330*/  LDS.64 R60, [R74+0x8] ;  /* 0x000008004a3c7984 */ /* 0x000fe20000000a00 */
[----:B------:R-:W3:Y:S03]  /*1340*/  LDCU.64 UR14, c[0x3][0x28] ;  /* 0x00c00500ff0e77ac */ /* 0x000ee60008000a00 */
[----:B------:R-:W0:Y:S01]  /*1350*/  LDS.64 R66, [R74+0x30] ;  /* 0x000030004a427984 */ /* 0x000e220000000a00 */
[----:B------:R-:W5:Y:S03]  /*1360*/  LDCU.64 UR32, c[0x3][0x48] ;  /* 0x00c00900ff2077ac */ /* 0x000f660008000a00 */
[----:B------:R-:W-:Y:S01]  /*1370*/  LDS.64 R64, [R74+0x10] ;  /* 0x000010004a407984 */ /* 0x000fe20000000a00 */
[----:B------:R-:W5:Y:S03]  /*1380*/  LDCU.128 UR28, c[0x3][0x770] ;  /* 0x00c0ee00ff1c77ac */ /* 0x000f660008000c00 */
[----:B------:R-:W1:Y:S04]  /*1390*/  LDS.64 R70, [R74+0x28] ;  /* 0x000028004a467984 */ /* 0x000e680000000a00 */
[----:B------:R-:W-:Y:S01]  /*13a0*/  LDS.64 R72, [R74+0x20] ;  /* 0x000020004a487984 */ /* 0x000fe20000000a00 */
[----:B----4-:R-:W-:-:S02]  /*13b0*/  DADD R4, R62, R68 ;  /* 0x000000003e047229 */ /* 0x010fc40000000044 */
[----:B------:R-:W-:Y:S02]  /*13c0*/  DADD R62, R62, -R68 ;  /* 0x000000003e3e7229 */ /* 0x000fe40000000844 */
[C-C-:B0-----:R-:W-:Y:S02]  /*13d0*/  DADD R68, R60.reuse, R66.reuse ;  /* 0x000000003c447229 */ /* 0x141fe40000000042 */
[----:B------:R-:W-:Y:S02]  /*13e0*/  DADD R60, R60, -R66 ;  /* 0x000000003c3c7229 */ /* 0x000fe40000000842 */
[C-C-:B-1----:R-:W-:Y:S02]  /*13f0*/  DADD R66, R64.reuse, R70.reuse ;  /* 0x0000000040427229 */ /* 0x142fe40000000046 */
[----:B------:R-:W-:Y:S02]  /*1400*/  DADD R64, R64, -R70 ;  /* 0x0000000040407229 */ /* 0x000fe40000000846 */
[----:B------:R-:W-:-:S08]  /*1410*/  DFMA R70, R4, R8, RZ ;  /* 0x000000080446722b */ /* 0x000fd000000000ff */
[----:B------:R-:W-:Y:S02]  /*1420*/  DFMA R10, R68, R10, R70 ;  /* 0x0000000a440a722b */ /* 0x000fe40000000046 */
[----:B------:R-:W-:-:S06]  /*1430*/  DFMA R70, R62, R12, RZ ;  /* 0x0000000c3e46722b */ /* 0x000fcc00000000ff */
[----:B------:R-:W-:Y:S02]  /*1440*/  DFMA R10, R66, R22, R10 ;  /* 0x00000016420a722b */ /* 0x000fe4000000000a */
[----:B------:R-:W-:Y:S02]  /*1450*/  DFMA R20, R60, R20, R70 ;  /* 0x000000143c14722b */ /* 0x000fe40000000046 */
[----:B------:R-:W0:Y:S06]  /*1460*/  LDS.64 R70, [R74+0x18] ;  /* 0x000018004a467984 */ /* 0x000e2c0000000a00 */
[----:B------:R-:W-:Y:S01]  /*1470*/  DFMA R20, R64, R24, R20 ;  /* 0x000000184014722b */ /* 0x000fe20000000014 */
[----:B------:R-:W1:Y:S01]  /*1480*/  @!P0 LDC.64 R24, c[0x0][0x390] ;  /* 0x0000e400ff188b82 */ /* 0x000e620000000a00 */
[----:B0-----:R-:W-:-:S02]  /*1490*/  DADD R22, R70, R72 ;  /* 0x0000000046167229 */ /* 0x001fc40000000048 */
[----:B------:R-:W-:Y:S01]  /*14a0*/  DADD R70, R70, -R72 ;  /* 0x0000000046467229 */ /* 0x000fe20000000848 */
[----:B------:R-:W-:-:S05]  /*14b0*/  @!P0 IADD3 R73, PT, PT, R6, R3, RZ ;  /* 0x0000000306498210 */ /* 0x000fca0007ffe0ff */
[----:B------:R-:W-:Y:S01]  /*14c0*/  DFMA R10, R22, R28, R10 ;  /* 0x0000001c160a722b */ /* 0x000fe2000000000a */
[----:B-1----:R-:W-:Y:S01]  /*14d0*/  @!P0 IMAD.WIDE R24, R73, 0x8, R24 ;  /* 0x0000000849188825 */ /* 0x002fe200078e0218 */
[----:B------:R-:W-:-:S08]  /*14e0*/  DFMA R28, R4, UR4, RZ ;  /* 0x00000004041c7c2b */ /* 0x000fd000080000ff */
[----:B------:R-:W-:Y:S01]  /*14f0*/  DFMA R28, R68, R16, R28 ;  /* 0x00000010441c722b */ /* 0x000fe2000000001c */
[----:B------:R-:W-:Y:S01]  /*1500*/  CS2R R16, SRZ ;  /* 0x0000000000107805 */ /* 0x000fe2000001ff00 */
[----:B------:R-:W-:-:S05]  /*1510*/  DFMA R72, R62, UR8, RZ ;  /* 0x000000083e487c2b */ /* 0x000fca00080000ff */
[----:B------:R-:W4:Y:S03]  /*1520*/  @!P0 LDG.E.64.CONSTANT R16, desc[UR12][R24.64+0x38] ;  /* 0x0000380c18108981 */ /* 0x000f26000c1e9b00 */
[----:B------:R-:W-:Y:S01]  /*1530*/  DFMA R18, R60, R18, R72 ;  /* 0x000000123c12722b */ /* 0x000fe20000000048 */
[----:B------:R-:W-:-:S06]  /*1540*/  CS2R R72, SRZ ;  /* 0x0000000000487805 */ /* 0x000fcc000001ff00 */
[----:B------:R-:W2:Y:S01]  /*1550*/  @!P0 LDG.E.64.CONSTANT R72, desc[UR12][R24.64] ;  /* 0x0000000c18488981 */ /* 0x000ea2000c1e9b00 */
[----:B------:R-:W-:Y:S02]  /*1560*/  DFMA R28, R66, UR16, R28 ;  /* 0x00000010421c7c2b */ /* 0x000fe4000800001c */
[----:B------:R-:W-:Y:S01]  /*1570*/  DFMA R18, R64, UR20, R18 ;  /* 0x0000001440127c2b */ /* 0x000fe20008000012 */
[----:B------:R-:W-:Y:S01]  /*1580*/  @!P0 LOP3.LUT R0, R0, 0x1f8, RZ, 0xc0, !PT ;  /* 0x000001f800008812 */ /* 0x000fe200078ec0ff */
[----:B------:R-:W-:Y:S01]  /*1590*/  DFMA R20, R70, R30, R20 ;  /* 0x0000001e4614722b */ /* 0x000fe20000000014 */
[----:B------:R-:W0:Y:S03]  /*15a0*/  LDCU.64 UR20, c[0x3][0x728] ;  /* 0x00c0e500ff1477ac */ /* 0x000e260008000a00 */
[----:B------:R-:W-:Y:S01]  /*15b0*/  DFMA R76, R22, UR18, R28 ;  /* 0x00000012164c7c2b */ /* 0x000fe2000800001c */
[----:B------:R-:W1:Y:S01]  /*15c0*/  LDCU.128 UR16, c[0x3][0x710] ;  /* 0x00c0e200ff1077ac */ /* 0x000e620008000c00 */
[----:B------:R-:W-:-:S08]  /*15d0*/  DFMA R28, R70, UR22, R18 ;  /* 0x00000016461c7c2b */ /* 0x000fd00008000012 */
[C-C-:B------:R-:W-:Y:S02]  /*15e0*/  DADD R18, R76.reuse, -R28.reuse ;  /* 0x000000004c127229 */ /* 0x140fe4000000081c */
[----:B------:R-:W-:Y:S02]  /*15f0*/  DADD R28, R76, R28 ;  /* 0x000000004c1c7229 */ /* 0x000fe4000000001c */
[C---:B------:R-:W-:Y:S02]  /*1600*/  DFMA R76, R4.reuse, R14, RZ ;  /* 0x0000000e044c722b */ /* 0x040fe400000000ff */
[----:B------:R-:W-:-:S08]  /*1610*/  DFMA R4, R4, R44, RZ ;  /* 0x0000002c0404722b */ /* 0x000fd000000000ff */
[C---:B------:R-:W-:Y:S02]  /*1620*/  DFMA R46, R68.reuse, R46, R4 ;  /* 0x0000002e442e722b */ /* 0x040fe40000000004 */
[----:B------:R-:W3:Y:S01]  /*1630*/  @!P0 LDC.64 R4, c[0x0][0x390] ;  /* 0x0000e400ff048b82 */ /* 0x000ee20000000a00 */
[----:B------:R-:W-:Y:S01]  /*1640*/  DFMA R32, R68, R32, R76 ;  /* 0x000000204420722b */ /* 0x000fe2000000004c */
[----:B------:R-:W-:-:S07]  /*1650*/  @!P0 IADD3 R77, PT, PT, R6, R3, RZ ;  /* 0x00000003064d8210 */ /* 0x000fce0007ffe0ff */
[----:B------:R-:W-:Y:S02]  /*1660*/  DFMA R68, R66, R36, R32 ;  /* 0x000000244244722b */ /* 0x000fe40000000020 */
[----:B------:R-:W-:Y:S01]  /*1670*/  DFMA R32, R62, R26, RZ ;  /* 0x0000001a3e20722b */ /* 0x000fe200000000ff */
[----:B------:R-:W-:-:S07]  /*1680*/  CS2R R36, SRZ ;  /* 0x0000000000247805 */ /* 0x000fce000001ff00 */
[----:B------:R-:W-:Y:S01]  /*1690*/  DFMA R34, R60, R34, R32 ;  /* 0x000000223c22722b */ /* 0x000fe20000000020 */
[----:B------:R-:W-:Y:S02]  /*16a0*/  @!P0 IMAD.IADD R33, R0, 0x1, R3 ;  /* 0x0000000100218824 */ /* 0x000fe400078e0203 */
[----:B---3--:R-:W-:Y:S01]  /*16b0*/  @!P0 IMAD.WIDE R76, R77, 0x8, R4 ;  /* 0x000000084d4c8825 */ /* 0x008fe200078e0204 */
[----:B------:R-:W-:-:S04]  /*16c0*/  CS2R R4, SRZ ;  /* 0x0000000000047805 */ /* 0x000fc8000001ff00 */
[----:B------:R-:W3:Y:S01]  /*16d0*/  @!P0 LDG.E.64.CONSTANT R36, desc[UR12][R76.64+0x28] ;  /* 0x0000280c4c248981 */ /* 0x000ee2000c1e9b00 */
[----:B------:R-:W-:-:S03]  /*16e0*/  DFMA R38, R64, R38, R34 ;  /* 0x000000264026722b */ /* 0x000fc60000000022 */
[----:B------:R-:W5:Y:S01]  /*16f0*/  @!P0 LDG.E.64.CONSTANT R4, desc[UR12][R76.64+0x10] ;  /* 0x0000100c4c048981 */ /* 0x000f62000c1e9b00 */
[----:B------:R-:W-:Y:S01]  /*1700*/  CS2R R34, SRZ ;  /* 0x0000000000227805 */ /* 0x000fe2000001ff00 */
[----:B----4-:R-:W-:Y:S01]  /*1710*/  DMUL R16, R18, R16 ;  /* 0x0000001012107228 */ /* 0x010fe20000000000 */
[----:B------:R-:W4:Y:S07]  /*1720*/  @!P0 LDC.64 R18, c[0x0][0x390] ;  /* 0x0000e400ff128b82 */ /* 0x000f2e0000000a00 */
[----:B--2---:R-:W-:-:S02]  /*1730*/  DFMA R24, R28, R72, R16 ;  /* 0x000000481c18722b */ /* 0x004fc40000000010 */
[----:B------:R-:W-:Y:S01]  /*1740*/  DFMA R28, R28, R72, -R16 ;  /* 0x000000481c1c722b */ /* 0x000fe20000000810 */
[----:B------:R-:W-:Y:S01]  /*1750*/  @!P0 IMAD.IADD R17, R6, 0x1, R3 ;  /* 0x0000000106118824 */ /* 0x000fe200078e0203 */
[----:B------:R-:W-:-:S03]  /*1760*/  CS2R R72, SRZ ;  /* 0x0000000000487805 */ /* 0x000fc6000001ff00 */
[----:B----4-:R-:W-:Y:S01]  /*1770*/  @!P0 IMAD.WIDE R18, R17, 0x8, R18 ;  /* 0x0000000811128825 */ /* 0x010fe200078e0212 */
[----:B------:R-:W-:-:S04]  /*1780*/  CS2R R16, SRZ ;  /* 0x0000000000107805 */ /* 0x000fc8000001ff00 */
[----:B------:R-:W2:Y:S04]  /*1790*/  @!P0 LDG.E.64.CONSTANT R72, desc[UR12][R18.64+0x30] ;  /* 0x0000300c12488981 */ /* 0x000ea8000c1e9b00 */
[----:B------:R4:W5:Y:S02]  /*17a0*/  @!P0 LDG.E.64.CONSTANT R16, desc[UR12][R18.64+0x8] ;  /* 0x0000080c12108981 */ /* 0x000964000c1e9b00 */
[----:B----4-:R-:W4:Y:S02]  /*17b0*/  @!P0 LDC.64 R18, c[0x0][0x390] ;  /* 0x0000e400ff128b82 */ /* 0x010f240000000a00 */
[----:B----4-:R-:W-:Y:S01]  /*17c0*/  @!P0 IMAD.WIDE R18, R33, 0x8, R18 ;  /* 0x0000000821128825 */ /* 0x010fe200078e0212 */
[----:B------:R-:W-:-:S04]  /*17d0*/  CS2R R32, SRZ ;  /* 0x0000000000207805 */ /* 0x000fc8000001ff00 */
[----:B------:R-:W4:Y:S04]  /*17e0*/  @!P0 LDG.E.64.CONSTANT R34, desc[UR12][R18.64+0x18] ;  /* 0x0000180c12228981 */ /* 0x000f28000c1e9b00 */
[----:B------:R0:W4:Y:S01]  /*17f0*/  @!P0 LDG.E.64.CONSTANT R32, desc[UR12][R18.64+0x20] ;  /* 0x0000200c12208981 */ /* 0x000122000c1e9b00 */
[----:B------:R-:W-:-:S08]  /*1800*/  DFMA R62, R62, R48, RZ ;  /* 0x000000303e3e722b */ /* 0x000fd000000000ff */
[----:B------:R-:W-:Y:S02]  /*1810*/  DFMA R62, R60, R50, R62 ;  /* 0x000000323c3e722b */ /* 0x000fe4000000003e */
[----:B------:R-:W-:-:S06]  /*1820*/  DFMA R46, R66, R52, R46 ;  /* 0x00000034422e722b */ /* 0x000fcc000000002e */
[----:B------:R-:W-:Y:S02]  /*1830*/  DFMA R62, R64, R54, R62 ;  /* 0x00000036403e722b */ /* 0x000fe4000000003e */
[----:B------:R-:W-:Y:S02]  /*1840*/  DFMA R68, R22, R40, R68 ;  /* 0x000000281644722b */ /* 0x000fe40000000044 */
[----:B------:R-:W-:Y:S02]  /*1850*/  DFMA R38, R70, R42, R38 ;  /* 0x0000002a4626722b */ /* 0x000fe40000000026 */
[----:B------:R-:W-:Y:S02]  /*1860*/  DFMA R46, R22, R56, R46 ;  /* 0x00000038162e722b */ /* 0x000fe4000000002e */
[----:B------:R-:W-:Y:S02]  /*1870*/  DFMA R62, R70, R58, R62 ;  /* 0x0000003a463e722b */ /* 0x000fe4000000003e */
[----:B------:R-:W-:-:S02]  /*1880*/  DADD R50, R10, R20 ;  /* 0x000000000a327229 */ /* 0x000fc40000000014 */
[----:B------:R-:W-:Y:S02]  /*1890*/  DADD R20, R10, -R20 ;  /* 0x000000000a147229 */ /* 0x000fe40000000814 */
[C-C-:B------:R-:W-:Y:S02]  /*18a0*/  DADD R22, R68.reuse, R38.reuse ;  /* 0x0000000044167229 */ /* 0x140fe40000000026 */
[----:B------:R-:W-:Y:S02]  /*18b0*/  DADD R10, R68, -R38 ;  /* 0x00000000440a7229 */ /* 0x000fe40000000826 */
[C-C-:B------:R-:W-:Y:S02]  /*18c0*/  DADD R30, R46.reuse, R62.reuse ;  /* 0x000000002e1e7229 */ /* 0x140fe4000000003e */
[----:B------:R-:W-:Y:S02]  /*18d0*/  DADD R38, R46, -R62 ;  /* 0x000000002e267229 */ /* 0x000fe4000000083e */
[----:B-1----:R-:W-:-:S02]  /*18e0*/  DFMA R46, R28, UR16, RZ ;  /* 0x000000101c2e7c2b */ /* 0x002fc400080000ff */
[C---:B------:R-:W-:Y:S01]  /*18f0*/  DFMA R52, R28.reuse, UR18, RZ ;  /* 0x000000121c347c2b */ /* 0x040fe200080000ff */
[----:B------:R-:W1:Y:S01]  /*1900*/  LDCU.128 UR16, c[0x3][0x10] ;  /* 0x00c00200ff1077ac */ /* 0x000e620008000c00 */
[----:B0-----:R-:W-:Y:S01]  /*1910*/  MOV R18, UR10 ;  /* 0x0000000a00127c02 */ /* 0x001fe20008000f00 */
[----:B------:R-:W-:Y:S01]  /*1920*/  IMAD.U32 R19, RZ, RZ, UR11 ;  /* 0x0000000bff137e24 */ /* 0x000fe2000f8e00ff */
[C---:B------:R-:W-:Y:S01]  /*1930*/  DFMA R42, R28.reuse, UR8, RZ ;  /* 0x000000081c2a7c2b */ /* 0x040fe200080000ff */
[----:B------:R-:W0:Y:S04]  /*1940*/  LDCU.64 UR10, c[0x3][0x68] ;  /* 0x00c00d00ff0a77ac */ /* 0x000e280008000a00 */
[----:B------:R-:W-:Y:S02]  /*1950*/  DFMA R40, R28, R18, RZ ;  /* 0x000000121c28722b */ /* 0x000fe400000000ff */
[----:B---3--:R-:W-:Y:S01]  /*1960*/  DMUL R36, R10, R36 ;  /* 0x000000240a247228 */ /* 0x008fe20000000000 */
[----:B------:R-:W-:Y:S01]  /*1970*/  MOV R10, UR14 ;  /* 0x0000000e000a7c02 */ /* 0x000fe20008000f00 */
[----:B------:R-:W-:Y:S01]  /*1980*/  IMAD.U32 R11, RZ, RZ, UR15 ;  /* 0x0000000fff0b7e24 */ /* 0x000fe2000f8e00ff */
[----:B------:R-:W3:Y:S01]  /*1990*/  LDCU.64 UR14, c[0x3][0x768] ;  /* 0x00c0ed00ff0e77ac */ /* 0x000ee20008000a00 */
[----:B-1----:R-:W-:Y:S01]  /*19a0*/  DFMA R56, R24, UR16, RZ ;  /* 0x0000001018387c2b */ /* 0x002fe200080000ff */
[----:B------:R-:W1:Y:S01]  /*19b0*/  S2R R0, SR_TID.X ;  /* 0x0000000000007919 */ /* 0x000e620000002100 */
[----:B--2---:R-:W-:Y:S01]  /*19c0*/  DMUL R72, R20, R72 ;  /* 0x0000004814487228 */ /* 0x004fe20000000000 */
[----:B------:R-:W-:Y:S01]  /*19d0*/  MOV R20, UR20 ;  /* 0x0000001400147c02 */ /* 0x000fe20008000f00 */
[----:B------:R-:W-:Y:S01]  /*19e0*/  IMAD.U32 R21, RZ, RZ, UR21 ;  /* 0x00000015ff157e24 */ /* 0x000fe2000f8e00ff */
[----:B------:R-:W2:Y:S05]  /*19f0*/  LDCU.128 UR20, c[0x3][0x30] ;  /* 0x00c00600ff1477ac */ /* 0x000eaa0008000c00 */
[----:B-----5:R-:W-:-:S02]  /*1a00*/  DFMA R54, R50, R16, -R72 ;  /* 0x000000103236722b */ /* 0x020fc40000000848 */
[----:B------:R-:W-:Y:S01]  /*1a10*/  DFMA R50, R50, R16, R72 ;  /* 0x000000103232722b */ /* 0x000fe20000000048 */
[----:B------:R-:W-:Y:S01]  /*1a20*/  MOV R16, UR6 ;  /* 0x0000000600107c02 */ /* 0x000fe20008000f00 */
[----:B------:R-:W-:Y:S01]  /*1a30*/  IMAD.U32 R17, RZ, RZ, UR7 ;  /* 0x00000007ff117e24 */ /* 0x000fe2000f8e00ff */
[----:B------:R-:W5:Y:S03]  /*1a40*/  LDCU.64 UR6, c[0x3][0x748] ;  /* 0x00c0e900ff0677ac */ /* 0x000f660008000a00 */
[C---:B------:R-:W-:Y:S02]  /*1a50*/  DFMA R28, R54.reuse, UR24, R46 ;  /* 0x00000018361c7c2b */ /* 0x040fe4000800002e */
[C---:B------:R-:W-:Y:S02]  /*1a60*/  DFMA R42, R54.reuse, R12, R42 ;  /* 0x0000000c362a722b */ /* 0x040fe4000000002a */
[----:B------:R-:W-:-:S02]  /*1a70*/  DFMA R40, R54, R20, R40 ;  /* 0x000000143628722b */ /* 0x000fc40000000028 */
[----:B------:R-:W-:Y:S01]  /*1a80*/  DFMA R46, R54, UR26, R52 ;  /* 0x0000001a362e7c2b */ /* 0x000fe20008000034 */
[----:B------:R-:W0:Y:S01]  /*1a90*/  LDCU.128 UR24, c[0x3][0x750] ;  /* 0x00c0ea00ff1877ac */ /* 0x000e220008000c00 */
[C---:B------:R-:W-:Y:S02]  /*1aa0*/  DFMA R52, R24.reuse, UR4, RZ ;  /* 0x0000000418347c2b */ /* 0x040fe400080000ff */
[C---:B------:R-:W-:Y:S02]  /*1ab0*/  DFMA R54, R24.reuse, R16, RZ ;  /* 0x000000101836722b */ /* 0x040fe400000000ff */
[----:B------:R-:W-:Y:S01]  /*1ac0*/  DFMA R24, R24, UR18, RZ ;  /* 0x0000001218187c2b */ /* 0x000fe200080000ff */
[----:B------:R-:W3:Y:S01]  /*1ad0*/  LDCU.128 UR16, c[0x3][0x50] ;  /* 0x00c00a00ff1077ac */ /* 0x000ee20008000c00 */
[C---:B--2---:R-:W-:Y:S02]  /*1ae0*/  DFMA R56, R50.reuse, UR20, R56 ;  /* 0x0000001432387c2b */ /* 0x044fe40008000038 */
[----:B------:R-:W-:-:S02]  /*1af0*/  DFMA R52, R50, R8, R52 ;  /* 0x000000083234722b */ /* 0x000fc40000000034 */
[C---:B------:R-:W-:Y:S02]  /*1b00*/  DFMA R54, R50.reuse, R10, R54 ;  /* 0x0000000a3236722b */ /* 0x040fe40000000036 */
[----:B------:R-:W-:Y:S01]  /*1b10*/  DFMA R24, R50, UR22, R24 ;  /* 0x0000001632187c2b */ /* 0x000fe20008000018 */
[----:B------:R-:W2:Y:S01]  /*1b20*/  LDCU.128 UR20, c[0x3][0x70] ;  /* 0x00c00e00ff1477ac */ /* 0x000ea20008000c00 */
[CCC-:B------:R-:W-:Y:S02]  /*1b30*/  DFMA R50, R22.reuse, R4.reuse, R36.reuse ;  /* 0x000000041632722b */ /* 0x1c0fe40000000024 */
[----:B------:R-:W-:Y:S02]  /*1b40*/  DFMA R22, R22, R4, -R36 ;  /* 0x000000041616722b */ /* 0x000fe40000000824 */
[----:B----4-:R-:W-:Y:S01]  /*1b50*/  DMUL R38, R38, R32 ;  /* 0x0000002026267228 */ /* 0x010fe20000000000 */
[----:B------:R-:W-:Y:S01]  /*1b60*/  MOV R32, UR32 ;  /* 0x0000002000207c02 */ /* 0x000fe20008000f00 */
[----:B------:R-:W-:-:S02]  /*1b70*/  IMAD.U32 R33, RZ, RZ, UR33 ;  /* 0x00000021ff217e24 */ /* 0x000fc4000f8e00ff */
[C---:B------:R-:W-:Y:S02]  /*1b80*/  DFMA R52, R50.reuse, R14, R52 ;  /* 0x0000000e3234722b */ /* 0x040fe40000000034 */
[----:B---3--:R-:W-:Y:S02]  /*1b90*/  DFMA R56, R50, UR16, R56 ;  /* 0x0000001032387c2b */ /* 0x008fe40008000038 */
[----:B------:R-:W-:Y:S02]  /*1ba0*/  DFMA R4, R30, R34, R38 ;  /* 0x000000221e04722b */ /* 0x000fe40000000026 */
[C---:B------:R-:W-:Y:S02]  /*1bb0*/  DFMA R54, R50.reuse, R32, R54 ;  /* 0x000000203236722b */ /* 0x040fe40000000036 */
[----:B------:R-:W-:Y:S02]  /*1bc0*/  DFMA R24, R50, UR18, R24 ;  /* 0x0000001232187c2b */ /* 0x000fe40008000018 */
[----:B------:R-:W-:-:S02]  /*1bd0*/  DFMA R30, R30, R34, -R38 ;  /* 0x000000221e1e722b */ /* 0x000fc40000000826 */
[C---:B------:R-:W-:Y:S02]  /*1be0*/  DFMA R42, R22.reuse, R26, R42 ;  /* 0x0000001a162a722b */ /* 0x040fe4000000002a */
[C---:B0-----:R-:W-:Y:S02]  /*1bf0*/  DFMA R28, R22.reuse, UR24, R28 ;  /* 0x00000018161c7c2b */ /* 0x041fe4000800001c */
[C---:B-----5:R-:W-:Y:S02]  /*1c00*/  DFMA R40, R22.reuse, UR6, R40 ;  /* 0x0000000616287c2b */ /* 0x060fe40008000028 */
[----:B------:R-:W-:Y:S02]  /*1c10*/  DFMA R46, R22, UR26, R46 ;  /* 0x0000001a162e7c2b */ /* 0x000fe4000800002e */
[C---:B------:R-:W-:Y:S02]  /*1c20*/  DFMA R52, R4.reuse, R44, R52 ;  /* 0x0000002c0434722b */ /* 0x040fe40000000034 */
[----:B--2---:R-:W-:-:S02]  /*1c30*/  DFMA R56, R4, UR20, R56 ;  /* 0x0000001404387c2b */ /* 0x004fc40008000038 */
[C---:B------:R-:W-:Y:S02]  /*1c40*/  DFMA R54, R4.reuse, UR10, R54 ;  /* 0x0000000a04367c2b */ /* 0x040fe40008000036 */
[----:B------:R-:W-:Y:S02]  /*1c50*/  DFMA R4, R4, UR22, R24 ;  /* 0x0000001604047c2b */ /* 0x000fe40008000018 */
[C---:B------:R-:W-:Y:S02]  /*1c60*/  DFMA R42, R30.reuse, R48, R42 ;  /* 0x000000301e2a722b */ /* 0x040fe4000000002a */
[C---:B------:R-:W-:Y:S02]  /*1c70*/  DFMA R28, R30.reuse, UR28, R28 ;  /* 0x0000001c1e1c7c2b */ /* 0x040fe4000800001c */
[C---:B------:R-:W-:Y:S02]  /*1c80*/  DFMA R40, R30.reuse, UR14, R40 ;  /* 0x0000000e1e287c2b */ /* 0x040fe40008000028 */
[----:B------:R-:W-:-:S02]  /*1c90*/  DFMA R46, R30, UR30, R46 ;  /* 0x0000001e1e2e7c2b */ /* 0x000fc4000800002e */
[----:B------:R-:W-:Y:S02]  /*1ca0*/  DADD R22, R52, R42 ;  /* 0x0000000034167229 */ /* 0x000fe4000000002a */
[----:B------:R-:W-:Y:S02]  /*1cb0*/  DADD R30, R56, R28 ;  /* 0x00000000381e7229 */ /* 0x000fe4000000001c */
[----:B------:R-:W-:Y:S02]  /*1cc0*/  DADD R24, R54, R40 ;  /* 0x0000000036187229 */ /* 0x000fe40000000028 */
[----:B------:R-:W-:Y:S02]  /*1cd0*/  DADD R34, R4, R46 ;  /* 0x0000000004227229 */ /* 0x000fe4000000002e */
[----:B------:R-:W-:Y:S02]  /*1ce0*/  DADD R42, R52, -R42 ;  /* 0x00000000342a7229 */ /* 0x000fe4000000082a */
[----:B------:R-:W-:-:S02]  /*1cf0*/  DADD R28, R56, -R28 ;  /* 0x00000000381c7229 */ /* 0x000fc4000000081c */
        /* <DEDUP_REMOVED lines=10> */
[----:B-1----:R-:W-:-:S02]  /*1da0*/  SHF.R.U32.HI R5, RZ, 0x3, R0 ;  /* 0x00000003ff057819 */ /* 0x002fc40000011600 */
[----:B------:R-:W-:-:S03]  /*1db0*/  SHF.L.U32 R4, R0, 0x3, RZ ;  /* 0x0000000300047819 */ /* 0x000fc600000006ff */
[----:B------:R-:W-:Y:S01]  /*1dc0*/  IMAD R6, R5, 0x48, R2 ;  /* 0x0000004805067824 */ /* 0x000fe200078e0202 */
[----:B------:R-:W-:-:S07]  /*1dd0*/  LOP3.LUT R4, R4, 0x38, RZ, 0xc0, !PT ;  /* 0x0000003804047812 */ /* 0x000fce00078ec0ff */
.L_x_151:
[----:B------:R-:W-:Y:S05]  /*1de0*/  BSYNC.RECONVERGENT B0 ;  /* 0x0000000000007941 */ /* 0x000fea0003800200 */
.L_x_150:
[----:B------:R-:W-:Y:S06]  /*1df0*/  BAR.SYNC.DEFER_BLOCKING 0x0 ;  /* 0x0000000000007b1d */ /* 0x000fec0000010000 */
[----:B------:R-:W-:Y:S04]  /*1e00*/  BSSY.RECONVERGENT B0, `(.L_x_152) ;  /* 0x0000064000007945 */ /* 0x000fe80003800200 */
[----:B------:R-:W-:Y:S05]  /*1e10*/  @P1 BRA `(.L_x_153) ;  /* 0x0000000400881947 */ /* 0x000fea0003800000 */
[----:B------:R-:W-:Y:S01]  /*1e20*/  IMAD R5, R5, 0x1f8, R6 ;  /* 0x000001f805057824 */ /* 0x000fe200078e0206 */
[----:B------:R-:W1:Y:S03]  /*1e30*/  LDCU.64 UR6, c[0x3][0x8] ;  /* 0x00c00100ff0677ac */ /* 0x000e660008000a00 */
[----:B------:R-:W-:Y:S01]  /*1e40*/  IMAD.IADD R4, R4, 0x1, R5 ;  /* 0x0000000104047824 */ /* 0x000fe200078e0205 */
[----:B------:R-:W3:Y:S04]  /*1e50*/  LDCU.128 UR16, c[0x3][0x10] ;  /* 0x00c00200ff1077ac */ /* 0x000ee80008000c00 */
[----:B--2---:R-:W-:Y:S01]  /*1e60*/  LDS.64 R22, [R4+0x48] ;  /* 0x0000480004167984 */ /* 0x004fe20000000a00 */
[----:B------:R-:W2:Y:S03]  /*1e70*/  LDCU.64 UR14, c[0x3][0x28] ;  /* 0x00c00500ff0e77ac */ /* 0x000ea60008000a00 */
[----:B------:R-:W5:Y:S01]  /*1e80*/  LDS.64 R24, [R4+0x1b0] ;  /* 0x0001b00004187984 */ /* 0x000f620000000a00 */
[----:B------:R-:W0:Y:S03]  /*1e90*/  LDCU.64 UR10, c[0x3][0x708] ;  /* 0x00c0e100ff0a77ac */ /* 0x000e260008000a00 */
[----:B------:R-:W-:Y:S01]  /*1ea0*/  LDS.64 R10, [R4] ;  /* 0x00000000040a7984 */ /* 0x000fe20000000a00 */
[----:B------:R-:W4:Y:S03]  /*1eb0*/  LDCU.128 UR24, c[0x3][0x30] ;  /* 0x00c00600ff1877ac */ /* 0x000f260008000c00 */
[----:B------:R-:W1:Y:S01]  /*1ec0*/  LDS.64 R16, [R4+0x1f8] ;  /* 0x0001f80004107984 */ /* 0x000e620000000a00 */
[----:B------:R-:W4:Y:S03]  /*1ed0*/  LDCU.128 UR20, c[0x3][0x710] ;  /* 0x00c0e200ff1477ac */ /* 0x000f260008000c00 */
[----:B------:R-:W-:Y:S01]  /*1ee0*/  LDS.64 R26, [R4+0x90] ;  /* 0x00009000041a7984 */ /* 0x000fe20000000a00 */
[----:B------:R-:W4:Y:S03]  /*1ef0*/  LDCU.64 UR28, c[0x3][0x728] ;  /* 0x00c0e500ff1c77ac */ /* 0x000f260008000a00 */
[----:B------:R-:W4:Y:S01]  /*1f00*/  LDS.64 R28, [R4+0x168] ;  /* 0x00016800041c7984 */ /* 0x000f220000000a00 */
[----:B------:R-:W4:Y:S01]  /*1f10*/  LDCU.128 UR32, c[0x3][0x740] ;  /* 0x00c0e800ff2077ac */ /* 0x000f220008000c00 */
[----:B------:R-:W4:Y:S01]  /*1f20*/  LDCU.128 UR36, c[0x3][0x60] ;  /* 0x00c00c00ff2477ac */ /* 0x000f220008000c00 */
[----:B------:R-:W4:Y:S01]  /*1f30*/  LDCU.128 UR40, c[0x3][0x760] ;  /* 0x00c0ec00ff2877ac */ /* 0x000f220008000c00 */
[----:B-----5:R-:W-:-:S02]  /*1f40*/  DADD R30, R22, R24 ;  /* 0x00000000161e7229 */ /* 0x020fc40000000018 */
[----:B------:R-:W-:Y:S01]  /*1f50*/  DADD R32, R22, -R24 ;  /* 0x0000000016207229 */ /* 0x000fe20000000818 */
[----:B------:R-:W-:Y:S04]  /*1f60*/  LDS.64 R22, [R4+0xd8] ;  /* 0x0000d80004167984 */ /* 0x000fe80000000a00 */
[----:B------:R-:W5:Y:S01]  /*1f70*/  LDS.64 R24, [R4+0x120] ;  /* 0x0001200004187984 */ /* 0x000f620000000a00 */
[C-C-:B-1----:R-:W-:Y:S02]  /*1f80*/  DADD R18, R10.reuse, R16.reuse ;  /* 0x000000000a127229 */ /* 0x142fe40000000010 */
[----:B------:R-:W-:Y:S01]  /*1f90*/  DADD R20, R10, -R16 ;  /* 0x000000000a147229 */ /* 0x000fe20000000810 */
[----:B------:R-:W-:Y:S01]  /*1fa0*/  MOV R16, UR6 ;  /* 0x0000000600107c02 */ /* 0x000fe20008000f00 */
[----:B------:R-:W-:Y:S01]  /*1fb0*/  IMAD.U32 R17, RZ, RZ, UR7 ;  /* 0x00000007ff117e24 */ /* 0x000fe2000f8e00ff */
[----:B------:R-:W1:Y:S01]  /*1fc0*/  LDCU.64 UR6, c[0x3][0x48] ;  /* 0x00c00900ff0677ac */ /* 0x000e620008000a00 */
[----:B--2---:R-:W-:-:S02]  /*1fd0*/  MOV R10, UR14 ;  /* 0x0000000e000a7c02 */ /* 0x004fc40008000f00 */
[C---:B---3--:R-:W-:Y:S01]  /*1fe0*/  DFMA R40, R18.reuse, UR16, RZ ;  /* 0x0000001012287c2b */ /* 0x048fe200080000ff */
[----:B------:R-:W-:Y:S01]  /*1ff0*/  IMAD.U32 R11, RZ, RZ, UR15 ;  /* 0x0000000fff0b7e24 */ /* 0x000fe2000f8e00ff */
[C---:B------:R-:W-:Y:S01]  /*2000*/  DFMA R42, R18.reuse, UR18, RZ ;  /* 0x00000012122a7c2b */ /* 0x040fe200080000ff */
[----:B------:R-:W2:Y:S01]  /*2010*/  LDCU.128 UR16, c[0x3][0x730] ;  /* 0x00c0e600ff1077ac */ /* 0x000ea20008000c00 */
[C---:B------:R-:W-:Y:S02]  /*2020*/  DFMA R34, R18.reuse, UR4, RZ ;  /* 0x0000000412227c2b */ /* 0x040fe400080000ff */
[----:B------:R-:W-:Y:S01]  /*2030*/  DFMA R38, R18, R16, RZ ;  /* 0x000000101226722b */ /* 0x000fe200000000ff */
[----:B0-----:R-:W-:Y:S01]  /*2040*/  MOV R18, UR10 ;  /* 0x0000000a00127c02 */ /* 0x001fe20008000f00 */
[----:B------:R-:W-:Y:S01]  /*2050*/  IMAD.U32 R19, RZ, RZ, UR11 ;  /* 0x0000000bff137e24 */ /* 0x000fe2000f8e00ff */
[C---:B----4-:R-:W-:Y:S02]  /*2060*/  DFMA R44, R30.reuse, UR24, R40 ;  /* 0x000000181e2c7c2b */ /* 0x050fe40008000028 */
[----:B------:R-:W-:Y:S01]  /*2070*/  DFMA R48, R30, UR26, R42 ;  /* 0x0000001a1e307c2b */ /* 0x000fe2000800002a */
[----:B------:R-:W0:Y:S01]  /*2080*/  LDCU.128 UR24, c[0x3][0x50] ;  /* 0x00c00a00ff1877ac */ /* 0x000e220008000c00 */
[----:B------:R-:W-:-:S02]  /*2090*/  DFMA R42, R20, UR20, RZ ;  /* 0x00000014142a7c2b */ /* 0x000fc400080000ff */
[----:B------:R-:W-:Y:S01]  /*20a0*/  DFMA R46, R20, UR22, RZ ;  /* 0x00000016142e7c2b */ /* 0x000fe200080000ff */
[----:B------:R-:W3:Y:S01]  /*20b0*/  LDCU.128 UR20, c[0x3][0x750] ;  /* 0x00c0ea00ff1477ac */ /* 0x000ee20008000c00 */
[C---:B------:R-:W-:Y:S02]  /*20c0*/  DFMA R36, R30.reuse, R8, R34 ;  /* 0x000000081e24722b */ /* 0x040fe40000000022 */
[----:B------:R-:W-:Y:S02]  /*20d0*/  DFMA R40, R30, R10, R38 ;  /* 0x0000000a1e28722b */ /* 0x000fe40000000026 */
[C---:B------:R-:W-:Y:S02]  /*20e0*/  DFMA R34, R20.reuse, UR8, RZ ;  /* 0x0000000814227c2b */ /* 0x040fe400080000ff */
[----:B------:R-:W-:Y:S01]  /*20f0*/  DFMA R38, R20, R18, RZ ;  /* 0x000000121426722b */ /* 0x000fe200000000ff */
[----:B------:R-:W-:Y:S01]  /*2100*/  MOV R20, UR28 ;  /* 0x0000001c00147c02 */ /* 0x000fe20008000f00 */
[----:B------:R-:W-:Y:S01]  /*2110*/  IMAD.U32 R21, RZ, RZ, UR29 ;  /* 0x0000001dff157e24 */ /* 0x000fe2000f8e00ff */
[C---:B--2---:R-:W-:Y:S01]  /*2120*/  DFMA R42, R32.reuse, UR16, R42 ;  /* 0x00000010202a7c2b */ /* 0x044fe2000800002a */
[----:B------:R-:W2:Y:S01]  /*2130*/  LDCU.128 UR28, c[0x3][0x770] ;  /* 0x00c0ee00ff1c77ac */ /* 0x000ea20008000c00 */
[----:B------:R-:W-:-:S02]  /*2140*/  DFMA R50, R32, UR18, R46 ;  /* 0x0000001220327c2b */ /* 0x000fc4000800002e */
[----:B------:R-:W-:Y:S01]  /*2150*/  DADD R30, R26, R28 ;  /* 0x000000001a1e7229 */ /* 0x000fe2000000001c */
[----:B------:R-:W4:Y:S01]  /*2160*/  LDCU.128 UR16, c[0x3][0x70] ;  /* 0x00c00e00ff1077ac */ /* 0x000f220008000c00 */
[C---:B------:R-:W-:Y:S02]  /*2170*/  DFMA R34, R32.reuse, R12, R34 ;  /* 0x0000000c2022722b */ /* 0x040fe40000000022 */
[----:B------:R-:W-:Y:S02]  /*2180*/  DFMA R38, R32, R20, R38 ;  /* 0x000000142026722b */ /* 0x000fe40000000026 */
[----:B------:R-:W-:Y:S01]  /*2190*/  DADD R28, R26, -R28 ;  /* 0x000000001a1c7229 */ /* 0x000fe2000000081c */
[----:B-1----:R-:W-:Y:S01]  /*21a0*/  MOV R32, UR6 ;  /* 0x0000000600207c02 */ /* 0x002fe20008000f00 */
[----:B------:R-:W-:Y:S01]  /*21b0*/  IMAD.U32 R33, RZ, RZ, UR7 ;  /* 0x00000007ff217e24 */ /* 0x000fe2000f8e00ff */
[----:B------:R-:W-:Y:S01]  /*21c0*/  MOV R26, UR32 ;  /* 0x00000020001a7c02 */ /* 0x000fe20008000f00 */
[----:B------:R-:W-:Y:S01]  /*21d0*/  IMAD.U32 R27, RZ, RZ, UR33 ;  /* 0x00000021ff1b7e24 */ /* 0x000fe2000f8e00ff */
[----:B------:R-:W-:-:S02]  /*21e0*/  DFMA R36, R30, R14, R36 ;  /* 0x0000000e1e24722b */ /* 0x000fc40000000024 */
[C---:B0-----:R-:W-:Y:S02]  /*21f0*/  DFMA R46, R30.reuse, UR24, R44 ;  /* 0x000000181e2e7c2b */ /* 0x041fe4000800002c */
[C---:B------:R-:W-:Y:S01]  /*2200*/  DFMA R40, R30.reuse, R32, R40 ;  /* 0x000000201e28722b */ /* 0x040fe20000000028 */
[----:B------:R-:W-:Y:S01]  /*2210*/  MOV R44, UR36 ;  /* 0x00000024002c7c02 */ /* 0x000fe20008000f00 */
[----:B------:R-:W-:Y:S01]  /*2220*/  DFMA R52, R30, UR26, R48 ;  /* 0x0000001a1e347c2b */ /* 0x000fe20008000030 */
[----:B------:R-:W-:Y:S01]  /*2230*/  IMAD.U32 R45, RZ, RZ, UR37 ;  /* 0x00000025ff2d7e24 */ /* 0x000fe2000f8e00ff */
[C-C-:B-----5:R-:W-:Y:S01]  /*2240*/  DADD R30, R22.reuse, R24.reuse ;  /* 0x00000000161e7229 */ /* 0x160fe20000000018 */
[----:B------:R-:W-:Y:S01]  /*2250*/  MOV R48, UR40 ;  /* 0x0000002800307c02 */ /* 0x000fe20008000f00 */
[----:B------:R-:W-:Y:S01]  /*2260*/  DADD R22, R22, -R24 ;  /* 0x0000000016167229 */ /* 0x000fe20000000818 */
[----:B------:R-:W-:Y:S01]  /*2270*/  IMAD.U32 R49, RZ, RZ, UR41 ;  /* 0x00000029ff317e24 */ /* 0x000fe2000f8e00ff */
[----:B------:R-:W-:-:S02]  /*2280*/  DFMA R38, R28, UR34, R38 ;  /* 0x000000221c267c2b */ /* 0x000fc40008000026 */
[C---:B------:R-:W-:Y:S02]  /*2290*/  DFMA R34, R28.reuse, R26, R34 ;  /* 0x0000001a1c22722b */ /* 0x040fe40000000022 */
[C---:B---3--:R-:W-:Y:S02]  /*22a0*/  DFMA R42, R28.reuse, UR20, R42 ;  /* 0x000000141c2a7c2b */ /* 0x048fe4000800002a */
[----:B------:R-:W-:Y:S02]  /*22b0*/  DFMA R50, R28, UR22, R50 ;  /* 0x000000161c327c2b */ /* 0x000fe40008000032 */
[C---:B------:R-:W-:Y:S02]  /*22c0*/  DFMA R40, R30.reuse, UR38, R40 ;  /* 0x000000261e287c2b */ /* 0x040fe40008000028 */
[C---:B------:R-:W-:Y:S02]  /*22d0*/  DFMA R36, R30.reuse, R44, R36 ;  /* 0x0000002c1e24722b */ /* 0x040fe40000000024 */
[----:B----4-:R-:W-:-:S02]  /*22e0*/  DFMA R46, R30, UR16, R46 ;  /* 0x000000101e2e7c2b */ /* 0x010fc4000800002e */
[----:B------:R-:W-:Y:S02]  /*22f0*/  DFMA R52, R30, UR18, R52 ;  /* 0x000000121e347c2b */ /* 0x000fe40008000034 */
[C---:B------:R-:W-:Y:S02]  /*2300*/  DFMA R34, R22.reuse, R48, R34 ;  /* 0x000000301622722b */ /* 0x040fe40000000022 */
[C---:B--2---:R-:W-:Y:S02]  /*2310*/  DFMA R42, R22.reuse, UR28, R42 ;  /* 0x0000001c162a7c2b */ /* 0x044fe4000800002a */
[C---:B------:R-:W-:Y:S02]  /*2320*/  DFMA R38, R22.reuse, UR42, R38 ;  /* 0x0000002a16267c2b */ /* 0x040fe40008000026 */
[----:B------:R-:W-:Y:S02]  /*2330*/  DFMA R50, R22, UR30, R50 ;  /* 0x0000001e16327c2b */ /* 0x000fe40008000032 */
[----:B------:R-:W-:-:S02]  /*2340*/  DADD R22, R36, R34 ;  /* 0x0000000024167229 */ /* 0x000fc40000000022 */
[----:B------:R-:W-:Y:S02]  /*2350*/  DADD R28, R46, R42 ;  /* 0x000000002e1c7229 */ /* 0x000fe4000000002a */
        /* <DEDUP_REMOVED lines=13> */
[----:B------:R1:W-:Y:S02]  /*2430*/  STS.64 [R4+0x120], R50 ;  /* 0x0001203204007388 */ /* 0x0003e40000000a00 */
.L_x_153:
[----:B------:R-:W-:Y:S05]  /*2440*/  BSYNC.RECONVERGENT B0 ;  /* 0x0000000000007941 */ /* 0x000fea0003800200 */
.L_x_152:
[----:B------:R-:W-:Y:S06]  /*2450*/  BAR.SYNC.DEFER_BLOCKING 0x0 ;  /* 0x0000000000007b1d */ /* 0x000fec0000010000 */
[----:B------:R-:W3:Y:S01]  /*2460*/  LDCU.128 UR16, c[0x3][0x10] ;  /* 0x00c00200ff1077ac */ /* 0x000ee20008000c00 */
[----:B------:R-:W5:Y:S01]  /*2470*/  LDCU.128 UR20, c[0x3][0x710] ;  /* 0x00c0e200ff1477ac */ /* 0x000f620008000c00 */
[----:B------:R-:W4:Y:S01]  /*2480*/  LDCU.128 UR24, c[0x3][0x30] ;  /* 0x00c00600ff1877ac */ /* 0x000f220008000c00 */
[----:B------:R-:W4:Y:S01]  /*2490*/  LDCU.128 UR28, c[0x3][0x730] ;  /* 0x00c0e600ff1c77ac */ /* 0x000f220008000c00 */
[----:B------:R-:W4:Y:S01]  /*24a0*/  LDCU.64 UR6, c[0x3][0x748] ;  /* 0x00c0e900ff0677ac */ /* 0x000f220008000a00 */
[----:B-12---:R-:W-:Y:S01]  /*24b0*/  LDS.64 R24, [R7] ;  /* 0x0000000007187984 */ /* 0x006fe20000000a00 */
[----:B------:R-:W1:Y:S03]  /*24c0*/  LDCU.128 UR32, c[0x3][0x50] ;  /* 0x00c00a00ff2077ac */ /* 0x000e660008000c00 */
[----:B------:R-:W2:Y:S01]  /*24d0*/  LDS.64 R34, [R7+0xfc0] ;  /* 0x000fc00007227984 */ /* 0x000ea20000000a00 */
[----:B------:R-:W1:Y:S03]  /*24e0*/  LDCU.128 UR36, c[0x3][0x770] ;  /* 0x00c0ee00ff2477ac */ /* 0x000e660008000c00 */
[----:B------:R-:W-:Y:S01]  /*24f0*/  LDS.64 R36, [R7+0x240] ;  /* 0x0002400007247984 */ /* 0x000fe20000000a00 */
[----:B------:R-:W1:Y:S03]  /*2500*/  LDCU.64 UR10, c[0x3][0x68] ;  /* 0x00c00d00ff0a77ac */ /* 0x000e660008000a00 */
[----:B------:R-:W0:Y:S01]  /*2510*/  LDS.64 R38, [R7+0xd80] ;  /* 0x000d800007267984 */ /* 0x000e220000000a00 */
[----:B------:R-:W1:Y:S03]  /*2520*/  LDCU.64 UR14, c[0x3][0x768] ;  /* 0x00c0ed00ff0e77ac */ /* 0x000e660008000a00 */
[----:B------:R-:W-:Y:S04]  /*2530*/  LDS.64 R40, [R7+0x480] ;  /* 0x0004800007287984 */ /* 0x000fe80000000a00 */
[----:B------:R-:W4:Y:S04]  /*2540*/  LDS.64 R42, [R7+0xb40] ;  /* 0x000b4000072a7984 */ /* 0x000f280000000a00 */
[----:B------:R-:W-:Y:S04]  /*2550*/  LDS.64 R28, [R7+0x6c0] ;  /* 0x0006c000071c7984 */ /* 0x000fe80000000a00 */
[----:B------:R4:W1:Y:S01]  /*2560*/  LDS.64 R30, [R7+0x900] ;  /* 0x00090000071e7984 */ /* 0x0008620000000a00 */
[----:B--2---:R-:W-:-:S02]  /*2570*/  DADD R22, R24, R34 ;  /* 0x0000000018167229 */ /* 0x004fc40000000022 */
[----:B------:R-:W-:-:S06]  /*2580*/  DADD R24, R24, -R34 ;  /* 0x0000000018187229 */ /* 0x000fcc0000000822 */
[----:B------:R-:W-:Y:S02]  /*2590*/  DFMA R46, R22, R16, RZ ;  /* 0x00000010162e722b */ /* 0x000fe400000000ff */
[C-C-:B0-----:R-:W-:Y:S02]  /*25a0*/  DADD R4, R36.reuse, R38.reuse ;  /* 0x0000000024047229 */ /* 0x141fe40000000026 */
[----:B------:R-:W-:Y:S02]  /*25b0*/  DADD R16, R36, -R38 ;  /* 0x0000000024107229 */ /* 0x000fe40000000826 */
[C---:B---3--:R-:W-:Y:S02]  /*25c0*/  DFMA R34, R22.reuse, UR16, RZ ;  /* 0x0000001016227c2b */ /* 0x048fe400080000ff */
[----:B------:R-:W-:Y:S01]  /*25d0*/  DFMA R38, R22, UR18, RZ ;  /* 0x0000001216267c2b */ /* 0x000fe200080000ff */
[----:B------:R-:W0:Y:S01]  /*25e0*/  LDCU.128 UR16, c[0x3][0x750] ;  /* 0x00c0ea00ff1077ac */ /* 0x000e220008000c00 */
[----:B-----5:R-:W-:-:S02]  /*25f0*/  DFMA R36, R24, UR20, RZ ;  /* 0x0000001418247c2b */ /* 0x020fc400080000ff */
[C---:B------:R-:W-:Y:S01]  /*2600*/  DFMA R50, R24.reuse, UR22, RZ ;  /* 0x0000001618327c2b */ /* 0x040fe200080000ff */
[----:B------:R-:W2:Y:S01]  /*2610*/  LDCU.128 UR20, c[0x3][0x70] ;  /* 0x00c00e00ff1477ac */ /* 0x000ea20008000c00 */
[----:B------:R-:W-:Y:S02]  /*2620*/  DFMA R18, R24, R18, RZ ;  /* 0x000000121812722b */ /* 0x000fe400000000ff */
[----:B------:R-:W-:Y:S02]  /*2630*/  DFMA R46, R4, R10, R46 ;  /* 0x0000000a042e722b */ /* 0x000fe4000000002e */
[C-C-:B----4-:R-:W-:Y:S02]  /*2640*/  DADD R6, R40.reuse, R42.reuse ;  /* 0x0000000028067229 */ /* 0x150fe4000000002a */
[----:B------:R-:W-:Y:S02]  /*2650*/  DADD R10, R40, -R42 ;  /* 0x00000000280a7229 */ /* 0x000fe4000000082a */
[----:B------:R-:W-:-:S02]  /*2660*/  DFMA R34, R4, UR24, R34 ;  /* 0x0000001804227c2b */ /* 0x000fc40008000022 */
[----:B------:R-:W-:Y:S02]  /*2670*/  DFMA R38, R4, UR26, R38 ;  /* 0x0000001a04267c2b */ /* 0x000fe40008000026 */
[C---:B------:R-:W-:Y:S02]  /*2680*/  DFMA R36, R16.reuse, UR28, R36 ;  /* 0x0000001c10247c2b */ /* 0x040fe40008000024 */
[C---:B------:R-:W-:Y:S02]  /*2690*/  DFMA R50, R16.reuse, UR30, R50 ;  /* 0x0000001e10327c2b */ /* 0x040fe40008000032 */
[----:B------:R-:W-:Y:S02]  /*26a0*/  DFMA R20, R16, R20, R18 ;  /* 0x000000141014722b */ /* 0x000fe40000000012 */
[C-C-:B-1----:R-:W-:Y:S02]  /*26b0*/  DADD R18, R28.reuse, R30.reuse ;  /* 0x000000001c127229 */ /* 0x142fe4000000001e */
[----:B------:R-:W-:-:S02]  /*26c0*/  DADD R28, R28, -R30 ;  /* 0x000000001c1c7229 */ /* 0x000fc4000000081e */
[C---:B------:R-:W-:Y:S02]  /*26d0*/  DFMA R34, R6.reuse, UR32, R34 ;  /* 0x0000002006227c2b */ /* 0x040fe40008000022 */
[----:B------:R-:W-:Y:S02]  /*26e0*/  DFMA R38, R6, UR34, R38 ;  /* 0x0000002206267c2b */ /* 0x000fe40008000026 */
[C---:B0-----:R-:W-:Y:S02]  /*26f0*/  DFMA R36, R10.reuse, UR16, R36 ;  /* 0x000000100a247c2b */ /* 0x041fe40008000024 */
[----:B------:R-:W-:Y:S02]  /*2700*/  DFMA R50, R10, UR18, R50 ;  /* 0x000000120a327c2b */ /* 0x000fe40008000032 */
[----:B------:R-:W-:Y:S02]  /*2710*/  DFMA R46, R6, R32, R46 ;  /* 0x00000020062e722b */ /* 0x000fe4000000002e */
[----:B------:R-:W-:-:S02]  /*2720*/  DFMA R30, R10, UR6, R20 ;  /* 0x000000060a1e7c2b */ /* 0x000fc40008000014 */
[C---:B--2---:R-:W-:Y:S02]  /*2730*/  DFMA R20, R18.reuse, UR20, R34 ;  /* 0x0000001412147c2b */ /* 0x044fe40008000022 */
[----:B------:R-:W-:Y:S02]  /*2740*/  DFMA R38, R18, UR22, R38 ;  /* 0x0000001612267c2b */ /* 0x000fe40008000026 */
[C---:B------:R-:W-:Y:S02]  /*2750*/  DFMA R36, R28.reuse, UR36, R36 ;  /* 0x000000241c247c2b */ /* 0x040fe40008000024 */
[----:B------:R-:W-:Y:S02]  /*2760*/  DFMA R50, R28, UR38, R50 ;  /* 0x000000261c327c2b */ /* 0x000fe40008000032 */
[----:B------:R-:W-:Y:S02]  /*2770*/  DFMA R46, R18, UR10, R46 ;  /* 0x0000000a122e7c2b */ /* 0x000fe4000800002e */
[----:B------:R-:W-:-:S02]  /*2780*/  DFMA R30, R28, UR14, R30 ;  /* 0x0000000e1c1e7c2b */ /* 0x000fc4000800001e */
[----:B------:R-:W-:Y:S02]  /*2790*/  DFMA R22, R22, UR4, RZ ;  /* 0x0000000416167c2b */ /* 0x000fe400080000ff */
[----:B------:R-:W-:Y:S01]  /*27a0*/  DFMA R24, R24, UR8, RZ ;  /* 0x0000000818187c2b */ /* 0x000fe200080000ff */
[----:B------:R-:W-:Y:S10]  /*27b0*/  @P0 EXIT ;  /* 0x000000000000094d */ /* 0x000ff40003800000 */
[----:B------:R-:W0:Y:S01]  /*27c0*/  S2R R0, SR_TID.X ;  /* 0x0000000000007919 */ /* 0x000e220000002100 */
[----:B------:R-:W-:Y:S01]  /*27d0*/  DFMA R22, R4, R8, R22 ;  /* 0x000000080416722b */ /* 0x000fe20000000016 */
[----:B------:R-:W1:Y:S01]  /*27e0*/  LDC.64 R4, c[0x0][0x3b0] ;  /* 0x0000ec00ff047b82 */ /* 0x000e620000000a00 */
[----:B------:R-:W-:Y:S02]  /*27f0*/  DFMA R24, R16, R12, R24 ;  /* 0x0000000c1018722b */ /* 0x000fe40000000018 */
        /* <DEDUP_REMOVED lines=23> */
.L_x_154:
        /* <DEDUP_REMOVED lines=9> */
.L_x_341:


//--------------------- .text._Z32massMatrixMultiplyRegisterKernelILi8ELi8ELi1EEviPKiPKdS3_S3_S3_Pd --------------------------
	.section	.text._Z32massMatrixMultiplyRegisterKernelILi8ELi8ELi1EEviPKiPKdS3_S3_S3_Pd,"ax",@progbits
	.align	128
        .global         _Z32massMatrixMultiplyRegisterKernelILi8ELi8ELi1EEviPKiPKdS3_S3_S3_Pd
        .type           _Z32massMatrixMultiplyRegisterKernelILi8ELi8ELi1EEviPKiPKdS3_S3_S3_Pd,@function
        .size           _Z32massMatrixMultiplyRegisterKernelILi8ELi8ELi1EEviPKiPKdS3_S3_S3_Pd,(.L_x_342 - _Z32massMatrixMultiplyRegisterKernelILi8ELi8ELi1EEviPKiPKdS3_S3_S3_Pd)
        .other          _Z32massMatrixMultiplyRegisterKernelILi8ELi8ELi1EEviPKiPKdS3_S3_S3_Pd,@"STO_CUDA_ENTRY STV_DEFAULT"
_Z32massMatrixMultiplyRegisterKernelILi8ELi8ELi1EEviPKiPKdS3_S3_S3_Pd:
.text._Z32massMatrixMultiplyRegisterKernelILi8ELi8ELi1EEviPKiPKdS3_S3_S3_Pd:
[----:B------:R-:W-:Y:S01]  /*0000*/  LDC R1, c[0x0][0x37c] ;  /* 0x0000df00ff017b82 */ /* 0x000fe20000000800 */
[----:B------:R-:W0:Y:S01]  /*0010*/  S2R R2, SR_TID.X ;  /* 0x0000000000027919 */ /* 0x000e220000002100 */
[----:B------:R-:W1:Y:S01]  /*0020*/  LDCU.64 UR36, c[0x0][0x358] ;  /* 0x00006b00ff2477ac */ /* 0x000e620008000a00 */
[----:B------:R-:W2:Y:S05]  /*0030*/  S2R R3, SR_TID.Y ;  /* 0x0000000000037919 */ /* 0x000eaa0000002200 */
[----:B------:R-:W2:Y:S01]  /*0040*/  S2UR UR4, SR_CTAID.X ;  /* 0x00000000000479c3 */ /* 0x000ea20000002500 */
[----:B------:R-:W3:Y:S01]  /*0050*/  LDCU UR5, c[0x0][0x380] ;  /* 0x00007000ff0577ac */ /* 0x000ee20008000800 */
[----:B0-----:R-:W-:-:S13]  /*0060*/  ISETP.GT.U32.AND P1, PT, R2, 0xf, PT ;  /* 0x0000000f0200780c */ /* 0x001fda0003f24070 */
[----:B------:R-:W0:Y:S08]  /*0070*/  @!P1 LDC.64 R26, c[0x0][0x398] ;  /* 0x0000e600ff1a9b82 */ /* 0x000e300000000a00 */
[----:B------:R-:W4:Y:S01]  /*0080*/  @!P1 LDC.64 R28, c[0x0][0x3a0] ;  /* 0x0000e800ff1c9b82 */ /* 0x000f220000000a00 */
[----:B0-----:R-:W-:-:S06]  /*0090*/  @!P1 IMAD.WIDE.U32 R26, R2, 0x8, R26 ;  /* 0x00000008021a9825 */ /* 0x001fcc00078e001a */
[----:B-1----:R-:W5:Y:S01]  /*00a0*/  @!P1 LDG.E.64.CONSTANT R26, desc[UR36][R26.64] ;  /* 0x000000241a1a9981 */ /* 0x002f62000c1e9b00 */
[----:B----4-:R-:W-:-:S06]  /*00b0*/  @!P1 IMAD.WIDE.U32 R28, R2, 0x8, R28 ;  /* 0x00000008021c9825 */ /* 0x010fcc00078e001c */
[----:B------:R-:W4:Y:S01]  /*00c0*/  @!P1 LDG.E.64.CONSTANT R28, desc[UR36][R28.64] ;  /* 0x000000241c1c9981 */ /* 0x000f22000c1e9b00 */
[----:B--2---:R-:W-:-:S05]  /*00d0*/  VIADD R5, R3, UR4 ;  /* 0x0000000403057c36 */ /* 0x004fca0008000000 */
[----:B---3--:R-:W-:-:S13]  /*00e0*/  ISETP.GE.AND P0, PT, R5, UR5, PT ;  /* 0x0000000505007c0c */ /* 0x008fda000bf06270 */
[----:B------:R-:W0:Y:S02]  /*00f0*/  @!P0 LDC.64 R24, c[0x0][0x388] ;  /* 0x0000e200ff188b82 */ /* 0x000e240000000a00 */
[----:B0-----:R-:W-:-:S06]  /*0100*/  @!P0 IMAD.WIDE R24, R5, 0x4, R24 ;  /* 0x0000000405188825 */ /* 0x001fcc00078e0218 */
[----:B------:R0:W2:Y:S01]  /*0110*/  @!P0 LDG.E.CONSTANT R24, desc[UR36][R24.64] ;  /* 0x0000002418188981 */ /* 0x0000a2000c1e9900 */
[----:B------:R-:W1:Y:S01]  /*0120*/  S2R R9, SR_CgaCtaId ;  /* 0x0000000000097919 */ /* 0x000e620000008800 */
[----:B------:R-:W-:-:S05]  /*0130*/  MOV R0, 0x400 ;  /* 0x0000040000007802 */ /* 0x000fca0000000f00 */
[C---:B------:R-:W-:Y:S02]  /*0140*/  @!P1 VIADD R4, R0.reuse, 0x1200 ;  /* 0x0000120000049836 */ /* 0x040fe40000000000 */
[----:B------:R-:W-:-:S03]  /*0150*/  @!P1 VIADD R6, R0, 0x1280 ;  /* 0x0000128000069836 */ /* 0x000fc60000000000 */
[C---:B-1----:R-:W-:Y:S02]  /*0160*/  @!P1 LEA R5, R9.reuse, R4, 0x18 ;  /* 0x0000000409059211 */ /* 0x042fe400078ec0ff */
[----:B------:R-:W-:-:S03]  /*0170*/  @!P1 LEA R7, R9, R6, 0x18 ;  /* 0x0000000609079211 */ /* 0x000fc600078ec0ff */
[C---:B0-----:R-:W-:Y:S02]  /*0180*/  @!P1 IMAD R25, R2.reuse, 0x8, R5 ;  /* 0x0000000802199824 */ /* 0x041fe400078e0205 */
[----:B------:R-:W-:Y:S01]  /*0190*/  @!P1 IMAD R7, R2, 0x8, R7 ;  /* 0x0000000802079824 */ /* 0x000fe200078e0207 */
[----:B------:R-:W-:Y:S02]  /*01a0*/  LEA R0, R9, R0, 0x18 ;  /* 0x0000000009007211 */ /* 0x000fe400078ec0ff */
[----:B-----5:R0:W-:Y:S04]  /*01b0*/  @!P1 STS.64 [R25], R26 ;  /* 0x0000001a19009388 */ /* 0x0201e80000000a00 */
[----:B----4-:R-:W-:Y:S01]  /*01c0*/  @!P1 STS.64 [R7], R28 ;  /* 0x0000001c07009388 */ /* 0x010fe20000000a00 */
[----:B------:R-:W-:Y:S08]  /*01d0*/  BAR.SYNC.DEFER_BLOCKING 0x0 ;  /* 0x0000000000007b1d */ /* 0x000ff00000010000 */
[----:B0-----:R-:W0:Y:S01]  /*01e0*/  LDC.64 R26, c[0x0][0x3a8] ;  /* 0x0000ea00ff1a7b82 */ /* 0x001e220000000a00 */
[----:B------:R-:W1:Y:S04]  /*01f0*/  LDS.128 R16, [R0+0x1200] ;  /* 0x0012000000107984 */ /* 0x000e680000000c00 */
[----:B------:R-:W3:Y:S04]  /*0200*/  LDS.128 R20, [R0+0x1280] ;  /* 0x0012800000147984 */ /* 0x000ee80000000c00 */
[----:B------:R-:W4:Y:S01]  /*0210*/  LDS.128 R12, [R0+0x1220] ;  /* 0x00122000000c7984 */ /* 0x000f220000000c00 */
[----:B------:R-:W-:-:S03]  /*0220*/  IMAD.MOV.U32 R25, RZ, RZ, RZ ;  /* 0x000000ffff197224 */ /* 0x000fc600078e00ff */
[----:B------:R-:W-:Y:S04]  /*0230*/  LDS.128 R4, [R0+0x1210] ;  /* 0x0012100000047984 */ /* 0x000fe80000000c00 */
[----:B------:R-:W-:Y:S01]  /*0240*/  LDS.128 R8, [R0+0x1290] ;  /* 0x0012900000087984 */ /* 0x000fe20000000c00 */
[----:B-1----:R-:W-:Y:S02]  /*0250*/  R2UR UR38, R18 ;  /* 0x00000000122672ca */ /* 0x002fe400000e0000 */
[----:B------:R-:W-:Y:S02]  /*0260*/  R2UR UR39, R19 ;  /* 0x00000000132772ca */ /* 0x000fe400000e0000 */
[----:B------:R-:W-:Y:S02]  /*0270*/  R2UR UR4, R16 ;  /* 0x00000000100472ca */ /* 0x000fe400000e0000 */
[----:B------:R-:W-:-:S02]  /*0280*/  R2UR UR5, R17 ;  /* 0x00000000110572ca */ /* 0x000fc400000e0000 */
[----:B------:R-:W1:Y:S01]  /*0290*/  LDS.128 R16, [R0+0x12a0] ;  /* 0x0012a00000107984 */ /* 0x000e620000000c00 */
[----:B---3--:R-:W-:Y:S02]  /*02a0*/  R2UR UR40, R22 ;  /* 0x00000000162872ca */ /* 0x008fe400000e0000 */
[----:B------:R-:W-:Y:S02]  /*02b0*/  R2UR UR41, R23 ;  /* 0x00000000172972ca */ /* 0x000fe400000e0000 */
[----:B------:R-:W-:Y:S02]  /*02c0*/  R2UR UR6, R20 ;  /* 0x00000000140672ca */ /* 0x000fe400000e0000 */
[----:B------:R-:W-:Y:S02]  /*02d0*/  R2UR UR7, R21 ;  /* 0x00000000150772ca */ /* 0x000fe400000e0000 */
[----:B------:R-:W3:Y:S01]  /*02e0*/  LDS.128 R20, [R0+0x1230] ;  /* 0x0012300000147984 */ /* 0x000ee20000000c00 */
[----:B--2---:R-:W-:Y:S01]  /*02f0*/  @!P0 IMAD.SHL.U32 R25, R24, 0x200, RZ ;  /* 0x0000020018198824 */ /* 0x004fe200078e00ff */
[----:B----4-:R-:W-:-:S03]  /*0300*/  R2UR UR47, R15 ;  /* 0x000000000f2f72ca */ /* 0x010fc600000e0000 */
[----:B------:R-:W-:Y:S01]  /*0310*/  IMAD.IADD R15, R2, 0x1, R25 ;  /* 0x00000001020f7824 */ /* 0x000fe200078e0219 */
[----:B------:R-:W-:Y:S02]  /*0320*/  R2UR UR12, R12 ;  /* 0x000000000c0c72ca */ /* 0x000fe400000e0000 */
[----:B------:R-:W-:Y:S02]  /*0330*/  R2UR UR13, R13 ;  /* 0x000000000d0d72ca */ /* 0x000fe400000e0000 */
[----:B------:R-:W-:Y:S02]  /*0340*/  R2UR UR46, R14 ;  /* 0x000000000e2e72ca */ /* 0x000fe400000e0000 */
[----:B-1----:R-:W-:Y:S02]  /*0350*/  R2UR UR48, R18 ;  /* 0x00000000123072ca */ /* 0x002fe400000e0000 */
[----:B------:R-:W-:Y:S01]  /*0360*/  R2UR UR49, R19 ;  /* 0x00000000133172ca */ /* 0x000fe200000e0000 */
[----:B0-----:R-:W-:Y:S01]  /*0370*/  IMAD.WIDE R18, R15, 0x8, R26 ;  /* 0x000000080f127825 */ /* 0x001fe200078e021a */
[----:B------:R-:W-:-:S04]  /*0380*/  R2UR UR14, R16 ;  /* 0x00000000100e72ca */ /* 0x000fc800000e0000 */
[----:B------:R-:W2:Y:S01]  /*0390*/  LDG.E.64.CONSTANT R28, desc[UR36][R18.64] ;  /* 0x00000024121c7981 */ /* 0x000ea2000c1e9b00 */
[----:B------:R-:W-:-:S03]  /*03a0*/  R2UR UR15, R17 ;  /* 0x00000000110f72ca */ /* 0x000fc600000e0000 */
[----:B------:R-:W2:Y:S01]  /*03b0*/  LDG.E.64.CONSTANT R12, desc[UR36][R18.64+0xe00] ;  /* 0x000e0024120c7981 */ /* 0x000ea2000c1e9b00 */
[----:B---3--:R-:W-:Y:S02]  /*03c0*/  R2UR UR50, R22 ;  /* 0x00000000163272ca */ /* 0x008fe400000e0000 */
[----:B------:R-:W-:Y:S01]  /*03d0*/  R2UR UR51, R23 ;  /* 0x00000000173372ca */ /* 0x000fe200000e0000 */
[----:B------:R-:W3:Y:S01]  /*03e0*/  LDG.E.64.CONSTANT R26, desc[UR36][R18.64+0x200] ;  /* 0x00020024121a7981 */ /* 0x000ee2000c1e9b00 */
[----:B------:R-:W-:-:S03]  /*03f0*/  R2UR UR16, R20 ;  /* 0x00000000141072ca */ /* 0x000fc600000e0000 */
[----:B------:R-:W3:Y:S01]  /*0400*/  LDG.E.64.CONSTANT R14, desc[UR36][R18.64+0xc00] ;  /* 0x000c0024120e7981 */ /* 0x000ee2000c1e9b00 */
[----:B------:R-:W-:-:S03]  /*0410*/  R2UR UR17, R21 ;  /* 0x00000000151172ca */ /* 0x000fc600000e0000 */
[----:B------:R-:W4:Y:S04]  /*0420*/  LDG.E.64.CONSTANT R22, desc[UR36][R18.64+0x400] ;  /* 0x0004002412167981 */ /* 0x000f28000c1e9b00 */
[----:B------:R-:W4:Y:S04]  /*0430*/  LDG.E.64.CONSTANT R16, desc[UR36][R18.64+0xa00] ;  /* 0x000a002412107981 */ /* 0x000f28000c1e9b00 */
[----:B------:R-:W5:Y:S04]  /*0440*/  LDG.E.64.CONSTANT R20, desc[UR36][R18.64+0x600] ;  /* 0x0006002412147981 */ /* 0x000f68000c1e9b00 */
[----:B------:R-:W5:Y:S01]  /*0450*/  LDG.E.64.CONSTANT R18, desc[UR36][R18.64+0x800] ;  /* 0x0008002412127981 */ /* 0x000f62000c1e9b00 */
[----:B------:R-:W-:-:S02]  /*0460*/  R2UR UR42, R6 ;  /* 0x00000000062a72ca */ /* 0x000fc400000e0000 */
[----:B------:R-:W-:Y:S02]  /*0470*/  R2UR UR43, R7 ;  /* 0x00000000072b72ca */ /* 0x000fe400000e0000 */
[----:B------:R-:W-:Y:S02]  /*0480*/  R2UR UR8, R4 ;  /* 0x00000000040872ca */ /* 0x000fe400000e0000 */
[----:B------:R-:W-:Y:S02]  /*0490*/  R2UR UR9, R5 ;  /* 0x00000000050972ca */ /* 0x000fe400000e0000 */
[----:B------:R-:W0:Y:S01]  /*04a0*/  LDS.128 R4, [R0+0x12b0] ;  /* 0x0012b00000047984 */ /* 0x000e220000000c00 */
[----:B------:R-:W-:Y:S02]  /*04b0*/  R2UR UR44, R10 ;  /* 0x000000000a2c72ca */ /* 0x000fe400000e0000 */
[----:B------:R-:W-:Y:S02]  /*04c0*/  R2UR UR45, R11 ;  /* 0x000000000b2d72ca */ /* 0x000fe400000e0000 */
[----:B------:R-:W-:-:S02]  /*04d0*/  R2UR UR10, R8 ;  /* 0x00000000080a72ca */ /* 0x000fc400000e0000 */
[----:B------:R-:W-:Y:S02]  /*04e0*/  R2UR UR11, R9 ;  /* 0x00000000090b72ca */ /* 0x000fe400000e0000 */
[----:B------:R-:W1:Y:S01]  /*04f0*/  LDS.128 R8, [R0+0x1240] ;  /* 0x0012400000087984 */ /* 0x000e620000000c00 */
        /* <DEDUP_REMOVED lines=10> */
[----:B0-----:R-:W-:Y:S02]  /*05a0*/  R2UR UR56, R6 ;  /* 0x00000000063872ca */ /* 0x001fe400000e0000 */
[----:B------:R-:W-:Y:S02]  /*05b0*/  R2UR UR57, R7 ;  /* 0x00000000073972ca */ /* 0x000fe400000e0000 */
[----:B------:R-:W-:-:S02]  /*05c0*/  R2UR UR22, R4 ;  /* 0x00000000041672ca */ /* 0x000fc400000e0000 */
[----:B------:R-:W-:Y:S02]  /*05d0*/  R2UR UR23, R5 ;  /* 0x00000000051772ca */ /* 0x000fe400000e0000 */
[----:B------:R-:W0:Y:S01]  /*05e0*/  LDS.128 R4, [R0+0x12d0] ;  /* 0x0012d00000047984 */ /* 0x000e220000000c00 */
[----:B-1----:R-:W-:Y:S02]  /*05f0*/  R2UR UR58, R10 ;  /* 0x000000000a3a72ca */ /* 0x002fe400000e0000 */
        /* <DEDUP_REMOVED lines=23> */
[----:B0-----:R-:W-:Y:S02]  /*0770*/  R2UR UR68, R6 ;  /* 0x00000000064472ca */ /* 0x001fe400000e0000 */
[----:B------:R-:W-:Y:S02]  /*0780*/  R2UR UR69, R7 ;  /* 0x00000000074572ca */ /* 0x000fe400000e0000 */
[----:B------:R-:W-:-:S02]  /*0790*/  R2UR UR34, R4 ;  /* 0x00000000042272ca */ /* 0x000fc400000e0000 */
[----:B------:R-:W-:Y:S01]  /*07a0*/  R2UR UR35, R5 ;  /* 0x00000000052372ca */ /* 0x000fe200000e0000 */
[----:B--2---:R-:W-:Y:S02]  /*07b0*/  DADD R8, R28, R12 ;  /* 0x000000001c087229 */ /* 0x004fe4000000000c */
[C-C-:B---3--:R-:W-:Y:S02]  /*07c0*/  DADD R10, R26.reuse, R14.reuse ;  /* 0x000000001a0a7229 */ /* 0x148fe4000000000e */
[----:B------:R-:W-:-:S04]  /*07d0*/  DADD R14, R26, -R14 ;  /* 0x000000001a0e7229 */ /* 0x000fc8000000080e */
[----:B------:R-:W-:Y:S02]  /*07e0*/  DFMA R4, R8, UR12, RZ ;  /* 0x0000000c08047c2b */ /* 0x000fe400080000ff */
[C-C-:B----4-:R-:W-:Y:S02]  /*07f0*/  DADD R26, R22.reuse, R16.reuse ;  /* 0x00000000161a7229 */ /* 0x150fe40000000010 */
[----:B------:R-:W-:Y:S02]  /*0800*/  DADD R16, R22, -R16 ;  /* 0x0000000016107229 */ /* 0x000fe40000000810 */
[----:B------:R-:W-:Y:S02]  /*0810*/  DFMA R6, R8, UR20, RZ ;  /* 0x0000001408067c2b */ /* 0x000fe400080000ff */
[----:B------:R-:W-:Y:S02]  /*0820*/  DADD R12, R28, -R12 ;  /* 0x000000001c0c7229 */ /* 0x000fe4000000080c */
[----:B-----5:R-:W-:-:S02]  /*0830*/  DADD R22, R20, R18 ;  /* 0x0000000014167229 */ /* 0x020fc40000000012 */
[----:B------:R-:W-:Y:S02]  /*0840*/  DADD R18, R20, -R18 ;  /* 0x0000000014127229 */ /* 0x000fe40000000812 */
[C---:B------:R-:W-:Y:S02]  /*0850*/  DFMA R20, R8.reuse, UR4, RZ ;  /* 0x0000000408147c2b */ /* 0x040fe400080000ff */
[----:B------:R-:W-:Y:S02]  /*0860*/  DFMA R8, R8, UR28, RZ ;  /* 0x0000001c08087c2b */ /* 0x000fe400080000ff */
[C---:B------:R-:W-:Y:S02]  /*0870*/  DFMA R4, R10.reuse, UR46, R4 ;  /* 0x0000002e0a047c2b */ /* 0x040fe40008000004 */
[C---:B------:R-:W-:Y:S02]  /*0880*/  DFMA R6, R10.reuse, UR54, R6 ;  /* 0x000000360a067c2b */ /* 0x040fe40008000006 */
[----:B------:R-:W-:-:S02]  /*0890*/  DFMA R20, R10, UR38, R20 ;  /* 0x000000260a147c2b */ /* 0x000fc40008000014 */
[----:B------:R-:W-:Y:S02]  /*08a0*/  DFMA R8, R10, UR62, R8 ;  /* 0x0000003e0a087c2b */ /* 0x000fe40008000008 */
[----:B------:R-:W-:-:S08]  /*08b0*/  DFMA R10, R12, UR6, RZ ;  /* 0x000000060c0a7c2b */ /* 0x000fd000080000ff */
[----:B------:R-:W-:Y:S02]  /*08c0*/  DFMA R10, R14, UR40, R10 ;  /* 0x000000280e0a7c2b */ /* 0x000fe4000800000a */
[----:B------:R-:W-:-:S06]  /*08d0*/  DFMA R20, R26, UR8, R20 ;  /* 0x000000081a147c2b */ /* 0x000fcc0008000014 */
[----:B------:R-:W-:Y:S02]  /*08e0*/  DFMA R10, R16, UR10, R10 ;  /* 0x0000000a100a7c2b */ /* 0x000fe4000800000a */
[----:B------:R-:W-:-:S06]  /*08f0*/  DFMA R20, R22, UR42, R20 ;  /* 0x0000002a16147c2b */ /* 0x000fcc0008000014 */
[----:B------:R-:W-:Y:S02]  /*0900*/  DFMA R10, R18, UR44, R10 ;  /* 0x0000002c120a7c2b */ /* 0x000fe4000800000a */
[C---:B------:R-:W-:Y:S02]  /*0910*/  DFMA R4, R26.reuse, UR16, R4 ;  /* 0x000000101a047c2b */ /* 0x040fe40008000004 */
[C---:B------:R-:W-:Y:S02]  /*0920*/  DFMA R6, R26.reuse, UR24, R6 ;  /* 0x000000181a067c2b */ /* 0x040fe40008000006 */
[----:B------:R-:W-:Y:S02]  /*0930*/  DFMA R26, R26, UR32, R8 ;  /* 0x000000201a1a7c2b */ /* 0x000fe40008000008 */
[C-C-:B------:R-:W-:Y:S02]  /*0940*/  DADD R8, R20.reuse, R10.reuse ;  /* 0x0000000014087229 */ /* 0x140fe4000000000a */
[----:B------:R-:W-:-:S02]  /*0950*/  DADD R10, R20, -R10 ;  /* 0x00000000140a7229 */ /* 0x000fc4000000080a */
[----:B------:R-:W-:-:S08]  /*0960*/  DFMA R20, R12, UR14, RZ ;  /* 0x0000000e0c147c2b */ /* 0x000fd000080000ff */
[----:B------:R-:W-:-:S08]  /*0970*/  DFMA R20, R14, UR48, R20 ;  /* 0x000000300e147c2b */ /* 0x000fd00008000014 */
[----:B------:R-:W-:Y:S02]  /*0980*/  DFMA R20, R16, UR18, R20 ;  /* 0x0000001210147c2b */ /* 0x000fe40008000014 */
[----:B------:R-:W-:-:S06]  /*0990*/  DFMA R4, R22, UR50, R4 ;  /* 0x0000003216047c2b */ /* 0x000fcc0008000004 */
[----:B------:R-:W-:Y:S02]  /*09a0*/  DFMA R20, R18, UR52, R20 ;  /* 0x0000003412147c2b */ /* 0x000fe40008000014 */
[C---:B------:R-:W-:Y:S02]  /*09b0*/  DFMA R6, R22.reuse, UR58, R6 ;  /* 0x0000003a16067c2b */ /* 0x040fe40008000006 */
[----:B------:R-:W-:-:S04]  /*09c0*/  DFMA R22, R22, UR66, R26 ;  /* 0x0000004216167c2b */ /* 0x000fc8000800001a */
[C-C-:B------:R-:W-:Y:S02]  /*09d0*/  DADD R26, R4.reuse, R20.reuse ;  /* 0x00000000041a7229 */ /* 0x140fe40000000014 */
[----:B------:R-:W-:Y:S02]  /*09e0*/  DADD R20, R4, -R20 ;  /* 0x0000000004147229 */ /* 0x000fe40000000814 */
[C---:B------:R-:W-:Y:S02]  /*09f0*/  DFMA R4, R12.reuse, UR22, RZ ;  /* 0x000000160c047c2b */ /* 0x040fe400080000ff */
[----:B------:R-:W-:-:S06]  /*0a00*/  DFMA R12, R12, UR30, RZ ;  /* 0x0000001e0c0c7c2b */ /* 0x000fcc00080000ff */
[C---:B------:R-:W-:Y:S02]  /*0a10*/  DFMA R4, R14.reuse, UR56, R4 ;  /* 0x000000380e047c2b */ /* 0x040fe40008000004 */
[----:B------:R-:W-:Y:S01]  /*0a20*/  DFMA R12, R14, UR64, R12 ;  /* 0x000000400e0c7c2b */ /* 0x000fe2000800000c */
[----:B------:R-:W-:Y:S01]  /*0a30*/  IMAD R3, R3, 0x1200, R0 ;  /* 0x0000120003037824 */ /* 0x000fe200078e0200 */
[----:B------:R-:W-:Y:S01]  /*0a40*/  SHF.R.U32.HI R0, RZ, 0x3, R2 ;  /* 0x00000003ff007819 */ /* 0x000fe20000011602 */
[----:B------:R-:W-:-:S03]  /*0a50*/  IMAD.SHL.U32 R29, R2, 0x8, RZ ;  /* 0x00000008021d7824 */ /* 0x000fc600078e00ff */
[C---:B------:R-:W-:Y:S02]  /*0a60*/  DFMA R4, R16.reuse, UR26, R4 ;  /* 0x0000001a10047c2b */ /* 0x040fe40008000004 */
[----:B------:R-:W-:Y:S01]  /*0a70*/  DFMA R12, R16, UR34, R12 ;  /* 0x00000022100c7c2b */ /* 0x000fe2000800000c */
[----:B------:R-:W-:Y:S01]  /*0a80*/  LOP3.LUT R24, R29, 0x38, RZ, 0xc0, !PT ;  /* 0x000000381d187812 */ /* 0x000fe200078ec0ff */
[----:B------:R-:W-:-:S04]  /*0a90*/  IMAD R3, R0, 0x48, R3 ;  /* 0x0000004800037824 */ /* 0x000fc800078e0203 */
[C---:B------:R-:W-:Y:S01]  /*0aa0*/  DFMA R4, R18.reuse, UR60, R4 ;  /* 0x0000003c12047c2b */ /* 0x040fe20008000004 */
[----:B------:R-:W-:Y:S01]  /*0ab0*/  IMAD.IADD R28, R3, 0x1, R24 ;  /* 0x00000001031c7824 */ /* 0x000fe200078e0218 */
[----:B------:R-:W-:Y:S01]  /*0ac0*/  DFMA R12, R18, UR68, R12 ;  /* 0x00000044120c7c2b */ /* 0x000fe2000800000c */
[----:B------:R-:W-:-:S03]  /*0ad0*/  ISETP.GT.U32.AND P1, PT, R2, 0x3f, PT ;  /* 0x0000003f0200780c */ /* 0x000fc60003f24070 */
[----:B------:R0:W-:Y:S01]  /*0ae0*/  STS.64 [R28], R8 ;  /* 0x000000081c007388 */ /* 0x0001e20000000a00 */
[----:B------:R-:W-:Y:S01]  /*0af0*/  BSSY.RECONVERGENT B0, `(.L_x_155) ;  /* 0x0000050000007945 */ /* 0x000fe20003800200 */
[C-C-:B0-----:R-:W-:Y:S02]  /*0b00*/  DADD R8, R6.reuse, R4.reuse ;  /* 0x0000000006087229 */ /* 0x141fe40000000004 */
        /* <DEDUP_REMOVED lines=12> */
[----:B0-----:R-:W-:-:S04]  /*0bd0*/  IMAD R27, R0, 0x1f8, R3 ;  /* 0x000001f8001b7824 */ /* 0x001fc800078e0203 */
[----:B------:R-:W-:-:S05]  /*0be0*/  IMAD.IADD R27, R24, 0x1, R27 ;  /* 0x00000001181b7824 */ /* 0x000fca00078e021b */
[----:B------:R-:W-:Y:S04]  /*0bf0*/  LDS.64 R4, [R27] ;  /* 0x000000001b047984 */ /* 0x000fe80000000a00 */
[----:B------:R-:W0:Y:S04]  /*0c00*/  LDS.64 R22, [R27+0x1f8] ;  /* 0x0001f8001b167984 */ /* 0x000e280000000a00 */
[----:B------:R-:W-:Y:S04]  /*0c10*/  LDS.64 R6, [R27+0x48] ;  /* 0x000048001b067984 */ /* 0x000fe80000000a00 */
[----:B------:R-:W1:Y:S04]  /*0c20*/  LDS.64 R20, [R27+0x1b0] ;  /* 0x0001b0001b147984 */ /* 0x000e680000000a00 */
[----:B------:R-:W-:Y:S04]  /*0c30*/  LDS.64 R14, [R27+0x90] ;  /* 0x000090001b0e7984 */ /* 0x000fe80000000a00 */
[----:B------:R-:W2:Y:S04]  /*0c40*/  LDS.64 R18, [R27+0x168] ;  /* 0x000168001b127984 */ /* 0x000ea80000000a00 */
[----:B------:R-:W-:Y:S01]  /*0c50*/  LDS.64 R16, [R27+0xd8] ;  /* 0x0000d8001b107984 */ /* 0x000fe20000000a00 */
[----:B0-----:R-:W-:-:S02]  /*0c60*/  DADD R12, R4, R22 ;  /* 0x00000000040c7229 */ /* 0x001fc40000000016 */
[----:B------:R-:W-:Y:S02]  /*0c70*/  DADD R22, R4, -R22 ;  /* 0x0000000004167229 */ /* 0x000fe40000000816 */
[C-C-:B-1----:R-:W-:Y:S02]  /*0c80*/  DADD R4, R6.reuse, R20.reuse ;  /* 0x0000000006047229 */ /* 0x142fe40000000014 */
[----:B------:R-:W-:Y:S02]  /*0c90*/  DADD R20, R6, -R20 ;  /* 0x0000000006147229 */ /* 0x000fe40000000814 */
[C---:B------:R-:W-:Y:S02]  /*0ca0*/  DFMA R6, R12.reuse, UR4, RZ ;  /* 0x000000040c067c2b */ /* 0x040fe400080000ff */
[C---:B------:R-:W-:Y:S02]  /*0cb0*/  DFMA R8, R12.reuse, UR12, RZ ;  /* 0x0000000c0c087c2b */ /* 0x040fe400080000ff */
[----:B------:R-:W-:-:S02]  /*0cc0*/  DFMA R10, R12, UR20, RZ ;  /* 0x000000140c0a7c2b */ /* 0x000fc400080000ff */
[----:B------:R-:W-:Y:S02]  /*0cd0*/  DFMA R12, R12, UR28, RZ ;  /* 0x0000001c0c0c7c2b */ /* 0x000fe400080000ff */
[C---:B------:R-:W-:Y:S02]  /*0ce0*/  DFMA R6, R4.reuse, UR38, R6 ;  /* 0x0000002604067c2b */ /* 0x040fe40008000006 */
[C---:B------:R-:W-:Y:S02]  /*0cf0*/  DFMA R8, R4.reuse, UR46, R8 ;  /* 0x0000002e04087c2b */ /* 0x040fe40008000008 */
[C---:B------:R-:W-:Y:S02]  /*0d00*/  DFMA R10, R4.reuse, UR54, R10 ;  /* 0x00000036040a7c2b */ /* 0x040fe4000800000a */
[----:B------:R-:W-:Y:S02]  /*0d10*/  DFMA R12, R4, UR62, R12 ;  /* 0x0000003e040c7c2b */ /* 0x000fe4000800000c */
[----:B--2---:R-:W-:-:S02]  /*0d20*/  DADD R4, R14, R18 ;  /* 0x000000000e047229 */ /* 0x004fc40000000012 */
[----:B------:R-:W-:-:S06]  /*0d30*/  DADD R18, R14, -R18 ;  /* 0x000000000e127229 */ /* 0x000fcc0000000812 */
[C---:B------:R-:W-:Y:S02]  /*0d40*/  DFMA R6, R4.reuse, UR8, R6 ;  /* 0x0000000804067c2b */ /* 0x040fe40008000006 */
[C---:B------:R-:W-:Y:S02]  /*0d50*/  DFMA R8, R4.reuse, UR16, R8 ;  /* 0x0000001004087c2b */ /* 0x040fe40008000008 */
[C---:B------:R-:W-:Y:S02]  /*0d60*/  DFMA R10, R4.reuse, UR24, R10 ;  /* 0x00000018040a7c2b */ /* 0x040fe4000800000a */
[----:B------:R-:W-:Y:S01]  /*0d70*/  DFMA R12, R4, UR32, R12 ;  /* 0x00000020040c7c2b */ /* 0x000fe2000800000c */
[----:B------:R-:W0:Y:S02]  /*0d80*/  LDS.64 R4, [R27+0x120] ;  /* 0x000120001b047984 */ /* 0x000e240000000a00 */
[C-C-:B0-----:R-:W-:Y:S02]  /*0d90*/  DADD R14, R16.reuse, R4.reuse ;  /* 0x00000000100e7229 */ /* 0x141fe40000000004 */
[----:B------:R-:W-:-:S06]  /*0da0*/  DADD R4, R16, -R4 ;  /* 0x0000000010047229 */ /* 0x000fcc0000000804 */
[C---:B------:R-:W-:Y:S02]  /*0db0*/  DFMA R6, R14.reuse, UR42, R6 ;  /* 0x0000002a0e067c2b */ /* 0x040fe40008000006 */
[C---:B------:R-:W-:Y:S02]  /*0dc0*/  DFMA R8, R14.reuse, UR50, R8 ;  /* 0x000000320e087c2b */ /* 0x040fe40008000008 */
[C---:B------:R-:W-:Y:S02]  /*0dd0*/  DFMA R10, R14.reuse, UR58, R10 ;  /* 0x0000003a0e0a7c2b */ /* 0x040fe4000800000a */
[----:B------:R-:W-:Y:S02]  /*0de0*/  DFMA R12, R14, UR66, R12 ;  /* 0x000000420e0c7c2b */ /* 0x000fe4000800000c */
[----:B------:R-:W-:-:S08]  /*0df0*/  DFMA R14, R22, UR6, RZ ;  /* 0x00000006160e7c2b */ /* 0x000fd000080000ff */
[----:B------:R-:W-:-:S08]  /*0e00*/  DFMA R14, R20, UR40, R14 ;  /* 0x00000028140e7c2b */ /* 0x000fd0000800000e */
[----:B------:R-:W-:-:S08]  /*0e10*/  DFMA R14, R18, UR10, R14 ;  /* 0x0000000a120e7c2b */ /* 0x000fd0000800000e */
[----:B------:R-:W-:-:S08]  /*0e20*/  DFMA R14, R4, UR44, R14 ;  /* 0x0000002c040e7c2b */ /* 0x000fd0000800000e */
[C-C-:B------:R-:W-:Y:S02]  /*0e30*/  DADD R16, R6.reuse, R14.reuse ;  /* 0x0000000006107229 */ /* 0x140fe4000000000e */
[----:B------:R-:W-:Y:S02]  /*0e40*/  DADD R6, R6, -R14 ;  /* 0x0000000006067229 */ /* 0x000fe4000000080e */
[----:B------:R-:W-:-:S03]  /*0e50*/  DFMA R14, R22, UR14, RZ ;  /* 0x0000000e160e7c2b */ /* 0x000fc600080000ff */
[----:B------:R-:W-:Y:S04]  /*0e60*/  STS.64 [R27], R16 ;  /* 0x000000101b007388 */ /* 0x000fe80000000a00 */
[----:B------:R0:W-:Y:S01]  /*0e70*/  STS.64 [R27+0x1f8], R6 ;  /* 0x0001f8061b007388 */ /* 0x0001e20000000a00 */
[----:B------:R-:W-:-:S08]  /*0e80*/  DFMA R14, R20, UR48, R14 ;  /* 0x00000030140e7c2b */ /* 0x000fd0000800000e */
[----:B------:R-:W-:-:S08]  /*0e90*/  DFMA R14, R18, UR18, R14 ;  /* 0x00000012120e7c2b */ /* 0x000fd0000800000e */
[----:B------:R-:W-:-:S08]  /*0ea0*/  DFMA R14, R4, UR52, R14 ;  /* 0x00000034040e7c2b */ /* 0x000fd0000800000e */
[C-C-:B0-----:R-:W-:Y:S02]  /*0eb0*/  DADD R6, R8.reuse, R14.reuse ;  /* 0x0000000008067229 */ /* 0x141fe4000000000e */
[----:B------:R-:W-:Y:S02]  /*0ec0*/  DADD R14, R8, -R14 ;  /* 0x00000000080e7229 */ /* 0x000fe4000000080e */
[C---:B------:R-:W-:Y:S02]  /*0ed0*/  DFMA R8, R22.reuse, UR22, RZ ;  /* 0x0000001616087c2b */ /* 0x040fe400080000ff */
[----:B------:R-:W-:Y:S01]  /*0ee0*/  DFMA R22, R22, UR30, RZ ;  /* 0x0000001e16167c2b */ /* 0x000fe200080000ff */
[----:B------:R1:W-:Y:S04]  /*0ef0*/  STS.64 [R27+0x48], R6 ;  /* 0x000048061b007388 */ /* 0x0003e80000000a00 */
[----:B------:R1:W-:Y:S01]  /*0f00*/  STS.64 [R27+0x1b0], R14 ;  /* 0x0001b00e1b007388 */ /* 0x0003e20000000a00 */
[----:B------:R-:W-:-:S02]  /*0f10*/  DFMA R8, R20, UR56, R8 ;  /* 0x0000003814087c2b */ /* 0x000fc40008000008 */
[----:B------:R-:W-:-:S06]  /*0f20*/  DFMA R22, R20, UR64, R22 ;  /* 0x0000004014167c2b */ /* 0x000fcc0008000016 */
[C---:B------:R-:W-:Y:S02]  /*0f30*/  DFMA R8, R18.reuse, UR26, R8 ;  /* 0x0000001a12087c2b */ /* 0x040fe40008000008 */
[----:B------:R-:W-:-:S06]  /*0f40*/  DFMA R22, R18, UR34, R22 ;  /* 0x0000002212167c2b */ /* 0x000fcc0008000016 */
[C---:B------:R-:W-:Y:S02]  /*0f50*/  DFMA R8, R4.reuse, UR60, R8 ;  /* 0x0000003c04087c2b */ /* 0x040fe40008000008 */
[----:B------:R-:W-:-:S06]  /*0f60*/  DFMA R22, R4, UR68, R22 ;  /* 0x0000004404167c2b */ /* 0x000fcc0008000016 */
[C-C-:B------:R-:W-:Y:S02]  /*0f70*/  DADD R4, R10.reuse, R8.reuse ;  /* 0x000000000a047229 */ /* 0x140fe40000000008 */
[----:B------:R-:W-:Y:S02]  /*0f80*/  DADD R10, R10, -R8 ;  /* 0x000000000a0a7229 */ /* 0x000fe40000000808 */
[C-C-:B------:R-:W-:Y:S02]  /*0f90*/  DADD R8, R12.reuse, R22.reuse ;  /* 0x000000000c087229 */ /* 0x140fe40000000016 */
[----:B------:R-:W-:Y:S01]  /*0fa0*/  DADD R12, R12, -R22 ;  /* 0x000000000c0c7229 */ /* 0x000fe20000000816 */
[----:B------:R1:W-:Y:S04]  /*0fb0*/  STS.64 [R27+0x90], R4 ;  /* 0x000090041b007388 */ /* 0x0003e80000000a00 */
[----:B------:R1:W-:Y:S04]  /*0fc0*/  STS.64 [R27+0x168], R10 ;  /* 0x0001680a1b007388 */ /* 0x0003e80000000a00 */
[----:B------:R1:W-:Y:S04]  /*0fd0*/  STS.64 [R27+0xd8], R8 ;  /* 0x0000d8081b007388 */ /* 0x0003e80000000a00 */
[----:B------:R1:W-:Y:S02]  /*0fe0*/  STS.64 [R27+0x120], R12 ;  /* 0x0001200c1b007388 */ /* 0x0003e40000000a00 */
.L_x_156:
[----:B------:R-:W-:Y:S05]  /*0ff0*/  BSYNC.RECONVERGENT B0 ;  /* 0x0000000000007941 */ /* 0x000fea0003800200 */
.L_x_155:
[----:B------:R-:W-:Y:S06]  /*1000*/  BAR.SYNC.DEFER_BLOCKING 0x0 ;  /* 0x0000000000007b1d */ /* 0x000fec0000010000 */
[----:B------:R-:W-:Y:S04]  /*1010*/  BSSY.RECONVERGENT B0, `(.L_x_157) ;  /* 0x000009a000007945 */ /* 0x000fe80003800200 */
[----:B------:R-:W-:Y:S05]  /*1020*/  @P1 BRA `(.L_x_158) ;  /* 0x0000000800601947 */ /* 0x000fea0003800000 */
[----:B------:R-:W-:Y:S02]  /*1030*/  IMAD.SHL.U32 R2, R2, 0x40, RZ ;  /* 0x0000004002027824 */ /* 0x000fe400078e00ff */
[----:B01----:R-:W-:-:S03]  /*1040*/  IMAD R4, R0, 0x1f8, R3 ;  /* 0x000001f800047824 */ /* 0x003fc600078e0203 */
[----:B------:R-:W-:-:S04]  /*1050*/  LOP3.LUT R5, R2, 0x1c0, RZ, 0xc0, !PT ;  /* 0x000001c002057812 */ /* 0x000fc800078ec0ff */
[----:B------:R-:W-:-:S05]  /*1060*/  IADD3 R2, PT, PT, R5, R4, R24 ;  /* 0x0000000405027210 */ /* 0x000fca0007ffe018 */
        /* <DEDUP_REMOVED lines=20> */
[----:B------:R-:W-:Y:S01]  /*11b0*/  DADD R22, R12, -R22 ;  /* 0x000000000c167229 */ /* 0x000fe20000000816 */
[----:B------:R-:W0:Y:S01]  /*11c0*/  LDS.64 R12, [R2+0x18] ;  /* 0x00001800020c7984 */ /* 0x000e220000000a00 */
[----:B------:R-:W-:-:S04]  /*11d0*/  DFMA R16, R14, UR6, RZ ;  /* 0x000000060e107c2b */ /* 0x000fc800080000ff */
[C---:B------:R-:W-:Y:S02]  /*11e0*/  DFMA R18, R10.reuse, UR8, R18 ;  /* 0x000000080a127c2b */ /* 0x040fe40008000012 */
[C---:B------:R-:W-:Y:S02]  /*11f0*/  DFMA R4, R10.reuse, UR16, R4 ;  /* 0x000000100a047c2b */ /* 0x040fe40008000004 */
[C---:B------:R-:W-:Y:S02]  /*1200*/  DFMA R6, R10.reuse, UR24, R6 ;  /* 0x000000180a067c2b */ /* 0x040fe40008000006 */
[----:B------:R-:W-:Y:S02]  /*1210*/  DFMA R8, R10, UR32, R8 ;  /* 0x000000200a087c2b */ /* 0x000fe40008000008 */
[----:B------:R-:W-:-:S08]  /*1220*/  DFMA R16, R26, UR40, R16 ;  /* 0x000000281a107c2b */ /* 0x000fd00008000010 */
[----:B------:R-:W-:Y:S02]  /*1230*/  DFMA R16, R22, UR10, R16 ;  /* 0x0000000a16107c2b */ /* 0x000fe40008000010 */
[C-C-:B0-----:R-:W-:Y:S02]  /*1240*/  DADD R10, R12.reuse, R20.reuse ;  /* 0x000000000c0a7229 */ /* 0x141fe40000000014 */
[----:B------:R-:W-:Y:S02]  /*1250*/  DADD R20, R12, -R20 ;  /* 0x000000000c147229 */ /* 0x000fe40000000814 */
[----:B------:R-:W-:-:S04]  /*1260*/  DFMA R12, R14, UR22, RZ ;  /* 0x000000160e0c7c2b */ /* 0x000fc800080000ff */
[C---:B------:R-:W-:Y:S02]  /*1270*/  DFMA R18, R10.reuse, UR42, R18 ;  /* 0x0000002a0a127c2b */ /* 0x040fe40008000012 */
[C---:B------:R-:W-:Y:S02]  /*1280*/  DFMA R4, R10.reuse, UR50, R4 ;  /* 0x000000320a047c2b */ /* 0x040fe40008000004 */
[C---:B------:R-:W-:Y:S02]  /*1290*/  DFMA R6, R10.reuse, UR58, R6 ;  /* 0x0000003a0a067c2b */ /* 0x040fe40008000006 */
[----:B------:R-:W-:Y:S02]  /*12a0*/  DFMA R8, R10, UR66, R8 ;  /* 0x000000420a087c2b */ /* 0x000fe40008000008 */
[C---:B------:R-:W-:Y:S02]  /*12b0*/  DFMA R10, R14.reuse, UR14, RZ ;  /* 0x0000000e0e0a7c2b */ /* 0x040fe400080000ff */
[----:B------:R-:W-:-:S02]  /*12c0*/  DFMA R14, R14, UR30, RZ ;  /* 0x0000001e0e0e7c2b */ /* 0x000fc400080000ff */
[----:B------:R-:W-:Y:S02]  /*12d0*/  DFMA R12, R26, UR56, R12 ;  /* 0x000000381a0c7c2b */ /* 0x000fe4000800000c */
[----:B------:R-:W-:Y:S02]  /*12e0*/  DFMA R16, R20, UR44, R16 ;  /* 0x0000002c14107c2b */ /* 0x000fe40008000010 */
[C---:B------:R-:W-:Y:S02]  /*12f0*/  DFMA R10, R26.reuse, UR48, R10 ;  /* 0x000000301a0a7c2b */ /* 0x040fe4000800000a */
[----:B------:R-:W-:Y:S02]  /*1300*/  DFMA R14, R26, UR64, R14 ;  /* 0x000000401a0e7c2b */ /* 0x000fe4000800000e */
[----:B------:R-:W-:Y:S01]  /*1310*/  DFMA R12, R22, UR26, R12 ;  /* 0x0000001a160c7c2b */ /* 0x000fe2000800000c */
[----:B------:R-:W-:-:S03]  /*1320*/  CS2R R26, SRZ ;  /* 0x00000000001a7805 */ /* 0x000fc6000001ff00 */
[C---:B------:R-:W-:Y:S02]  /*1330*/  DFMA R10, R22.reuse, UR18, R10 ;  /* 0x00000012160a7c2b */ /* 0x040fe4000800000a */
[----:B------:R-:W-:Y:S02]  /*1340*/  DFMA R14, R22, UR34, R14 ;  /* 0x00000022160e7c2b */ /* 0x000fe4000800000e */
[----:B------:R-:W-:Y:S01]  /*1350*/  DFMA R12, R20, UR60, R12 ;  /* 0x0000003c140c7c2b */ /* 0x000fe2000800000c */
[----:B------:R-:W-:-:S03]  /*1360*/  @!P0 LOP3.LUT R22, R29, 0x1f8, RZ, 0xc0, !PT ;  /* 0x000001f81d168812 */ /* 0x000fc600078ec0ff */
[C---:B------:R-:W-:Y:S02]  /*1370*/  DFMA R10, R20.reuse, UR52, R10 ;  /* 0x00000034140a7c2b */ /* 0x040fe4000800000a */
[----:B------:R-:W-:Y:S01]  /*1380*/  DFMA R14, R20, UR68, R14 ;  /* 0x00000044140e7c2b */ /* 0x000fe2000800000e */
[----:B------:R-:W-:Y:S01]  /*1390*/  @!P0 IMAD.IADD R23, R22, 0x1, R25 ;  /* 0x0000000116178824 */ /* 0x000fe200078e0219 */
[----:B------:R-:W0:Y:S03]  /*13a0*/  @!P0 LDC.64 R20, c[0x0][0x390] ;  /* 0x0000e400ff148b82 */ /* 0x000e260000000a00 */
[----:B0-----:R-:W-:Y:S01]  /*13b0*/  @!P0 IMAD.WIDE R20, R23, 0x8, R20 ;  /* 0x0000000817148825 */ /* 0x001fe200078e0214 */
[----:B------:R-:W-:-:S04]  /*13c0*/  CS2R R22, SRZ ;  /* 0x0000000000167805 */ /* 0x000fc8000001ff00 */
[----:B------:R-:W2:Y:S04]  /*13d0*/  @!P0 LDG.E.64.CONSTANT R26, desc[UR36][R20.64+0x38] ;  /* 0x00003824141a8981 */ /* 0x000ea8000c1e9b00 */
[----:B------:R0:W3:Y:S02]  /*13e0*/  @!P0 LDG.E.64.CONSTANT R22, desc[UR36][R20.64] ;  /* 0x0000002414168981 */ /* 0x0000e4000c1e9b00 */
[C-C-:B0-----:R-:W-:Y:S02]  /*13f0*/  DADD R20, R18.reuse, R16.reuse ;  /* 0x0000000012147229 */ /* 0x141fe40000000010 */
[----:B------:R-:W-:-:S08]  /*1400*/  DADD R16, R18, -R16 ;  /* 0x0000000012107229 */ /* 0x000fd00000000810 */
[----:B--2---:R-:W-:-:S08]  /*1410*/  DMUL R26, R16, R26 ;  /* 0x0000001a101a7228 */ /* 0x004fd00000000000 */
[CCC-:B---3--:R-:W-:Y:S02]  /*1420*/  DFMA R16, R20.reuse, R22.reuse, R26.reuse ;  /* 0x000000161410722b */ /* 0x1c8fe4000000001a */
[----:B------:R-:W-:Y:S01]  /*1430*/  DFMA R18, R20, R22, -R26 ;  /* 0x000000161412722b */ /* 0x000fe2000000081a */
[----:B------:R-:W0:Y:S01]  /*1440*/  @!P0 LDC.64 R22, c[0x0][0x390] ;  /* 0x0000e400ff168b82 */ /* 0x000e220000000a00 */
[----:B------:R-:W-:-:S05]  /*1450*/  @!P0 LOP3.LUT R26, R29, 0x1f8, RZ, 0xc0, !PT ;  /* 0x000001f81d1a8812 */ /* 0x000fca00078ec0ff */
[----:B------:R-:W-:-:S04]  /*1460*/  @!P0 IMAD.IADD R27, R26, 0x1, R25 ;  /* 0x000000011a1b8824 */ /* 0x000fc800078e0219 */
[----:B0-----:R-:W-:Y:S01]  /*1470*/  @!P0 IMAD.WIDE R20, R27, 0x8, R22 ;  /* 0x000000081b148825 */ /* 0x001fe200078e0216 */
[----:B------:R-:W-:Y:S02]  /*1480*/  CS2R R26, SRZ ;  /* 0x00000000001a7805 */ /* 0x000fe4000001ff00 */
[----:B------:R-:W-:-:S04]  /*1490*/  CS2R R22, SRZ ;  /* 0x0000000000167805 */ /* 0x000fc8000001ff00 */
[----:B------:R-:W2:Y:S04]  /*14a0*/  @!P0 LDG.E.64.CONSTANT R26, desc[UR36][R20.64+0x30] ;  /* 0x00003024141a8981 */ /* 0x000ea8000c1e9b00 */
[----:B------:R0:W3:Y:S02]  /*14b0*/  @!P0 LDG.E.64.CONSTANT R22, desc[UR36][R20.64+0x8] ;  /* 0x0000082414168981 */ /* 0x0000e4000c1e9b00 */
[C-C-:B0-----:R-:W-:Y:S02]  /*14c0*/  DADD R20, R4.reuse, R10.reuse ;  /* 0x0000000004147229 */ /* 0x141fe4000000000a */
[----:B------:R-:W-:Y:S01]  /*14d0*/  DADD R4, R4, -R10 ;  /* 0x0000000004047229 */ /* 0x000fe2000000080a */
[----:B------:R-:W0:Y:S07]  /*14e0*/  @!P0 LDC.64 R10, c[0x0][0x390] ;  /* 0x0000e400ff0a8b82 */ /* 0x000e2e0000000a00 */
[----:B--2---:R-:W-:-:S08]  /*14f0*/  DMUL R26, R4, R26 ;  /* 0x0000001a041a7228 */ /* 0x004fd00000000000 */
[CCC-:B---3--:R-:W-:Y:S02]  /*1500*/  DFMA R4, R20.reuse, R22.reuse, R26.reuse ;  /* 0x000000161404722b */ /* 0x1c8fe4000000001a */
[----:B------:R-:W-:Y:S01]  /*1510*/  DFMA R22, R20, R22, -R26 ;  /* 0x000000161416722b */ /* 0x000fe2000000081a */
[----:B------:R-:W-:Y:S02]  /*1520*/  @!P0 LOP3.LUT R26, R29, 0x1f8, RZ, 0xc0, !PT ;  /* 0x000001f81d1a8812 */ /* 0x000fe400078ec0ff */
[----:B------:R-:W-:-:S03]  /*1530*/  CS2R R20, SRZ ;  /* 0x0000000000147805 */ /* 0x000fc6000001ff00 */
[----:B------:R-:W-:-:S04]  /*1540*/  @!P0 IMAD.IADD R27, R26, 0x1, R25 ;  /* 0x000000011a1b8824 */ /* 0x000fc800078e0219 */
[----:B0-----:R-:W-:Y:S01]  /*1550*/  @!P0 IMAD.WIDE R10, R27, 0x8, R10 ;  /* 0x000000081b0a8825 */ /* 0x001fe200078e020a */
        /* <DEDUP_REMOVED lines=17> */
[----:B------:R-:W-:Y:S02]  /*1670*/  DADD R8, R8, -R14 ;  /* 0x0000000008087229 */ /* 0x000fe4000000080e */
[----:B------:R-:W-:-:S08]  /*1680*/  DFMA R14, R16, UR4, RZ ;  /* 0x00000004100e7c2b */ /* 0x000fd000080000ff */
[----:B------:R-:W-:-:S08]  /*1690*/  DFMA R14, R4, UR12, R14 ;  /* 0x0000000c040e7c2b */ /* 0x000fd0000800000e */
[----:B------:R-:W-:Y:S02]  /*16a0*/  DFMA R14, R6, UR20, R14 ;  /* 0x00000014060e7c2b */ /* 0x000fe4000800000e */
[----:B--2---:R-:W-:-:S08]  /*16b0*/  DMUL R10, R8, R10 ;  /* 0x0000000a080a7228 */ /* 0x004fd00000000000 */
[CCC-:B---3--:R-:W-:Y:S02]  /*16c0*/  DFMA R8, R12.reuse, R20.reuse, R10.reuse ;  /* 0x000000140c08722b */ /* 0x1c8fe4000000000a */
[----:B------:R-:W-:Y:S02]  /*16d0*/  DFMA R20, R12, R20, -R10 ;  /* 0x000000140c14722b */ /* 0x000fe4000000080a */
[----:B------:R-:W-:-:S08]  /*16e0*/  DFMA R10, R18, UR6, RZ ;  /* 0x00000006120a7c2b */ /* 0x000fd000080000ff */
[----:B------:R-:W-:-:S08]  /*16f0*/  DFMA R10, R22, UR14, R10 ;  /* 0x0000000e160a7c2b */ /* 0x000fd0000800000a */
[----:B------:R-:W-:Y:S02]  /*1700*/  DFMA R12, R26, UR22, R10 ;  /* 0x000000161a0c7c2b */ /* 0x000fe4000800000a */
[----:B------:R-:W-:-:S06]  /*1710*/  DFMA R14, R8, UR28, R14 ;  /* 0x0000001c080e7c2b */ /* 0x000fcc000800000e */
[----:B------:R-:W-:-:S08]  /*1720*/  DFMA R12, R20, UR30, R12 ;  /* 0x0000001e140c7c2b */ /* 0x000fd0000800000c */
[C-C-:B------:R-:W-:Y:S02]  /*1730*/  DADD R10, R14.reuse, R12.reuse ;  /* 0x000000000e0a7229 */ /* 0x140fe4000000000c */
[----:B------:R-:W-:Y:S02]  /*1740*/  DADD R12, R14, -R12 ;  /* 0x000000000e0c7229 */ /* 0x000fe4000000080c */
[----:B------:R-:W-:-:S05]  /*1750*/  DFMA R14, R18, UR40, RZ ;  /* 0x00000028120e7c2b */ /* 0x000fca00080000ff */
[----:B------:R0:W-:Y:S03]  /*1760*/  STS.64 [R2+0x38], R12 ;  /* 0x0000380c02007388 */ /* 0x0001e60000000a00 */
[----:B------:R-:W-:Y:S02]  /*1770*/  DFMA R14, R22, UR48, R14 ;  /* 0x00000030160e7c2b */ /* 0x000fe4000800000e */
[C---:B0-----:R-:W-:Y:S02]  /*1780*/  DFMA R12, R18.reuse, UR10, RZ ;  /* 0x0000000a120c7c2b */ /* 0x041fe400080000ff */
[----:B------:R-:W-:-:S06]  /*1790*/  DFMA R18, R18, UR44, RZ ;  /* 0x0000002c12127c2b */ /* 0x000fcc00080000ff */
[C---:B------:R-:W-:Y:S02]  /*17a0*/  DFMA R12, R22.reuse, UR18, R12 ;  /* 0x00000012160c7c2b */ /* 0x040fe4000800000c */
[----:B------:R-:W-:Y:S02]  /*17b0*/  DFMA R18, R22, UR52, R18 ;  /* 0x0000003416127c2b */ /* 0x000fe40008000012 */
[----:B------:R-:W-:-:S08]  /*17c0*/  DFMA R22, R16, UR38, RZ ;  /* 0x0000002610167c2b */ /* 0x000fd000080000ff */
[----:B------:R-:W-:Y:S02]  /*17d0*/  DFMA R22, R4, UR46, R22 ;  /* 0x0000002e04167c2b */ /* 0x000fe40008000016 */
[----:B------:R-:W-:-:S06]  /*17e0*/  DFMA R14, R26, UR56, R14 ;  /* 0x000000381a0e7c2b */ /* 0x000fcc000800000e */
[----:B------:R-:W-:Y:S02]  /*17f0*/  DFMA R22, R6, UR54, R22 ;  /* 0x0000003606167c2b */ /* 0x000fe40008000016 */
[----:B------:R-:W-:-:S06]  /*1800*/  DFMA R14, R20, UR64, R14 ;  /* 0x00000040140e7c2b */ /* 0x000fcc000800000e */
[----:B------:R-:W-:Y:S01]  /*1810*/  DFMA R22, R8, UR62, R22 ;  /* 0x0000003e08167c2b */ /* 0x000fe20008000016 */
[----:B------:R0:W-:Y:S07]  /*1820*/  STS.64 [R2], R10 ;  /* 0x0000000a02007388 */ /* 0x0001ee0000000a00 */
[C-C-:B0-----:R-:W-:Y:S02]  /*1830*/  DADD R10, R22.reuse, R14.reuse ;  /* 0x00000000160a7229 */ /* 0x141fe4000000000e */
[----:B------:R-:W-:-:S02]  /*1840*/  DADD R22, R22, -R14 ;  /* 0x0000000016167229 */ /* 0x000fc4000000080e */
[C---:B------:R-:W-:Y:S02]  /*1850*/  DFMA R14, R16.reuse, UR8, RZ ;  /* 0x00000008100e7c2b */ /* 0x040fe400080000ff */
[----:B------:R-:W-:-:S06]  /*1860*/  DFMA R16, R16, UR42, RZ ;  /* 0x0000002a10107c2b */ /* 0x000fcc00080000ff */
[C---:B------:R-:W-:Y:S02]  /*1870*/  DFMA R14, R4.reuse, UR16, R14 ;  /* 0x00000010040e7c2b */ /* 0x040fe4000800000e */
        /* <DEDUP_REMOVED lines=18> */
[----:B------:R2:W-:Y:S02]  /*19a0*/  STS.64 [R2+0x20], R16 ;  /* 0x0000201002007388 */ /* 0x0005e40000000a00 */
.L_x_158:
[----:B------:R-:W-:Y:S05]  /*19b0*/  BSYNC.RECONVERGENT B0 ;  /* 0x0000000000007941 */ /* 0x000fea0003800200 */
.L_x_157:
[----:B------:R-:W-:Y:S06]  /*19c0*/  BAR.SYNC.DEFER_BLOCKING 0x0 ;  /* 0x0000000000007b1d */ /* 0x000fec0000010000 */
[----:B------:R-:W-:Y:S04]  /*19d0*/  BSSY.RECONVERGENT B0, `(.L_x_159) ;  /* 0x0000044000007945 */ /* 0x000fe80003800200 */
[----:B------:R-:W-:Y:S05]  /*19e0*/  @P1 BRA `(.L_x_160) ;  /* 0x0000000400081947 */ /* 0x000fea0003800000 */
[----:B------:R-:W-:-:S04]  /*19f0*/  IMAD R3, R0, 0x1f8, R3 ;  /* 0x000001f800037824 */ /* 0x000fc800078e0203 */
[----:B------:R-:W-:-:S05]  /*1a00*/  IMAD.IADD R24, R24, 0x1, R3 ;  /* 0x0000000118187824 */ /* 0x000fca00078e0203 */
[----:B012---:R-:W-:Y:S04]  /*1a10*/  LDS.64 R6, [R24] ;  /* 0x0000000018067984 */ /* 0x007fe80000000a00 */
        /* <DEDUP_REMOVED lines=20> */
[----:B------:R-:W-:Y:S02]  /*1b60*/  DADD R2, R2, -R22 ;  /* 0x0000000002027229 */ /* 0x000fe40000000816 */
[----:B------:R-:W-:-:S04]  /*1b70*/  DFMA R22, R6, UR44, RZ ;  /* 0x0000002c06167c2b */ /* 0x000fc800080000ff */
[C---:B------:R-:W-:Y:S02]  /*1b80*/  DFMA R18, R12.reuse, UR20, R18 ;  /* 0x000000140c127c2b */ /* 0x040fe40008000012 */
[C---:B------:R-:W-:Y:S02]  /*1b90*/  DFMA R14, R12.reuse, UR54, R14 ;  /* 0x000000360c0e7c2b */ /* 0x040fe4000800000e */
[C---:B------:R-:W-:Y:S02]  /*1ba0*/  DFMA R8, R12.reuse, UR24, R8 ;  /* 0x000000180c087c2b */ /* 0x040fe40008000008 */
[----:B------:R-:W-:Y:S02]  /*1bb0*/  DFMA R4, R12, UR58, R4 ;  /* 0x0000003a0c047c2b */ /* 0x000fe40008000004 */
[C-C-:B---3--:R-:W-:Y:S02]  /*1bc0*/  DADD R12, R16.reuse, R20.reuse ;  /* 0x00000000100c7229 */ /* 0x148fe40000000014 */
[----:B------:R-:W-:-:S02]  /*1bd0*/  DADD R16, R16, -R20 ;  /* 0x0000000010107229 */ /* 0x000fc40000000814 */
[----:B------:R-:W-:Y:S02]  /*1be0*/  DFMA R20, R6, UR6, RZ ;  /* 0x0000000606147c2b */ /* 0x000fe400080000ff */
[----:B------:R-:W-:Y:S02]  /*1bf0*/  DFMA R22, R10, UR52, R22 ;  /* 0x000000340a167c2b */ /* 0x000fe40008000016 */
[C---:B------:R-:W-:Y:S02]  /*1c00*/  DFMA R18, R12.reuse, UR28, R18 ;  /* 0x0000001c0c127c2b */ /* 0x040fe40008000012 */
[C---:B------:R-:W-:Y:S02]  /*1c10*/  DFMA R14, R12.reuse, UR62, R14 ;  /* 0x0000003e0c0e7c2b */ /* 0x040fe4000800000e */
[C---:B------:R-:W-:Y:S02]  /*1c20*/  DFMA R8, R12.reuse, UR32, R8 ;  /* 0x000000200c087c2b */ /* 0x040fe40008000008 */
[----:B------:R-:W-:-:S02]  /*1c30*/  DFMA R4, R12, UR66, R4 ;  /* 0x000000420c047c2b */ /* 0x000fc40008000004 */
[C---:B------:R-:W-:Y:S02]  /*1c40*/  DFMA R12, R6.reuse, UR40, RZ ;  /* 0x00000028060c7c2b */ /* 0x040fe400080000ff */
[----:B------:R-:W-:Y:S02]  /*1c50*/  DFMA R6, R6, UR10, RZ ;  /* 0x0000000a06067c2b */ /* 0x000fe400080000ff */
[----:B------:R-:W-:Y:S02]  /*1c60*/  DFMA R20, R10, UR14, R20 ;  /* 0x0000000e0a147c2b */ /* 0x000fe40008000014 */
[----:B------:R-:W-:Y:S02]  /*1c70*/  DFMA R22, R2, UR60, R22 ;  /* 0x0000003c02167c2b */ /* 0x000fe40008000016 */
[C---:B------:R-:W-:Y:S02]  /*1c80*/  DFMA R12, R10.reuse, UR48, R12 ;  /* 0x000000300a0c7c2b */ /* 0x040fe4000800000c */
[----:B------:R-:W-:-:S02]  /*1c90*/  DFMA R6, R10, UR18, R6 ;  /* 0x000000120a067c2b */ /* 0x000fc40008000006 */
[----:B------:R-:W-:Y:S02]  /*1ca0*/  DFMA R20, R2, UR22, R20 ;  /* 0x0000001602147c2b */ /* 0x000fe40008000014 */
[----:B------:R-:W-:Y:S02]  /*1cb0*/  DFMA R22, R16, UR68, R22 ;  /* 0x0000004410167c2b */ /* 0x000fe40008000016 */
[C---:B------:R-:W-:Y:S02]  /*1cc0*/  DFMA R12, R2.reuse, UR56, R12 ;  /* 0x00000038020c7c2b */ /* 0x040fe4000800000c */
[----:B------:R-:W-:Y:S02]  /*1cd0*/  DFMA R6, R2, UR26, R6 ;  /* 0x0000001a02067c2b */ /* 0x000fe40008000006 */
[----:B------:R-:W-:Y:S02]  /*1ce0*/  DFMA R20, R16, UR30, R20 ;  /* 0x0000001e10147c2b */ /* 0x000fe40008000014 */
[----:B------:R-:W-:-:S02]  /*1cf0*/  DADD R2, R4, R22 ;  /* 0x0000000004027229 */ /* 0x000fc40000000016 */
[C---:B------:R-:W-:Y:S02]  /*1d00*/  DFMA R12, R16.reuse, UR64, R12 ;  /* 0x00000040100c7c2b */ /* 0x040fe4000800000c */
[----:B------:R-:W-:Y:S02]  /*1d10*/  DFMA R6, R16, UR34, R6 ;  /* 0x0000002210067c2b */ /* 0x000fe40008000006 */
[----:B------:R-:W-:Y:S01]  /*1d20*/  DADD R10, R18, R20 ;  /* 0x00000000120a7229 */ /* 0x000fe20000000014 */
[----:B------:R3:W-:Y:S01]  /*1d30*/  STS.64 [R24+0xd8], R2 ;  /* 0x0000d80218007388 */ /* 0x0007e20000000a00 */
[----:B------:R-:W-:Y:S02]  /*1d40*/  DADD R4, R4, -R22 ;  /* 0x0000000004047229 */ /* 0x000fe40000000816 */
[C-C-:B------:R-:W-:Y:S02]  /*1d50*/  DADD R16, R14.reuse, R12.reuse ;  /* 0x000000000e107229 */ /* 0x140fe4000000000c */
[----:B------:R-:W-:Y:S01]  /*1d60*/  DADD R12, R14, -R12 ;  /* 0x000000000e0c7229 */ /* 0x000fe2000000080c */
[----:B------:R3:W-:Y:S01]  /*1d70*/  STS.64 [R24], R10 ;  /* 0x0000000a18007388 */ /* 0x0007e20000000a00 */
[----:B------:R-:W-:-:S02]  /*1d80*/  DADD R14, R8, R6 ;  /* 0x00000000080e7229 */ /* 0x000fc40000000006 */
        /* <DEDUP_REMOVED lines=8> */
.L_x_160:
[----:B------:R-:W-:Y:S05]  /*1e10*/  BSYNC.RECONVERGENT B0 ;  /* 0x0000000000007941 */ /* 0x000fea0003800200 */
.L_x_159:
[----:B------:R-:W-:Y:S06]  /*1e20*/  BAR.SYNC.DEFER_BLOCKING 0x0 ;  /* 0x0000000000007b1d */ /* 0x000fec0000010000 */
[----:B0123--:R-:W-:Y:S04]  /*1e30*/  LDS.64 R6, [R28] ;  /* 0x000000001c067984 */ /* 0x00ffe80000000a00 */
        /* <DEDUP_REMOVED lines=10> */
[C---:B------:R-:W-:Y:S02]  /*1ee0*/  DFMA R22, R18.reuse, UR4, RZ ;  /* 0x0000000412167c2b */ /* 0x040fe400080000ff */
[C---:B------:R-:W-:Y:S02]  /*1ef0*/  DFMA R4, R18.reuse, UR38, RZ ;  /* 0x0000002612047c2b */ /* 0x040fe400080000ff */
[C---:B------:R-:W-:Y:S02]  /*1f00*/  DFMA R20, R18.reuse, UR8, RZ ;  /* 0x0000000812147c2b */ /* 0x040fe400080000ff */
[----:B------:R-:W-:Y:S02]  /*1f10*/  DFMA R18, R18, UR42, RZ ;  /* 0x0000002a12127c2b */ /* 0x000fe400080000ff */
[C---:B------:R-:W-:Y:S02]  /*1f20*/  DFMA R22, R16.reuse, UR12, R22 ;  /* 0x0000000c10167c2b */ /* 0x040fe40008000016 */
[----:B------:R-:W-:-:S02]  /*1f30*/  DFMA R4, R16, UR46, R4 ;  /* 0x0000002e10047c2b */ /* 0x000fc40008000004 */
[C---:B------:R-:W-:Y:S02]  /*1f40*/  DFMA R20, R16.reuse, UR16, R20 ;  /* 0x0000001010147c2b */ /* 0x040fe40008000014 */
[----:B------:R-:W-:Y:S02]  /*1f50*/  DFMA R16, R16, UR50, R18 ;  /* 0x0000003210107c2b */ /* 0x000fe40008000012 */
[C-C-:B--2---:R-:W-:Y:S02]  /*1f60*/  DADD R18, R8.reuse, R12.reuse ;  /* 0x0000000008127229 */ /* 0x144fe4000000000c */
[----:B------:R-:W-:Y:S02]  /*1f70*/  DADD R8, R8, -R12 ;  /* 0x0000000008087229 */ /* 0x000fe4000000080c */
[----:B------:R-:W-:Y:S02]  /*1f80*/  DADD R10, R10, -R26 ;  /* 0x000000000a0a7229 */ /* 0x000fe4000000081a */
[----:B------:R-:W-:-:S02]  /*1f90*/  DFMA R26, R6, UR10, RZ ;  /* 0x0000000a061a7c2b */ /* 0x000fc400080000ff */
[C---:B------:R-:W-:Y:S02]  /*1fa0*/  DFMA R12, R18.reuse, UR20, R22 ;  /* 0x00000014120c7c2b */ /* 0x040fe40008000016 */
[C---:B------:R-:W-:Y:S02]  /*1fb0*/  DFMA R4, R18.reuse, UR54, R4 ;  /* 0x0000003612047c2b */ /* 0x040fe40008000004 */
[C---:B------:R-:W-:Y:S02]  /*1fc0*/  DFMA R20, R18.reuse, UR24, R20 ;  /* 0x0000001812147c2b */ /* 0x040fe40008000014 */
[----:B------:R-:W-:Y:S02]  /*1fd0*/  DFMA R16, R18, UR58, R16 ;  /* 0x0000003a12107c2b */ /* 0x000fe40008000010 */
[C-C-:B---3--:R-:W-:Y:S02]  /*1fe0*/  DADD R18, R2.reuse, R14.reuse ;  /* 0x0000000002127229 */ /* 0x148fe4000000000e */
[----:B------:R-:W-:-:S02]  /*1ff0*/  DADD R2, R2, -R14 ;  /* 0x0000000002027229 */ /* 0x000fc4000000080e */
[C---:B------:R-:W-:Y:S02]  /*2000*/  DFMA R14, R6.reuse, UR6, RZ ;  /* 0x00000006060e7c2b */ /* 0x040fe400080000ff */
[C---:B------:R-:W-:Y:S02]  /*2010*/  DFMA R22, R6.reuse, UR40, RZ ;  /* 0x0000002806167c2b */ /* 0x040fe400080000ff */
[----:B------:R-:W-:Y:S02]  /*2020*/  DFMA R28, R6, UR44, RZ ;  /* 0x0000002c061c7c2b */ /* 0x000fe400080000ff */
        /* <DEDUP_REMOVED lines=17> */
[----:B------:R-:W0:Y:S01]  /*2140*/  S2R R0, SR_TID.X ;  /* 0x0000000000007919 */ /* 0x000e220000002100 */
[----:B------:R-:W1:Y:S01]  /*2150*/  LDC.64 R10, c[0x0][0x3b0] ;  /* 0x0000ec00ff0a7b82 */ /* 0x000e620000000a00 */
[----:B------:R-:W-:Y:S02]  /*2160*/  DADD R2, R16, R8 ;  /* 0x0000000010027229 */ /* 0x000fe40000000008 */
[----:B------:R-:W-:Y:S02]  /*2170*/  DADD R18, R4, R22 ;  /* 0x0000000004127229 */ /* 0x000fe40000000016 */
[----:B------:R-:W-:Y:S02]  /*2180*/  DADD R16, R16, -R8 ;  /* 0x0000000010107229 */ /* 0x000fe40000000808 */
[----:B------:R-:W-:Y:S02]  /*2190*/  DADD R22, R4, -R22 ;  /* 0x0000000004167229 */ /* 0x000fe40000000816 */
[----:B------:R-:W-:-:S02]  /*21a0*/  DADD R8, R20, R6 ;  /* 0x0000000014087229 */ /* 0x000fc40000000006 */
[----:B------:R-:W-:Y:S02]  /*21b0*/  DADD R4, R12, R14 ;  /* 0x000000000c047229 */ /* 0x000fe4000000000e */
[----:B------:R-:W-:Y:S02]  /*21c0*/  DADD R6, R20, -R6 ;  /* 0x0000000014067229 */ /* 0x000fe40000000806 */
[----:B------:R-:W-:Y:S01]  /*21d0*/  DADD R12, R12, -R14 ;  /* 0x000000000c0c7229 */ /* 0x000fe2000000080e */
[----:B0-----:R-:W-:-:S04]  /*21e0*/  IMAD.IADD R25, R0, 0x1, R25 ;  /* 0x0000000100197824 */ /* 0x001fc800078e0219 */
[----:B-1----:R-:W-:-:S05]  /*21f0*/  IMAD.WIDE R10, R25, 0x8, R10 ;  /* 0x00000008190a7825 */ /* 0x002fca00078e020a */
        /* <DEDUP_REMOVED lines=9> */
.L_x_161:
        /* <DEDUP_REMOVED lines=15> */
.L_x_342:


//--------------------- .text._Z32massMatrixMultiplyConstantKernelILi6ELi10ELi1EEviPKiPKdS3_S3_S3_Pd --------------------------
	.section	.text._Z32massMatrixMultiplyConstantKernelILi6ELi10ELi1EEviPKiPKdS3_S3_S3_Pd,"ax",@progbits
	.align	128
        .global         _Z32massMatrixMultiplyConstantKernelILi6ELi10ELi1EEviPKiPKdS3_S3_S3_Pd
        .type           _Z32massMatrixMultiplyConstantKernelILi6ELi10ELi1EEviPKiPKdS3_S3_S3_Pd,@function
        .size           _Z32massMatrixMultiplyConstantKernelILi6ELi10ELi1EEviPKiPKdS3_S3_S3_Pd,(.L_x_343 - _Z32massMatrixMultiplyConstantKernelILi6ELi10ELi1EEviPKiPKdS3_S3_S3_Pd)
        .other          _Z32massMatrixMultiplyConstantKernelILi6ELi10ELi1EEviPKiPKdS3_S3_S3_Pd,@"STO_CUDA_ENTRY STV_DEFAULT"
_Z32massMatrixMultiplyConstantKernelILi6ELi10ELi1EEviPKiPKdS3_S3_S3_Pd:
.text._Z32massMatrixMultiplyConstantKernelILi6ELi10ELi1EEviPKiPKdS3_S3_S3_Pd:
[----:B------:R-:W-:Y:S01]  /*0000*/  LDC R1, c[0x0][0x37c] ;  /* 0x0000df00ff017b82 */ /* 0x000fe20000000800 */
[----:B------:R-:W0:Y:S07]  /*0010*/  S2R R3, SR_TID.Y ;  /* 0x0000000000037919 */ /* 0x000e2e0000002200 */
[----:B------:R-:W0:Y:S01]  /*0020*/  S2UR UR4, SR_CTAID.X ;  /* 0x00000000000479c3 */ /* 0x000e220000002500 */
[----:B------:R-:W1:Y:S01]  /*0030*/  LDCU UR5, c[0x0][0x380] ;  /* 0x00007000ff0577ac */ /* 0x000e620008000800 */
[----:B------:R-:W-:Y:S01]  /*0040*/  IMAD.MOV.U32 R2, RZ, RZ, RZ ;  /* 0x000000ffff027224 */ /* 0x000fe200078e00ff */
[----:B------:R-:W2:Y:S01]  /*0050*/  S2R R4, SR_TID.X ;  /* 0x0000000000047919 */ /* 0x000ea20000002100 */
[----:B------:R-:W3:Y:S04]  /*0060*/  LDCU.128 UR8, c[0x3][URZ] ;  /* 0x00c00000ff0877ac */ /* 0x000ee80008000c00 */
        /* <DEDUP_REMOVED lines=10> */
[----:B------:R-:W1:Y:S01]  /*0110*/  LDCU.64 UR4, c[0x0][0x358] ;  /* 0x00006b00ff0477ac */ /* 0x000e620008000a00 */
[----:B------:R-:W0:Y:S01]  /*0120*/  LDCU.128 UR32, c[0x3][0x30] ;  /* 0x00c00600ff2077ac */ /* 0x000e220008000c00 */
[----:B------:R-:W0:Y:S10]  /*0130*/  LDCU.128 UR36, c[0x3][0x730] ;  /* 0x00c0e600ff2477ac */ /* 0x000e340008000c00 */
[----:B------:R-:W3:Y:S01]  /*0140*/  @!P0 LDC.64 R6, c[0x0][0x388] ;  /* 0x0000e200ff068b82 */ /* 0x000ee20000000a00 */
[----:B------:R-:W0:Y:S01]  /*0150*/  S2R R90, SR_CgaCtaId ;  /* 0x00000000005a7919 */ /* 0x000e220000008800 */
[----:B------:R-:W0:Y:S01]  /*0160*/  LDCU.64 UR6, c[0x3][0x70] ;  /* 0x00c00e00ff0677ac */ /* 0x000e220008000a00 */
[----:B------:R-:W0:Y:S01]  /*0170*/  LDCU.64 UR64, c[0x3][0x70] ;  /* 0x00c00e00ff4077ac */ /* 0x000e220008000a00 */
[----:B------:R-:W0:Y:S01]  /*0180*/  LDCU.64 UR66, c[0x3][0x770] ;  /* 0x00c0ee00ff4277ac */ /* 0x000e220008000a00 */
[----:B------:R-:W0:Y:S01]  /*0190*/  LDCU.64 UR48, c[0x3][0x10] ;  /* 0x00c00200ff3077ac */ /* 0x000e220008000a00 */
[----:B------:R-:W0:Y:S01]  /*01a0*/  LDCU.64 UR50, c[0x3][0x710] ;  /* 0x00c0e200ff3277ac */ /* 0x000e220008000a00 */
[----:B------:R-:W0:Y:S01]  /*01b0*/  LDCU.64 UR56, c[0x3][0x40] ;  /* 0x00c00800ff3877ac */ /* 0x000e220008000a00 */
[----:B---3--:R-:W-:Y:S01]  /*01c0*/  @!P0 IMAD.WIDE R6, R0, 0x4, R6 ;  /* 0x0000000400068825 */ /* 0x008fe200078e0206 */
[----:B------:R-:W3:Y:S04]  /*01d0*/  LDCU.64 UR58, c[0x3][0x740] ;  /* 0x00c0e800ff3a77ac */ /* 0x000ee80008000a00 */
[----:B-1----:R-:W2:Y:S01]  /*01e0*/  @!P0 LDG.E.CONSTANT R2, desc[UR4][R6.64] ;  /* 0x0000000406028981 */ /* 0x002ea2000c1e9900 */
[----:B------:R-:W1:Y:S01]  /*01f0*/  LDCU.64 UR52, c[0x3][0x18] ;  /* 0x00c00300ff3477ac */ /* 0x000e620008000a00 */
[----:B------:R-:W0:Y:S01]  /*0200*/  LDCU.64 UR54, c[0x3][0x718] ;  /* 0x00c0e300ff3677ac */ /* 0x000e220008000a00 */
[----:B------:R-:W0:Y:S01]  /*0210*/  LDCU.64 UR60, c[0x3][0x48] ;  /* 0x00c00900ff3c77ac */ /* 0x000e220008000a00 */
[----:B------:R-:W0:Y:S01]  /*0220*/  LDCU.64 UR62, c[0x3][0x748] ;  /* 0x00c0e900ff3e77ac */ /* 0x000e220008000a00 */
[----:B------:R-:W-:Y:S01]  /*0230*/  BAR.SYNC.DEFER_BLOCKING 0x0 ;  /* 0x0000000000007b1d */ /* 0x000fe20000010000 */
[----:B--2---:R-:W-:-:S04]  /*0240*/  IMAD R5, R2, 0xd8, R4 ;  /* 0x000000d802057824 */ /* 0x004fc800078e0204 */
[----:B----4-:R-:W-:-:S05]  /*0250*/  IMAD.WIDE R8, R5, 0x8, R8 ;  /* 0x0000000805087825 */ /* 0x010fca00078e0208 */
[----:B------:R-:W2:Y:S04]  /*0260*/  LDG.E.64.CONSTANT R86, desc[UR4][R8.64+0x240] ;  /* 0x0002400408567981 */ /* 0x000ea8000c1e9b00 */
[----:B------:R-:W2:Y:S04]  /*0270*/  LDG.E.64.CONSTANT R10, desc[UR4][R8.64+0x360] ;  /* 0x00036004080a7981 */ /* 0x000ea8000c1e9b00 */
[----:B------:R-:W4:Y:S04]  /*0280*/  LDG.E.64.CONSTANT R84, desc[UR4][R8.64+0x120] ;  /* 0x0001200408547981 */ /* 0x000f28000c1e9b00 */
[----:B------:R-:W4:Y:S04]  /*0290*/  LDG.E.64.CONSTANT R12, desc[UR4][R8.64+0x480] ;  /* 0x00048004080c7981 */ /* 0x000f28000c1e9b00 */
[----:B------:R-:W3:Y:S04]  /*02a0*/  LDG.E.64.CONSTANT R64, desc[UR4][R8.64] ;  /* 0x0000000408407981 */ /* 0x000ee8000c1e9b00 */
[----:B------:R1:W3:Y:S01]  /*02b0*/  LDG.E.64.CONSTANT R14, desc[UR4][R8.64+0x5a0] ;  /* 0x0005a004080e7981 */ /* 0x0002e2000c1e9b00 */
[----:B------:R-:W-:Y:S01]  /*02c0*/  MOV R6, UR8 ;  /* 0x0000000800067c02 */ /* 0x000fe20008000f00 */
[----:B------:R-:W-:Y:S01]  /*02d0*/  IMAD.U32 R7, RZ, RZ, UR9 ;  /* 0x00000009ff077e24 */ /* 0x000fe2000f8e00ff */
[----:B-----5:R-:W-:Y:S01]  /*02e0*/  MOV R24, UR46 ;  /* 0x0000002e00187c02 */ /* 0x020fe20008000f00 */
[----:B------:R-:W-:Y:S01]  /*02f0*/  IMAD.U32 R16, RZ, RZ, UR22 ;  /* 0x00000016ff107e24 */ /* 0x000fe2000f8e00ff */
[----:B0-----:R-:W-:Y:S01]  /*0300*/  MOV R30, UR28 ;  /* 0x0000001c001e7c02 */ /* 0x001fe20008000f00 */
[----:B------:R-:W-:Y:S01]  /*0310*/  IMAD.U32 R17, RZ, RZ, UR23 ;  /* 0x00000017ff117e24 */ /* 0x000fe2000f8e00ff */
[----:B------:R-:W-:Y:S01]  /*0320*/  MOV R27, UR17 ;  /* 0x00000011001b7c02 */ /* 0x000fe20008000f00 */
[----:B------:R-:W-:Y:S01]  /*0330*/  IMAD.U32 R22, RZ, RZ, UR42 ;  /* 0x0000002aff167e24 */ /* 0x000fe2000f8e00ff */
[----:B------:R-:W-:Y:S01]  /*0340*/  MOV R49, UR31 ;  /* 0x0000001f00317c02 */ /* 0x000fe20008000f00 */
[----:B-1----:R-:W-:Y:S01]  /*0350*/  IMAD.U32 R8, RZ, RZ, UR10 ;  /* 0x0000000aff087e24 */ /* 0x002fe2000f8e00ff */
[----:B------:R-:W-:Y:S01]  /*0360*/  MOV R9, UR11 ;  /* 0x0000000b00097c02 */ /* 0x000fe20008000f00 */
[----:B------:R-:W0:Y:S01]  /*0370*/  LDCU.128 UR8, c[0x3][0x50] ;  /* 0x00c00a00ff0877ac */ /* 0x000e220008000c00 */
        /* <DEDUP_REMOVED lines=9> */
[C---:B------:R-:W-:Y:S01]  /*0410*/  LOP3.LUT R5, R4.reuse, 0xffff, RZ, 0xc0, !PT ;  /* 0x0000ffff04057812 */ /* 0x040fe200078ec0ff */
[----:B------:R-:W-:Y:S01]  /*0420*/  IMAD.U32 R26, RZ, RZ, UR16 ;  /* 0x00000010ff1a7e24 */ /* 0x000fe2000f8e00ff */
[C---:B------:R-:W-:Y:S01]  /*0430*/  ISETP.GT.U32.AND P2, PT, R4.reuse, 0x3b, PT ;  /* 0x0000003b0400780c */ /* 0x040fe20003f44070 */
[----:B------:R-:W-:Y:S01]  /*0440*/  IMAD.U32 R44, RZ, RZ, UR26 ;  /* 0x0000001aff2c7e24 */ /* 0x000fe2000f8e00ff */
[----:B------:R-:W-:Y:S01]  /*0450*/  BSSY.RECONVERGENT B0, `(.L_x_162) ;  /* 0x00000cc000007945 */ /* 0x000fe20003800200 */
[----:B------:R-:W-:Y:S01]  /*0460*/  IMAD.U32 R45, RZ, RZ, UR27 ;  /* 0x0000001bff2d7e24 */ /* 0x000fe2000f8e00ff */
[----:B------:R-:W1:Y:S01]  /*0470*/  LDCU.128 UR24, c[0x3][0x20] ;  /* 0x00c00400ff1877ac */ /* 0x000e620008000c00 */
[----:B------:R-:W-:Y:S01]  /*0480*/  IMAD.U32 R48, RZ, RZ, UR30 ;  /* 0x0000001eff307e24 */ /* 0x000fe2000f8e00ff */
[----:B0-----:R-:W-:Y:S01]  /*0490*/  MOV R36, UR8 ;  /* 0x0000000800247c02 */ /* 0x001fe20008000f00 */
[----:B------:R-:W-:Y:S01]  /*04a0*/  IMAD.U32 R37, RZ, RZ, UR9 ;  /* 0x00000009ff257e24 */ /* 0x000fe2000f8e00ff */
[----:B------:R-:W-:Y:S01]  /*04b0*/  MOV R55, UR11 ;  /* 0x0000000b00377c02 */ /* 0x000fe20008000f00 */
[----:B------:R-:W-:Y:S01]  /*04c0*/  IMAD.U32 R38, RZ, RZ, UR20 ;  /* 0x00000014ff267e24 */ /* 0x000fe2000f8e00ff */
[----:B------:R-:W0:Y:S01]  /*04d0*/  LDCU.128 UR20, c[0x3][0x700] ;  /* 0x00c0e000ff1477ac */ /* 0x000e220008000c00 */
[----:B------:R-:W-:Y:S01]  /*04e0*/  IMAD.U32 R19, RZ, RZ, UR33 ;  /* 0x00000021ff137e24 */ /* 0x000fe2000f8e00ff */
[----:B------:R-:W-:Y:S01]  /*04f0*/  ISETP.GT.U32.AND P1, PT, R4, 0x63, PT ;  /* 0x000000630400780c */ /* 0x000fe20003f24070 */
[----:B------:R-:W-:Y:S01]  /*0500*/  IMAD.U32 R20, RZ, RZ, UR36 ;  /* 0x00000024ff147e24 */ /* 0x000fe2000f8e00ff */
[----:B------:R-:W0:Y:S01]  /*0510*/  LDCU.128 UR28, c[0x3][0x720] ;  /* 0x00c0e400ff1c77ac */ /* 0x000e220008000c00 */
[----:B------:R-:W-:-:S02]  /*0520*/  IMAD.U32 R54, RZ, RZ, UR10 ;  /* 0x0000000aff367e24 */ /* 0x000fc4000f8e00ff */
[----:B------:R-:W-:Y:S01]  /*0530*/  IMAD.U32 R50, RZ, RZ, UR40 ;  /* 0x00000028ff327e24 */ /* 0x000fe2000f8e00ff */
[----:B------:R-:W5:Y:S01]  /*0540*/  LDCU.128 UR8, c[0x3][0x760] ;  /* 0x00c0ec00ff0877ac */ /* 0x000f620008000c00 */
[----:B------:R-:W-:Y:S02]  /*0550*/  IMAD.U32 R51, RZ, RZ, UR41 ;  /* 0x00000029ff337e24 */ /* 0x000fe4000f8e00ff */
[----:B------:R-:W-:Y:S01]  /*0560*/  IMAD.U32 R53, RZ, RZ, UR45 ;  /* 0x0000002dff357e24 */ /* 0x000fe2000f8e00ff */
[----:B------:R-:W0:Y:S01]  /*0570*/  LDCU.128 UR40, c[0x3][0x60] ;  /* 0x00c00c00ff2877ac */ /* 0x000e220008000c00 */
[----:B------:R-:W-:Y:S01]  /*0580*/  IMAD R5, R5, 0x2aab, RZ ;  /* 0x00002aab05057824 */ /* 0x000fe200078e02ff */
[----:B------:R-:W0:Y:S04]  /*0590*/  LDCU.128 UR44, c[0x3][0x760] ;  /* 0x00c0ec00ff2c77ac */ /* 0x000e280008000c00 */
[----:B------:R-:W-:-:S02]  /*05a0*/  SHF.R.U32.HI R88, RZ, 0x10, R5 ;  /* 0x00000010ff587819 */ /* 0x000fc40000011605 */
[----:B------:R-:W-:-:S04]  /*05b0*/  MOV R5, 0x400 ;  /* 0x0000040000057802 */ /* 0x000fc80000000f00 */
[----:B------:R-:W-:Y:S02]  /*05c0*/  LEA R90, R90, R5, 0x18 ;  /* 0x000000055a5a7211 */ /* 0x000fe400078ec0ff */
[----:B------:R-:W-:-:S03]  /*05d0*/  PRMT R5, R88, 0x9910, RZ ;  /* 0x0000991058057816 */ /* 0x000fc600000000ff */
[----:B------:R-:W-:Y:S02]  /*05e0*/  IMAD R3, R3, 0x1f40, R90 ;  /* 0x00001f4003037824 */ /* 0x000fe400078e025a */
[----:B------:R-:W-:Y:S02]  /*05f0*/  IMAD R5, R5, 0x6, RZ ;  /* 0x0000000605057824 */ /* 0x000fe400078e02ff */
[----:B------:R-:W-:Y:S02]  /*0600*/  IMAD R88, R88, 0x50, R3 ;  /* 0x0000005058587824 */ /* 0x000fe400078e0203 */
[----:B------:R-:W-:-:S05]  /*0610*/  IMAD.MOV R5, RZ, RZ, -R5 ;  /* 0x000000ffff057224 */ /* 0x000fca00078e0a05 */
[----:B------:R-:W-:-:S04]  /*0620*/  PRMT R5, R5, 0x7710, RZ ;  /* 0x0000771005057816 */ /* 0x000fc800000000ff */
[----:B------:R-:W-:-:S04]  /*0630*/  IADD3 R5, PT, PT, R5, R4, RZ ;  /* 0x0000000405057210 */ /* 0x000fc80007ffe0ff */
[----:B------:R-:W-:-:S05]  /*0640*/  LOP3.LUT R5, R5, 0xffff, RZ, 0xc0, !PT ;  /* 0x0000ffff05057812 */ /* 0x000fca00078ec0ff */
[----:B------:R-:W-:Y:S01]  /*0650*/  IMAD R5, R5, 0x8, R88 ;  /* 0x0000000805057824 */ /* 0x000fe200078e0258 */
[C-C-:B--2---:R-:W-:Y:S02]  /*0660*/  DADD R68, R86.reuse, R10.reuse ;  /* 0x0000000056447229 */ /* 0x144fe4000000000a */
[----:B------:R-:W-:Y:S01]  /*0670*/  DADD R86, R86, -R10 ;  /* 0x0000000056567229 */ /* 0x000fe2000000080a */
[----:B------:R-:W-:Y:S02]  /*0680*/  IMAD.U32 R10, RZ, RZ, UR12 ;  /* 0x0000000cff0a7e24 */ /* 0x000fe4000f8e00ff */
[----:B------:R-:W-:Y:S01]  /*0690*/  IMAD.U32 R11, RZ, RZ, UR13 ;  /* 0x0000000dff0b7e24 */ /* 0x000fe2000f8e00ff */
[C-C-:B----4-:R-:W-:Y:S02]  /*06a0*/  DADD R40, R84.reuse, R12.reuse ;  /* 0x0000000054287229 */ /* 0x150fe4000000000c */
[----:B------:R-:W-:Y:S01]  /*06b0*/  DADD R84, R84, -R12 ;  /* 0x0000000054547229 */ /* 0x000fe2000000080c */
[----:B------:R-:W-:Y:S01]  /*06c0*/  MOV R12, UR14 ;  /* 0x0000000e000c7c02 */ /* 0x000fe20008000f00 */
[----:B------:R-:W-:Y:S01]  /*06d0*/  IMAD.U32 R13, RZ, RZ, UR15 ;  /* 0x0000000fff0d7e24 */ /* 0x000fe2000f8e00ff */
[----:B------:R-:W2:Y:S01]  /*06e0*/  LDCU.128 UR12, c[0x3][0x750] ;  /* 0x00c0ea00ff0c77ac */ /* 0x000ea20008000c00 */
[----:B---3--:R-:W-:-:S02]  /*06f0*/  DADD R60, R64, R14 ;  /* 0x00000000403c7229 */ /* 0x008fc4000000000e */
[----:B------:R-:W-:Y:S01]  /*0700*/  DADD R64, R64, -R14 ;  /* 0x0000000040407229 */ /* 0x000fe2000000080e */
[----:B------:R-:W-:Y:S01]  /*0710*/  IMAD.U32 R14, RZ, RZ, UR18 ;  /* 0x00000012ff0e7e24 */ /* 0x000fe2000f8e00ff */
[----:B------:R-:W-:Y:S01]  /*0720*/  MOV R15, UR19 ;  /* 0x00000013000f7c02 */ /* 0x000fe20008000f00 */
[----:B------:R-:W3:Y:S03]  /*0730*/  LDCU.128 UR16, c[0x3][0x60] ;  /* 0x00c00c00ff1077ac */ /* 0x000ee60008000c00 */
[----:B------:R-:W-:Y:S02]  /*0740*/  DFMA R32, R60, R6, RZ ;  /* 0x000000063c20722b */ /* 0x000fe400000000ff */
[----:B------:R-:W-:Y:S02]  /*0750*/  DFMA R58, R64, R16, RZ ;  /* 0x00000010403a722b */ /* 0x000fe400000000ff */
[----:B------:R-:W-:-:S02]  /*0760*/  DFMA R78, R60, R14, RZ ;  /* 0x0000000e3c4e722b */ /* 0x000fc400000000ff */
[----:B------:R-:W-:Y:S02]  /*0770*/  DFMA R34, R64, R10, RZ ;  /* 0x0000000a4022722b */ /* 0x000fe400000000ff */
[----:B------:R-:W-:Y:S01]  /*0780*/  DFMA R70, R60, R22, RZ ;  /* 0x000000163c46722b */ /* 0x000fe200000000ff */
[----:B--2---:R-:W-:Y:S01]  /*0790*/  MOV R46, UR12 ;  /* 0x0000000c002e7c02 */ /* 0x004fe20008000f00 */
[----:B------:R-:W-:Y:S01]  /*07a0*/  DFMA R62, R64, R24, RZ ;  /* 0x00000018403e722b */ /* 0x000fe200000000ff */
[----:B------:R-:W-:Y:S01]  /*07b0*/  IMAD.U32 R47, RZ, RZ, UR13 ;  /* 0x0000000dff2f7e24 */ /* 0x000fe2000f8e00ff */
[----:B------:R-:W-:Y:S01]  /*07c0*/  DFMA R78, R40, R28, R78 ;  /* 0x0000001c284e722b */ /* 0x000fe2000000004e */
[----:B------:R-:W-:Y:S01]  /*07d0*/  IMAD.U32 R56, RZ, RZ, UR14 ;  /* 0x0000000eff387e24 */ /* 0x000fe2000f8e00ff */
[----:B------:R-:W-:Y:S01]  /*07e0*/  DFMA R58, R84, R30, R58 ;  /* 0x0000001e543a722b */ /* 0x000fe2000000003a */
[----:B------:R-:W-:Y:S01]  /*07f0*/  IMAD.U32 R57, RZ, RZ, UR15 ;  /* 0x0000000fff397e24 */ /* 0x000fe2000f8e00ff */
[----:B------:R-:W-:Y:S01]  /*0800*/  DFMA R82, R40, R8, R32 ;  /* 0x000000082852722b */ /* 0x000fe20000000020 */
[----:B------:R-:W2:Y:S01]  /*0810*/  LDCU.128 UR12, c[0x3][0x750] ;  /* 0x00c0ea00ff0c77ac */ /* 0x000ea20008000c00 */
        /* <DEDUP_REMOVED lines=8> */
[----:B------:R-:W-:Y:S01]  /*08a0*/  DFMA R58, R86, R48, R58 ;  /* 0x00000030563a722b */ /* 0x000fe2000000003a */
[----:B------:R-:W4:Y:S01]  /*08b0*/  LDCU.128 UR32, c[0x3][0x30] ;  /* 0x00c00600ff2077ac */ /* 0x000f220008000c00 */
[----:B------:R-:W-:-:S02]  /*08c0*/  DFMA R82, R68, R26, R82 ;  /* 0x0000001a4452722b */ /* 0x000fc40000000052 */
[----:B------:R-:W-:Y:S01]  /*08d0*/  DFMA R72, R86, R38, R42 ;  /* 0x000000265648722b */ /* 0x000fe2000000002a */
[----:B------:R-:W0:Y:S01]  /*08e0*/  LDCU.128 UR36, c[0x3][0x730] ;  /* 0x00c0e600ff2477ac */ /* 0x000e220008000c00 */
[----:B------:R-:W-:Y:S02]  /*08f0*/  DFMA R74, R60, R18, RZ ;  /* 0x000000123c4a722b */ /* 0x000fe400000000ff */
[----:B------:R-:W-:Y:S02]  /*0900*/  DFMA R66, R64, R20, RZ ;  /* 0x000000144042722b */ /* 0x000fe400000000ff */
[----:B------:R-:W-:Y:S02]  /*0910*/  DFMA R70, R68, R54, R70 ;  /* 0x000000364446722b */ /* 0x000fe40000000046 */
[----:B------:R-:W-:Y:S02]  /*0920*/  DFMA R62, R86, R56, R62 ;  /* 0x00000038563e722b */ /* 0x000fe4000000003e */
[----:B------:R-:W-:-:S02]  /*0930*/  DADD R80, R78, R58 ;  /* 0x000000004e507229 */ /* 0x000fc4000000003a */
[----:B------:R-:W-:Y:S01]  /*0940*/  DADD R78, R78, -R58 ;  /* 0x000000004e4e7229 */ /* 0x000fe2000000083a */
[----:B---3--:R-:W-:Y:S01]  /*0950*/  MOV R58, UR16 ;  /* 0x00000010003a7c02 */ /* 0x008fe20008000f00 */
[----:B------:R-:W-:Y:S01]  /*0960*/  IMAD.U32 R59, RZ, RZ, UR17 ;  /* 0x00000011ff3b7e24 */ /* 0x000fe2000f8e00ff */
[----:B------:R-:W-:Y:S02]  /*0970*/  DADD R42, R82, R72 ;  /* 0x00000000522a7229 */ /* 0x000fe40000000048 */
[----:B------:R3:W-:Y:S01]  /*0980*/  STS.64 [R5+0x320], R80 ;  /* 0x0003205005007388 */ /* 0x0007e20000000a00 */
[----:B------:R-:W-:Y:S02]  /*0990*/  DFMA R74, R40, R32, R74 ;  /* 0x00000020284a722b */ /* 0x000fe4000000004a */
[----:B------:R-:W-:Y:S01]  /*09a0*/  DFMA R66, R84, R34, R66 ;  /* 0x000000225442722b */ /* 0x000fe20000000042 */
[----:B------:R3:W-:Y:S01]  /*09b0*/  STS.64 [R5+0x1900], R78 ;  /* 0x0019004e05007388 */ /* 0x0007e20000000a00 */
[----:B------:R-:W-:-:S02]  /*09c0*/  DADD R82, R82, -R72 ;  /* 0x0000000052527229 */ /* 0x000fc40000000848 */
[C-C-:B------:R-:W-:Y:S01]  /*09d0*/  DADD R72, R70.reuse, R62.reuse ;  /* 0x0000000046487229 */ /* 0x140fe2000000003e */
[----:B------:R3:W-:Y:S01]  /*09e0*/  STS.64 [R5], R42 ;  /* 0x0000002a05007388 */ /* 0x0007e20000000a00 */
[----:B------:R-:W-:Y:S02]  /*09f0*/  DADD R70, R70, -R62 ;  /* 0x0000000046467229 */ /* 0x000fe4000000083e */
[----:B------:R-:W-:Y:S01]  /*0a00*/  DFMA R62, R60, R58, RZ ;  /* 0x0000003a3c3e722b */ /* 0x000fe200000000ff */
[----:B------:R3:W-:Y:S01]  /*0a10*/  STS.64 [R5+0x1c20], R82 ;  /* 0x001c205205007388 */ /* 0x0007e20000000a00 */
[----:B------:R-:W-:Y:S01]  /*0a20*/  IMAD.U32 R60, RZ, RZ, UR18 ;  /* 0x00000012ff3c7e24 */ /* 0x000fe2000f8e00ff */
[----:B------:R-:W-:Y:S01]  /*0a30*/  MOV R61, UR19 ;  /* 0x00000013003d7c02 */ /* 0x000fe20008000f00 */
[----:B------:R-:W-:Y:S01]  /*0a40*/  DFMA R74, R68, R50, R74 ;  /* 0x00000032444a722b */ /* 0x000fe2000000004a */
[----:B------:R3:W-:Y:S01]  /*0a50*/  STS.64 [R5+0x960], R72 ;  /* 0x0009604805007388 */ /* 0x0007e20000000a00 */
[----:B------:R-:W-:Y:S01]  /*0a60*/  DFMA R66, R86, R52, R66 ;  /* 0x000000345642722b */ /* 0x000fe20000000042 */
[----:B------:R-:W0:Y:S02]  /*0a70*/  LDCU.128 UR16, c[0x3][URZ] ;  /* 0x00c00000ff1077ac */ /* 0x000e240008000c00 */
[----:B------:R-:W-:Y:S01]  /*0a80*/  DFMA R40, R40, R60, R62 ;  /* 0x0000003c2828722b */ /* 0x000fe2000000003e */
[----:B------:R3:W-:Y:S01]  /*0a90*/  STS.64 [R5+0x12c0], R70 ;  /* 0x0012c04605007388 */ /* 0x0007e20000000a00 */
[----:B-----5:R-:W-:Y:S01]  /*0aa0*/  IMAD.U32 R62, RZ, RZ, UR8 ;  /* 0x00000008ff3e7e24 */ /* 0x020fe2000f8e00ff */
[----:B------:R-:W-:Y:S01]  /*0ab0*/  MOV R63, UR9 ;  /* 0x00000009003f7c02 */ /* 0x000fe20008000f00 */
[----:B------:R-:W5:Y:S01]  /*0ac0*/  LDCU.64 UR8, c[0x3][0x770] ;  /* 0x00c0ee00ff0877ac */ /* 0x000f620008000a00 */
[----:B------:R-:W-:-:S02]  /*0ad0*/  DADD R76, R74, R66 ;  /* 0x000000004a4c7229 */ /* 0x000fc40000000042 */
[----:B------:R-:W-:Y:S02]  /*0ae0*/  DADD R74, R74, -R66 ;  /* 0x000000004a4a7229 */ /* 0x000fe40000000842 */
[----:B------:R-:W-:Y:S01]  /*0af0*/  DFMA R66, R64, R62, RZ ;  /* 0x0000003e4042722b */ /* 0x000fe200000000ff */
[----:B------:R-:W-:Y:S01]  /*0b00*/  IMAD.U32 R64, RZ, RZ, UR10 ;  /* 0x0000000aff407e24 */ /* 0x000fe2000f8e00ff */
[----:B------:R-:W-:Y:S01]  /*0b10*/  MOV R65, UR11 ;  /* 0x0000000b00417c02 */ /* 0x000fe20008000f00 */
[----:B------:R3:W-:Y:S04]  /*0b20*/  STS.64 [R5+0x640], R76 ;  /* 0x0006404c05007388 */ /* 0x0007e80000000a00 */
[----:B------:R3:W-:Y:S01]  /*0b30*/  STS.64 [R5+0x15e0], R74 ;  /* 0x0015e04a05007388 */ /* 0x0007e20000000a00 */
[----:B------:R-:W-:Y:S01]  /*0b40*/  DFMA R84, R84, R64, R66 ;  /* 0x000000405454722b */ /* 0x000fe20000000042 */
[----:B------:R-:W-:Y:S01]  /*0b50*/  IMAD.U32 R66, RZ, RZ, UR6 ;  /* 0x00000006ff427e24 */ /* 0x000fe2000f8e00ff */
[----:B------:R-:W-:-:S06]  /*0b60*/  MOV R67, UR7 ;  /* 0x0000000700437c02 */ /* 0x000fcc0008000f00 */
[----:B------:R-:W-:Y:S01]  /*0b70*/  DFMA R40, R68, R66, R40 ;  /* 0x000000424428722b */ /* 0x000fe20000000028 */
[----:B-----5:R-:W-:Y:S01]  /*0b80*/  IMAD.U32 R68, RZ, RZ, UR8 ;  /* 0x00000008ff447e24 */ /* 0x020fe2000f8e00ff */
[----:B------:R-:W-:Y:S01]  /*0b90*/  MOV R69, UR9 ;  /* 0x0000000900457c02 */ /* 0x000fe20008000f00 */
[----:B------:R-:W0:Y:S05]  /*0ba0*/  LDCU.128 UR8, c[0x3][0x50] ;  /* 0x00c00a00ff0877ac */ /* 0x000e2a0008000c00 */
[----:B------:R-:W-:-:S08]  /*0bb0*/  DFMA R84, R86, R68, R84 ;  /* 0x000000445654722b */ /* 0x000fd00000000054 */
[C-C-:B------:R-:W-:Y:S02]  /*0bc0*/  DADD R86, R40.reuse, R84.reuse ;  /* 0x0000000028567229 */ /* 0x140fe40000000054 */
[----:B------:R-:W-:-:S05]  /*0bd0*/  DADD R40, R40, -R84 ;  /* 0x0000000028287229 */ /* 0x000fca0000000854 */
[----:B------:R3:W-:Y:S04]  /*0be0*/  STS.64 [R5+0xc80], R86 ;  /* 0x000c805605007388 */ /* 0x0007e80000000a00 */
[----:B------:R3:W-:Y:S01]  /*0bf0*/  STS.64 [R5+0xfa0], R40 ;  /* 0x000fa02805007388 */ /* 0x0007e20000000a00 */
[----:B------:R-:W-:Y:S06]  /*0c00*/  BAR.SYNC.DEFER_BLOCKING 0x0 ;  /* 0x0000000000007b1d */ /* 0x000fec0000010000 */
[----:B012-4-:R-:W-:Y:S05]  /*0c10*/  @P2 BRA `(.L_x_163) ;  /* 0x00000004003c2947 */ /* 0x017fea0003800000 */
[----:B---3--:R-:W-:-:S07]  /*0c20*/  MOV R5, R4 ;  /* 0x0000000400057202 */ /* 0x008fce0000000f00 */
.L_x_164:
[C---:B0-----:R-:W-:Y:S02]  /*0c30*/  PRMT R40, R5.reuse, 0x9910, RZ ;  /* 0x0000991005287816 */ /* 0x041fe400000000ff */
        /* <DEDUP_REMOVED lines=19> */
[----:B------:R-:W2:Y:S01]  /*0d70*/  LDS.64 R72, [R89+0xf0] ;  /* 0x0000f00059487984 */ /* 0x000ea20000000a00 */
[----:B0-----:R-:W-:-:S02]  /*0d80*/  DADD R82, R86, R40 ;  /* 0x0000000056527229 */ /* 0x001fc40000000028 */
[----:B------:R-:W-:Y:S02]  /*0d90*/  DADD R86, R86, -R40 ;  /* 0x0000000056567229 */ /* 0x000fe40000000828 */
[C-C-:B-1----:R-:W-:Y:S02]  /*0da0*/  DADD R84, R42.reuse, R74.reuse ;  /* 0x000000002a547229 */ /* 0x142fe4000000004a */
[----:B------:R-:W-:Y:S02]  /*0db0*/  DADD R40, R42, -R74 ;  /* 0x000000002a287229 */ /* 0x000fe4000000084a */
[----:B------:R-:W-:Y:S02]  /*0dc0*/  DFMA R74, R82, R6, RZ ;  /* 0x00000006524a722b */ /* 0x000fe400000000ff */
[----:B------:R-:W-:Y:S02]  /*0dd0*/  DFMA R90, R86, R10, RZ ;  /* 0x0000000a565a722b */ /* 0x000fe400000000ff */
[----:B--2---:R-:W-:-:S02]  /*0de0*/  DADD R42, R70, R72 ;  /* 0x00000000462a7229 */ /* 0x004fc40000000048 */
[----:B------:R-:W-:Y:S02]  /*0df0*/  DADD R70, R70, -R72 ;  /* 0x0000000046467229 */ /* 0x000fe40000000848 */
[----:B------:R-:W-:Y:S02]  /*0e00*/  DFMA R72, R84, R8, R74 ;  /* 0x000000085448722b */ /* 0x000fe4000000004a */
[----:B------:R-:W-:Y:S02]  /*0e10*/  DFMA R76, R82, R14, RZ ;  /* 0x0000000e524c722b */ /* 0x000fe400000000ff */
[----:B------:R-:W-:Y:S02]  /*0e20*/  DFMA R74, R86, R16, RZ ;  /* 0x00000010564a722b */ /* 0x000fe400000000ff */
[----:B------:R-:W-:Y:S02]  /*0e30*/  DFMA R80, R82, R18, RZ ;  /* 0x000000125250722b */ /* 0x000fe400000000ff */
[----:B------:R-:W-:-:S02]  /*0e40*/  DFMA R78, R86, R20, RZ ;  /* 0x00000014564e722b */ /* 0x000fc400000000ff */
        /* <DEDUP_REMOVED lines=14> */
[----:B------:R-:W-:Y:S01]  /*0f30*/  DADD R74, R76, -R74 ;  /* 0x000000004c4a7229 */ /* 0x000fe2000000084a */
[----:B------:R0:W-:Y:S01]  /*0f40*/  STS.64 [R89], R92 ;  /* 0x0000005c59007388 */ /* 0x0001e20000000a00 */
[C-C-:B------:R-:W-:Y:S02]  /*0f50*/  DADD R76, R80.reuse, R78.reuse ;  /* 0x00000000504c7229 */ /* 0x140fe4000000004e */
[----:B------:R-:W-:Y:S01]  /*0f60*/  DADD R78, R80, -R78 ;  /* 0x00000000504e7229 */ /* 0x000fe2000000084e */
[----:B------:R0:W-:Y:S01]  /*0f70*/  STS.64 [R89+0x2d0], R90 ;  /* 0x0002d05a59007388 */ /* 0x0001e20000000a00 */
[----:B------:R-:W-:-:S02]  /*0f80*/  DFMA R80, R82, R22, RZ ;  /* 0x000000165250722b */ /* 0x000fc400000000ff */
[----:B------:R-:W-:Y:S01]  /*0f90*/  DFMA R82, R82, R58, RZ ;  /* 0x0000003a5252722b */ /* 0x000fe200000000ff */
[----:B------:R0:W-:Y:S04]  /*0fa0*/  STS.64 [R89+0x50], R72 ;  /* 0x0000504859007388 */ /* 0x0001e80000000a00 */
[----:B------:R0:W-:Y:S01]  /*0fb0*/  STS.64 [R89+0x280], R74 ;  /* 0x0002804a59007388 */ /* 0x0001e20000000a00 */
[C---:B------:R-:W-:Y:S02]  /*0fc0*/  DFMA R80, R84.reuse, R36, R80 ;  /* 0x000000245450722b */ /* 0x040fe40000000050 */
[----:B------:R-:W-:Y:S01]  /*0fd0*/  DFMA R82, R84, R60, R82 ;  /* 0x0000003c5452722b */ /* 0x000fe20000000052 */
[----:B------:R0:W-:Y:S01]  /*0fe0*/  STS.64 [R89+0xa0], R76 ;  /* 0x0000a04c59007388 */ /* 0x0001e20000000a00 */
[----:B------:R-:W-:-:S02]  /*0ff0*/  DFMA R84, R86, R24, RZ ;  /* 0x000000185654722b */ /* 0x000fc400000000ff */
[----:B------:R-:W-:Y:S01]  /*1000*/  DFMA R86, R86, R62, RZ ;  /* 0x0000003e5656722b */ /* 0x000fe200000000ff */
[----:B------:R0:W-:Y:S01]  /*1010*/  STS.64 [R89+0x230], R78 ;  /* 0x0002304e59007388 */ /* 0x0001e20000000a00 */
[C---:B------:R-:W-:Y:S02]  /*1020*/  DFMA R80, R42.reuse, R54, R80 ;  /* 0x000000362a50722b */ /* 0x040fe40000000050 */
[----:B------:R-:W-:Y:S02]  /*1030*/  DFMA R82, R42, R66, R82 ;  /* 0x000000422a52722b */ /* 0x000fe40000000052 */
[C---:B------:R-:W-:Y:S02]  /*1040*/  DFMA R84, R40.reuse, R46, R84 ;  /* 0x0000002e2854722b */ /* 0x040fe40000000054 */
[----:B------:R-:W-:-:S06]  /*1050*/  DFMA R86, R40, R64, R86 ;  /* 0x000000402856722b */ /* 0x000fcc0000000056 */
        /* <DEDUP_REMOVED lines=9> */
[----:B------:R0:W-:Y:S01]  /*10f0*/  STS.64 [R89+0x190], R82 ;  /* 0x0001905259007388 */ /* 0x0001e20000000a00 */
[----:B------:R-:W-:Y:S05]  /*1100*/  @!P2 BRA `(.L_x_164) ;  /* 0xfffffff800c8a947 */ /* 0x000fea000383ffff */
.L_x_163:
[----:B------:R-:W-:Y:S05]  /*1110*/  BSYNC.RECONVERGENT B0 ;  /* 0x0000000000007941 */ /* 0x000fea0003800200 */
.L_x_162:
[----:B------:R-:W-:Y:S06]  /*1120*/  BAR.SYNC.DEFER_BLOCKING 0x0 ;  /* 0x0000000000007b1d */ /* 0x000fec0000010000 */
[----:B------:R-:W-:Y:S04]  /*1130*/  BSSY.RECONVERGENT B0, `(.L_x_165) ;  /* 0x00000dc000007945 */ /* 0x000fe80003800200 */
[----:B------:R-:W-:Y:S05]  /*1140*/  @P1 BRA `(.L_x_166) ;  /* 0x0000000c00681947 */ /* 0x000fea0003800000 */
.L_x_167:
[----:B-1-3--:R-:W-:Y:S01]  /*1150*/  PRMT R5, R4, 0x9910, RZ ;  /* 0x0000991004057816 */ /* 0x00afe200000000ff */
[----:B------:R-:W-:Y:S01]  /*1160*/  UMOV UR6, 0xa64 ;  /* 0x00000a6400067882 */ /* 0x000fe20000000000 */
[----:B------:R-:W-:-:S03]  /*1170*/  CS2R R24, SRZ ;  /* 0x0000000000187805 */ /* 0x000fc6000001ff00 */
[----:B------:R-:W-:-:S05]  /*1180*/  IMAD R5, R5, 0xcd, RZ ;  /* 0x000000cd05057824 */ /* 0x000fca00078e02ff */
[----:B------:R-:W-:-:S04]  /*1190*/  LOP3.LUT R5, R5, 0xffff, RZ, 0xc0, !PT ;  /* 0x0000ffff05057812 */ /* 0x000fc800078ec0ff */
[----:B------:R-:W-:-:S04]  /*11a0*/  SHF.R.U32.HI R5, RZ, 0xb, R5 ;  /* 0x0000000bff057819 */ /* 0x000fc80000011605 */
[----:B------:R-:W-:-:S05]  /*11b0*/  PRMT R6, R5, 0x9910, RZ ;  /* 0x0000991005067816 */ /* 0x000fca00000000ff */
[----:B------:R-:W-:-:S04]  /*11c0*/  IMAD R6, R6, 0xa, RZ ;  /* 0x0000000a06067824 */ /* 0x000fc800078e02ff */
[----:B------:R-:W-:Y:S02]  /*11d0*/  IMAD.MOV R9, RZ, RZ, -R6 ;  /* 0x000000ffff097224 */ /* 0x000fe400078e0a06 */
[----:B------:R-:W1:Y:S03]  /*11e0*/  @!P0 LDC.64 R6, c[0x0][0x390] ;  /* 0x0000e400ff068b82 */ /* 0x000e660000000a00 */
[----:B------:R-:W-:-:S04]  /*11f0*/  PRMT R9, R9, 0x7710, RZ ;  /* 0x0000771009097816 */ /* 0x000fc800000000ff */
[----:B------:R-:W-:Y:S02]  /*1200*/  IADD3 R10, PT, PT, R9, R4, RZ ;  /* 0x00000004090a7210 */ /* 0x000fe40007ffe0ff */
[----:B------:R-:W2:Y:S02]  /*1210*/  @!P0 LDC.64 R8, c[0x0][0x390] ;  /* 0x0000e400ff088b82 */ /* 0x000ea40000000a00 */
[----:B------:R-:W-:-:S04]  /*1220*/  LOP3.LUT R14, R10, 0xff, RZ, 0xc0, !PT ;  /* 0x000000ff0a0e7812 */ /* 0x000fc800078ec0ff */
[----:B0-----:R-:W-:Y:S02]  /*1230*/  PRMT R89, R5, 0x5410, R14 ;  /* 0x0000541005597816 */ /* 0x001fe4000000000e */
[----:B------:R-:W0:Y:S03]  /*1240*/  @!P0 LDC.64 R10, c[0x0][0x390] ;  /* 0x0000e400ff0a8b82 */ /* 0x000e260000000a00 */
[----:B------:R-:W-:-:S04]  /*1250*/  IDP.2A.LO.U16.U8 R89, R89, UR6, RZ ;  /* 0x0000000659597c26 */ /* 0x000fc800080010ff */
[----:B------:R-:W-:-:S04]  /*1260*/  @!P0 IMAD R13, R2, 0x3e8, R89 ;  /* 0x000003e8020d8824 */ /* 0x000fc800078e0259 */
[----:B-1----:R-:W-:Y:S01]  /*1270*/  @!P0 IMAD.WIDE R6, R13, 0x8, R6 ;  /* 0x000000080d068825 */ /* 0x002fe200078e0206 */
[----:B------:R-:W-:-:S03]  /*1280*/  CS2R R46, SRZ ;  /* 0x00000000002e7805 */ /* 0x000fc6000001ff00 */
[----:B------:R-:W-:Y:S01]  /*1290*/  @!P0 IMAD R15, R2, 0x3e8, R89 ;  /* 0x000003e8020f8824 */ /* 0x000fe200078e0259 */
[----:B------:R-:W3:Y:S01]  /*12a0*/  @!P0 LDG.E.64.CONSTANT R24, desc[UR4][R6.64+0x48] ;  /* 0x0000480406188981 */ /* 0x000ee2000c1e9b00 */
[----:B------:R-:W-:Y:S02]  /*12b0*/  CS2R R42, SRZ ;  /* 0x00000000002a7805 */ /* 0x000fe4000001ff00 */
[----:B------:R-:W-:Y:S01]  /*12c0*/  CS2R R56, SRZ ;  /* 0x0000000000387805 */ /* 0x000fe2000001ff00 */
[----:B--2---:R-:W-:Y:S01]  /*12d0*/  @!P0 IMAD.WIDE R8, R13, 0x8, R8 ;  /* 0x000000080d088825 */ /* 0x004fe200078e0208 */
[----:B------:R-:W-:Y:S02]  /*12e0*/  CS2R R76, SRZ ;  /* 0x00000000004c7805 */ /* 0x000fe4000001ff00 */
[----:B------:R-:W-:Y:S01]  /*12f0*/  CS2R R72, SRZ ;  /* 0x0000000000487805 */ /* 0x000fe2000001ff00 */
[----:B------:R-:W1:Y:S01]  /*1300*/  @!P0 LDC.64 R12, c[0x0][0x390] ;  /* 0x0000e400ff0c8b82 */ /* 0x000e620000000a00 */
[----:B------:R2:W4:Y:S01]  /*1310*/  @!P0 LDG.E.64.CONSTANT R42, desc[UR4][R6.64] ;  /* 0x00000004062a8981 */ /* 0x000522000c1e9b00 */
[----:B0-----:R-:W-:-:S03]  /*1320*/  @!P0 IMAD.WIDE R10, R15, 0x8, R10 ;  /* 0x000000080f0a8825 */ /* 0x001fc600078e020a */
[----:B------:R-:W5:Y:S04]  /*1330*/  @!P0 LDG.E.64.CONSTANT R56, desc[UR4][R8.64+0x40] ;  /* 0x0000400408388981 */ /* 0x000f68000c1e9b00 */
[----:B------:R-:W4:Y:S04]  /*1340*/  @!P0 LDG.E.64.CONSTANT R46, desc[UR4][R10.64+0x38] ;  /* 0x000038040a2e8981 */ /* 0x000f28000c1e9b00 */
[----:B------:R0:W5:Y:S04]  /*1350*/  @!P0 LDG.E.64.CONSTANT R76, desc[UR4][R10.64+0x10] ;  /* 0x000010040a4c8981 */ /* 0x000168000c1e9b00 */
[----:B------:R0:W5:Y:S01]  /*1360*/  @!P0 LDG.E.64.CONSTANT R72, desc[UR4][R8.64+0x8] ;  /* 0x0000080408488981 */ /* 0x000162000c1e9b00 */
[----:B------:R-:W-:Y:S01]  /*1370*/  @!P0 IMAD R17, R2, 0x3e8, R89 ;  /* 0x000003e802118824 */ /* 0x000fe200078e0259 */
[----:B------:R-:W-:-:S03]  /*1380*/  CS2R R62, SRZ ;  /* 0x00000000003e7805 */ /* 0x000fc6000001ff00 */
[----:B-1----:R-:W-:Y:S01]  /*1390*/  @!P0 IMAD.WIDE R16, R17, 0x8, R12 ;  /* 0x0000000811108825 */ /* 0x002fe200078e020c */
[----:B------:R-:W-:-:S04]  /*13a0*/  CS2R R80, SRZ ;  /* 0x0000000000507805 */ /* 0x000fc8000001ff00 */
[----:B------:R-:W5:Y:S04]  /*13b0*/  @!P0 LDG.E.64.CONSTANT R62, desc[UR4][R16.64+0x30] ;  /* 0x00003004103e8981 */ /* 0x000f68000c1e9b00 */
[----:B------:R1:W5:Y:S01]  /*13c0*/  @!P0 LDG.E.64.CONSTANT R80, desc[UR4][R16.64+0x18] ;  /* 0x0000180410508981 */ /* 0x000362000c1e9b00 */
[----:B--2---:R-:W-:-:S05]  /*13d0*/  LOP3.LUT R6, R5, 0xffff, RZ, 0xc0, !PT ;  /* 0x0000ffff05067812 */ /* 0x004fca00078ec0ff */
[----:B------:R-:W-:-:S04]  /*13e0*/  IMAD R5, R6, 0x320, R3 ;  /* 0x0000032006057824 */ /* 0x000fc800078e0203 */
[----:B------:R-:W-:-:S05]  /*13f0*/  IMAD R5, R14, 0x50, R5 ;  /* 0x000000500e057824 */ /* 0x000fca00078e0205 */
[----:B------:R-:W-:Y:S04]  /*1400*/  LDS.128 R84, [R5] ;  /* 0x0000000005547984 */ /* 0x000fe80000000c00 */
[----:B------:R-:W2:Y:S04]  /*1410*/  LDS.128 R64, [R5+0x20] ;  /* 0x0000200005407984 */ /* 0x000ea80000000c00 */
[----:B------:R-:W2:Y:S01]  /*1420*/  LDS.128 R12, [R5+0x10] ;  /* 0x00001000050c7984 */ /* 0x000ea20000000c00 */
[----:B------:R-:W-:Y:S01]  /*1430*/  IMAD.U32 R6, RZ, RZ, UR16 ;  /* 0x00000010ff067e24 */ /* 0x000fe2000f8e00ff */
        /* <DEDUP_REMOVED lines=15> */
[----:B--2---:R-:W-:-:S02]  /*1530*/  DADD R60, R84, R66 ;  /* 0x00000000543c7229 */ /* 0x004fc40000000042 */
[----:B------:R-:W-:Y:S02]  /*1540*/  DADD R66, R84, -R66 ;  /* 0x0000000054427229 */ /* 0x000fe40000000842 */
[C-C-:B------:R-:W-:Y:S02]  /*1550*/  DADD R68, R86.reuse, R64.reuse ;  /* 0x0000000056447229 */ /* 0x140fe40000000040 */
[----:B------:R-:W-:Y:S02]  /*1560*/  DADD R86, R86, -R64 ;  /* 0x0000000056567229 */ /* 0x000fe40000000840 */
[----:B------:R-:W-:Y:S02]  /*1570*/  DFMA R22, R60, R6, RZ ;  /* 0x000000063c16722b */ /* 0x000fe400000000ff */
[----:B------:R-:W-:Y:S02]  /*1580*/  DFMA R32, R66, R10, RZ ;  /* 0x0000000a4220722b */ /* 0x000fe400000000ff */
[----:B------:R-:W-:-:S02]  /*1590*/  DADD R82, R12, R14 ;  /* 0x000000000c527229 */ /* 0x000fc4000000000e */
[----:B------:R-:W-:Y:S01]  /*15a0*/  DADD R84, R12, -R14 ;  /* 0x000000000c547229 */ /* 0x000fe2000000080e */
[----:B------:R-:W-:Y:S01]  /*15b0*/  IMAD.U32 R12, RZ, RZ, UR22 ;  /* 0x00000016ff0c7e24 */ /* 0x000fe2000f8e00ff */
[----:B------:R-:W-:Y:S01]  /*15c0*/  MOV R13, UR23 ;  /* 0x00000017000d7c02 */ /* 0x000fe20008000f00 */
[----:B------:R-:W-:Y:S02]  /*15d0*/  DFMA R22, R68, R8, R22 ;  /* 0x000000084416722b */ /* 0x000fe40000000016 */
[----:B------:R-:W-:Y:S02]  /*15e0*/  DFMA R36, R60, R18, RZ ;  /* 0x000000123c24722b */ /* 0x000fe400000000ff */
[----:B------:R-:W-:Y:S02]  /*15f0*/  DFMA R64, R66, R20, RZ ;  /* 0x000000144240722b */ /* 0x000fe400000000ff */
[----:B------:R-:W-:Y:S01]  /*1600*/  DFMA R40, R86, R12, R32 ;  /* 0x0000000c5628722b */ /* 0x000fe20000000020 */
[----:B------:R-:W-:Y:S01]  /*1610*/  IMAD.U32 R14, RZ, RZ, UR52 ;  /* 0x00000034ff0e7e24 */ /* 0x000fe2000f8e00ff */
[----:B------:R-:W-:Y:S01]  /*1620*/  MOV R15, UR53 ;  /* 0x00000035000f7c02 */ /* 0x000fe20008000f00 */
[----:B------:R-:W-:Y:S01]  /*1630*/  IMAD.U32 R32, RZ, RZ, UR34 ;  /* 0x00000022ff207e24 */ /* 0x000fe2000f8e00ff */
[----:B------:R-:W-:Y:S01]  /*1640*/  MOV R33, UR35 ;  /* 0x0000002300217c02 */ /* 0x000fe20008000f00 */
[----:B------:R-:W-:Y:S01]  /*1650*/  IMAD.U32 R34, RZ, RZ, UR38 ;  /* 0x00000026ff227e24 */ /* 0x000fe2000f8e00ff */
[----:B------:R-:W-:Y:S01]  /*1660*/  MOV R35, UR39 ;  /* 0x0000002700237c02 */ /* 0x000fe20008000f00 */
[----:B------:R-:W-:-:S02]  /*1670*/  DFMA R58, R82, R26, R22 ;  /* 0x0000001a523a722b */ /* 0x000fc40000000016 */
[----:B------:R-:W-:Y:S02]  /*1680*/  DFMA R22, R84, R38, R40 ;  /* 0x000000265416722b */ /* 0x000fe40000000028 */
[----:B------:R-:W-:Y:S02]  /*1690*/  DFMA R70, R60, R14, RZ ;  /* 0x0000000e3c46722b */ /* 0x000fe400000000ff */
[----:B------:R-:W-:Y:S02]  /*16a0*/  DFMA R54, R66, R16, RZ ;  /* 0x000000104236722b */ /* 0x000fe400000000ff */
[----:B------:R-:W-:Y:S02]  /*16b0*/  DFMA R36, R68, R32, R36 ;  /* 0x000000204424722b */ /* 0x000fe40000000024 */
        /* <DEDUP_REMOVED lines=9> */
[----:B------:R-:W-:-:S02]  /*1750*/  DADD R40, R58, -R22 ;  /* 0x000000003a287229 */ /* 0x000fc40000000816 */
[----:B------:R-:W-:Y:S02]  /*1760*/  DFMA R70, R68, R28, R70 ;  /* 0x0000001c4446722b */ /* 0x000fe40000000046 */
[----:B------:R-:W-:Y:S02]  /*1770*/  DFMA R54, R86, R30, R54 ;  /* 0x0000001e5636722b */ /* 0x000fe40000000036 */
[----:B------:R-:W-:Y:S02]  /*1780*/  DFMA R36, R82, R50, R36 ;  /* 0x000000325224722b */ /* 0x000fe40000000024 */
[----:B------:R-:W-:Y:S01]  /*1790*/  DFMA R64, R84, R52, R64 ;  /* 0x000000345440722b */ /* 0x000fe20000000040 */
[----:B------:R-:W-:Y:S01]  /*17a0*/  IMAD.U32 R44, RZ, RZ, UR26 ;  /* 0x0000001aff2c7e24 */ /* 0x000fe2000f8e00ff */
[----:B------:R-:W-:Y:S01]  /*17b0*/  MOV R45, UR27 ;  /* 0x0000001b002d7c02 */ /* 0x000fe20008000f00 */
[----:B------:R-:W-:Y:S01]  /*17c0*/  IMAD.U32 R48, RZ, RZ, UR30 ;  /* 0x0000001eff307e24 */ /* 0x000fe2000f8e00ff */
[----:B------:R-:W-:Y:S01]  /*17d0*/  MOV R49, UR31 ;  /* 0x0000001f00317c02 */ /* 0x000fe20008000f00 */
[----:B------:R-:W-:-:S03]  /*17e0*/  DADD R22, R58, R22 ;  /* 0x000000003a167229 */ /* 0x000fc60000000016 */
[----:B------:R-:W-:Y:S02]  /*17f0*/  DFMA R70, R82, R44, R70 ;  /* 0x0000002c5246722b */ /* 0x000fe40000000046 */
[----:B------:R-:W-:-:S08]  /*1800*/  DFMA R54, R84, R48, R54 ;  /* 0x000000305436722b */ /* 0x000fd00000000036 */
[C-C-:B------:R-:W-:Y:S02]  /*1810*/  DADD R58, R70.reuse, -R54.reuse ;  /* 0x00000000463a7229 */ /* 0x140fe40000000836 */
[----:B------:R-:W-:Y:S02]  /*1820*/  DADD R54, R70, R54 ;  /* 0x0000000046367229 */ /* 0x000fe40000000036 */
[----:B---3--:R-:W-:Y:S02]  /*1830*/  DMUL R24, R40, R24 ;  /* 0x0000001828187228 */ /* 0x008fe40000000000 */
[C-C-:B------:R-:W-:Y:S02]  /*1840*/  DADD R40, R36.reuse, -R64.reuse ;  /* 0x0000000024287229 */ /* 0x140fe40000000840 */
[----:B------:R-:W-:-:S06]  /*1850*/  DADD R36, R36, R64 ;  /* 0x0000000024247229 */ /* 0x000fcc0000000040 */
[----:B----4-:R-:W-:Y:S02]  /*1860*/  DMUL R46, R40, R46 ;  /* 0x0000002e282e7228 */ /* 0x010fe40000000000 */
[CCC-:B------:R-:W-:Y:S02]  /*1870*/  DFMA R40, R22.reuse, R42.reuse, R24.reuse ;  /* 0x0000002a1628722b */ /* 0x1c0fe40000000018 */
[----:B------:R-:W-:Y:S01]  /*1880*/  DFMA R42, R22, R42, -R24 ;  /* 0x0000002a162a722b */ /* 0x000fe20000000818 */
[----:B------:R-:W-:Y:S01]  /*1890*/  IMAD.U32 R22, RZ, RZ, UR60 ;  /* 0x0000003cff167e24 */ /* 0x000fe2000f8e00ff */
[----:B------:R-:W-:Y:S01]  /*18a0*/  MOV R23, UR61 ;  /* 0x0000003d00177c02 */ /* 0x000fe20008000f00 */
[----:B------:R-:W-:Y:S01]  /*18b0*/  IMAD.U32 R24, RZ, RZ, UR62 ;  /* 0x0000003eff187e24 */ /* 0x000fe2000f8e00ff */
[----:B------:R-:W-:Y:S01]  /*18c0*/  MOV R25, UR63 ;  /* 0x0000003f00197c02 */ /* 0x000fe20008000f00 */
[----:B-----5:R-:W-:Y:S02]  /*18d0*/  DMUL R56, R58, R56 ;  /* 0x000000383a387228 */ /* 0x020fe40000000000 */
[----:B------:R-:W-:-:S02]  /*18e0*/  DFMA R74, R36, R76, R46 ;  /* 0x0000004c244a722b */ /* 0x000fc4000000002e */
[----:B------:R-:W-:Y:S02]  /*18f0*/  DFMA R78, R60, R22, RZ ;  /* 0x000000163c4e722b */ /* 0x000fe400000000ff */
[----:B------:R-:W-:Y:S02]  /*1900*/  DFMA R58, R66, R24, RZ ;  /* 0x00000018423a722b */ /* 0x000fe400000000ff */
[----:B------:R-:W-:Y:S01]  /*1910*/  DFMA R76, R36, R76, -R46 ;  /* 0x0000004c244c722b */ /* 0x000fe2000000082e */
[----:B------:R-:W-:Y:S01]  /*1920*/  IMAD.U32 R36, RZ, RZ, UR8 ;  /* 0x00000008ff247e24 */ /* 0x000fe2000f8e00ff */
[----:B------:R-:W-:Y:S01]  /*1930*/  MOV R37, UR9 ;  /* 0x0000000900257c02 */ /* 0x000fe20008000f00 */
[----:B------:R-:W-:Y:S01]  /*1940*/  IMAD.U32 R46, RZ, RZ, UR12 ;  /* 0x0000000cff2e7e24 */ /* 0x000fe2000f8e00ff */
[----:B------:R-:W-:Y:S01]  /*1950*/  MOV R47, UR13 ;  /* 0x0000000d002f7c02 */ /* 0x000fe20008000f00 */
[CCC-:B------:R-:W-:Y:S02]  /*1960*/  DFMA R70, R54.reuse, R72.reuse, R56.reuse ;  /* 0x000000483646722b */ /* 0x1c0fe40000000038 */
[----:B------:R-:W-:-:S02]  /*1970*/  DFMA R72, R54, R72, -R56 ;  /* 0x000000483648722b */ /* 0x000fc40000000838 */
[----:B------:R-:W-:Y:S02]  /*1980*/  DFMA R78, R68, R36, R78 ;  /* 0x00000024444e722b */ /* 0x000fe4000000004e */
[----:B------:R-:W-:Y:S01]  /*1990*/  DFMA R58, R86, R46, R58 ;  /* 0x0000002e563a722b */ /* 0x000fe2000000003a */
[----:B------:R-:W-:Y:S01]  /*19a0*/  IMAD.U32 R54, RZ, RZ, UR10 ;  /* 0x0000000aff367e24 */ /* 0x000fe2000f8e00ff */
[----:B------:R-:W-:Y:S01]  /*19b0*/  MOV R55, UR11 ;  /* 0x0000000b00377c02 */ /* 0x000fe20008000f00 */
[----:B------:R-:W-:Y:S01]  /*19c0*/  IMAD.U32 R56, RZ, RZ, UR14 ;  /* 0x0000000eff387e24 */ /* 0x000fe2000f8e00ff */
[----:B------:R-:W-:-:S04]  /*19d0*/  MOV R57, UR15 ;  /* 0x0000000f00397c02 */ /* 0x000fc80008000f00 */
[----:B------:R-:W-:Y:S02]  /*19e0*/  DFMA R78, R82, R54, R78 ;  /* 0x00000036524e722b */ /* 0x000fe4000000004e */
[----:B------:R-:W-:-:S08]  /*19f0*/  DFMA R58, R84, R56, R58 ;  /* 0x00000038543a722b */ /* 0x000fd0000000003a */
[C-C-:B------:R-:W-:Y:S02]  /*1a00*/  DADD R64, R78.reuse, -R58.reuse ;  /* 0x000000004e407229 */ /* 0x140fe4000000083a */
[----:B------:R-:W-:-:S06]  /*1a10*/  DADD R58, R78, R58 ;  /* 0x000000004e3a7229 */ /* 0x000fcc000000003a */
[----:B------:R-:W-:-:S08]  /*1a20*/  DMUL R62, R64, R62 ;  /* 0x0000003e403e7228 */ /* 0x000fd00000000000 */
[CCC-:B------:R-:W-:Y:S02]  /*1a30*/  DFMA R78, R58.reuse, R80.reuse, R62.reuse ;  /* 0x000000503a4e722b */ /* 0x1c0fe4000000003e */
[----:B------:R-:W-:Y:S01]  /*1a40*/  DFMA R80, R58, R80, -R62 ;  /* 0x000000503a50722b */ /* 0x000fe2000000083e */
[----:B------:R-:W-:Y:S01]  /*1a50*/  IMAD.U32 R58, RZ, RZ, UR40 ;  /* 0x00000028ff3a7e24 */ /* 0x000fe2000f8e00ff */
[----:B------:R-:W-:-:S06]  /*1a60*/  MOV R59, UR41 ;  /* 0x00000029003b7c02 */ /* 0x000fcc0008000f00 */
[----:B------:R-:W-:Y:S01]  /*1a70*/  DFMA R62, R60, R58, RZ ;  /* 0x0000003a3c3e722b */ /* 0x000fe200000000ff */
[----:B------:R-:W-:Y:S01]  /*1a80*/  IMAD.U32 R60, RZ, RZ, UR42 ;  /* 0x0000002aff3c7e24 */ /* 0x000fe2000f8e00ff */
[----:B------:R-:W-:-:S06]  /*1a90*/  MOV R61, UR43 ;  /* 0x0000002b003d7c02 */ /* 0x000fcc0008000f00 */
[----:B------:R-:W-:Y:S01]  /*1aa0*/  DFMA R68, R68, R60, R62 ;  /* 0x0000003c4444722b */ /* 0x000fe2000000003e */
[----:B------:R-:W-:Y:S01]  /*1ab0*/  IMAD.U32 R62, RZ, RZ, UR44 ;  /* 0x0000002cff3e7e24 */ /* 0x000fe2000f8e00ff */
[----:B------:R-:W-:Y:S01]  /*1ac0*/  MOV R63, UR45 ;  /* 0x0000002d003f7c02 */ /* 0x000fe20008000f00 */
[----:B------:R-:W-:Y:S01]  /*1ad0*/  IMAD.U32 R64, RZ, RZ, UR46 ;  /* 0x0000002eff407e24 */ /* 0x000fe2000f8e00ff */
[----:B------:R-:W-:-:S04]  /*1ae0*/  MOV R65, UR47 ;  /* 0x0000002f00417c02 */ /* 0x000fc80008000f00 */
[----:B------:R-:W-:-:S08]  /*1af0*/  DFMA R66, R66, R62, RZ ;  /* 0x0000003e4242722b */ /* 0x000fd000000000ff */
[----:B------:R-:W-:Y:S01]  /*1b00*/  DFMA R86, R86, R64, R66 ;  /* 0x000000405656722b */ /* 0x000fe20000000042 */
[----:B------:R-:W-:Y:S01]  /*1b10*/  IMAD.U32 R66, RZ, RZ, UR64 ;  /* 0x00000040ff427e24 */ /* 0x000fe2000f8e00ff */
[----:B------:R-:W-:-:S06]  /*1b20*/  MOV R67, UR65 ;  /* 0x0000004100437c02 */ /* 0x000fcc0008000f00 */
[----:B------:R-:W-:Y:S01]  /*1b30*/  DFMA R82, R82, R66, R68 ;  /* 0x000000425252722b */ /* 0x000fe20000000044 */
[----:B------:R-:W-:Y:S01]  /*1b40*/  IMAD.U32 R68, RZ, RZ, UR66 ;  /* 0x00000042ff447e24 */ /* 0x000fe2000f8e00ff */
[----:B------:R-:W-:-:S06]  /*1b50*/  MOV R69, UR67 ;  /* 0x0000004300457c02 */ /* 0x000fcc0008000f00 */
[----:B------:R-:W-:Y:S01]  /*1b60*/  DFMA R84, R84, R68, R86 ;  /* 0x000000445454722b */ /* 0x000fe20000000056 */
[----:B------:R-:W0:Y:S01]  /*1b70*/  @!P0 LDC.64 R86, c[0x0][0x390] ;  /* 0x0000e400ff568b82 */ /* 0x000e220000000a00 */
[----:B------:R-:W-:Y:S01]  /*1b80*/  @!P0 IMAD R89, R2, 0x3e8, R89 ;  /* 0x000003e802598824 */ /* 0x000fe200078e0259 */
[----:B------:R-:W-:-:S03]  /*1b90*/  CS2R R90, SRZ ;  /* 0x00000000005a7805 */ /* 0x000fc6000001ff00 */
[----:B0-----:R-:W-:Y:S01]  /*1ba0*/  @!P0 IMAD.WIDE R86, R89, 0x8, R86 ;  /* 0x0000000859568825 */ /* 0x001fe200078e0256 */
[----:B------:R-:W-:-:S04]  /*1bb0*/  CS2R R88, SRZ ;  /* 0x0000000000587805 */ /* 0x000fc8000001ff00 */
[----:B------:R-:W2:Y:S04]  /*1bc0*/  @!P0 LDG.E.64.CONSTANT R90, desc[UR4][R86.64+0x20] ;  /* 0x00002004565a8981 */ /* 0x000ea8000c1e9b00 */
[----:B------:R-:W3:Y:S01]  /*1bd0*/  @!P0 LDG.E.64.CONSTANT R88, desc[UR4][R86.64+0x28] ;  /* 0x0000280456588981 */ /* 0x000ee2000c1e9b00 */
[C-C-:B------:R-:W-:Y:S02]  /*1be0*/  DADD R92, R82.reuse, R84.reuse ;  /* 0x00000000525c7229 */ /* 0x140fe40000000054 */
[----:B------:R-:W-:Y:S02]  /*1bf0*/  DADD R82, R82, -R84 ;  /* 0x0000000052527229 */ /* 0x000fe40000000854 */
[----:B------:R-:W-:-:S08]  /*1c00*/  DFMA R84, R42, R10, RZ ;  /* 0x0000000a2a54722b */ /* 0x000fd000000000ff */
[----:B------:R-:W-:-:S08]  /*1c10*/  DFMA R84, R72, R16, R84 ;  /* 0x000000104854722b */ /* 0x000fd00000000054 */
[----:B------:R-:W-:-:S08]  /*1c20*/  DFMA R84, R76, R20, R84 ;  /* 0x000000144c54722b */ /* 0x000fd00000000054 */
[----:B------:R-:W-:Y:S01]  /*1c30*/  DFMA R84, R80, R24, R84 ;  /* 0x000000185054722b */ /* 0x000fe20000000054 */
[C---:B------:R-:W-:Y:S01]  /*1c40*/  ISETP.GE.U32.AND P1, PT, R4.reuse, 0x40, PT ;  /* 0x000000400400780c */ /* 0x040fe20003f26070 */
[----:B------:R-:W-:Y:S01]  /*1c50*/  VIADD R4, R4, 0x24 ;  /* 0x0000002404047836 */ /* 0x000fe20000000000 */
[----:B---3--:R-:W-:-:S08]  /*1c60*/  DMUL R82, R82, R88 ;  /* 0x0000005852527228 */ /* 0x008fd00000000000 */
[CCC-:B--2---:R-:W-:Y:S02]  /*1c70*/  DFMA R88, R92.reuse, R90.reuse, R82.reuse ;  /* 0x0000005a5c58722b */ /* 0x1c4fe40000000052 */
[----:B------:R-:W-:Y:S02]  /*1c80*/  DFMA R90, R92, R90, -R82 ;  /* 0x0000005a5c5a722b */ /* 0x000fe40000000852 */
[----:B------:R-:W-:-:S08]  /*1c90*/  DFMA R82, R40, R6, RZ ;  /* 0x000000062852722b */ /* 0x000fd000000000ff */
[----:B------:R-:W-:-:S08]  /*1ca0*/  DFMA R82, R70, R14, R82 ;  /* 0x0000000e4652722b */ /* 0x000fd00000000052 */
[----:B------:R-:W-:-:S08]  /*1cb0*/  DFMA R82, R74, R18, R82 ;  /* 0x000000124a52722b */ /* 0x000fd00000000052 */
[----:B------:R-:W-:Y:S02]  /*1cc0*/  DFMA R86, R78, R22, R82 ;  /* 0x000000164e56722b */ /* 0x000fe40000000052 */
[----:B------:R-:W-:-:S06]  /*1cd0*/  DFMA R84, R90, R62, R84 ;  /* 0x0000003e5a54722b */ /* 0x000fcc0000000054 */
[----:B------:R-:W-:-:S08]  /*1ce0*/  DFMA R86, R88, R58, R86 ;  /* 0x0000003a5856722b */ /* 0x000fd00000000056 */
[C-C-:B------:R-:W-:Y:S02]  /*1cf0*/  DADD R82, R86.reuse, R84.reuse ;  /* 0x0000000056527229 */ /* 0x140fe40000000054 */
[----:B------:R-:W-:Y:S02]  /*1d00*/  DADD R92, R86, -R84 ;  /* 0x00000000565c7229 */ /* 0x000fe40000000854 */
        /* <DEDUP_REMOVED lines=15> */
[----:B------:R-:W-:Y:S01]  /*1e00*/  DFMA R42, R80, R56, R42 ;  /* 0x00000038502a722b */ /* 0x000fe2000000002a */
[----:B------:R0:W-:Y:S01]  /*1e10*/  STS.64 [R5], R82 ;  /* 0x0000005205007388 */ /* 0x0001e20000000a00 */
[----:B------:R-:W-:-:S04]  /*1e20*/  DFMA R86, R88, R60, R86 ;  /* 0x0000003c5856722b */ /* 0x000fc80000000056 */
[----:B------:R-:W-:Y:S02]  /*1e30*/  DFMA R88, R88, R66, R40 ;  /* 0x000000425858722b */ /* 0x000fe40000000028 */
[C---:B------:R-:W-:Y:S02]  /*1e40*/  DFMA R42, R90.reuse, R68, R42 ;  /* 0x000000445a2a722b */ /* 0x040fe4000000002a */
[----:B0-----:R-:W-:-:S06]  /*1e50*/  DFMA R82, R90, R64, R84 ;  /* 0x000000405a52722b */ /* 0x001fcc0000000054 */
[C-C-:B------:R-:W-:Y:S02]  /*1e60*/  DADD R40, R88.reuse, R42.reuse ;  /* 0x0000000058287229 */ /* 0x140fe4000000002a */
[----:B------:R-:W-:Y:S02]  /*1e70*/  DADD R42, R88, -R42 ;  /* 0x00000000582a7229 */ /* 0x000fe4000000082a */
[C-C-:B------:R-:W-:Y:S02]  /*1e80*/  DADD R84, R86.reuse, R82.reuse ;  /* 0x0000000056547229 */ /* 0x140fe40000000052 */
[----:B------:R-:W-:Y:S01]  /*1e90*/  DADD R82, R86, -R82 ;  /* 0x0000000056527229 */ /* 0x000fe20000000852 */
[----:B------:R1:W-:Y:S04]  /*1ea0*/  STS.64 [R5+0x28], R92 ;  /* 0x0000285c05007388 */ /* 0x0003e80000000a00 */
[----:B------:R1:W-:Y:S04]  /*1eb0*/  STS.128 [R5+0x10], R40 ;  /* 0x0000102805007388 */ /* 0x0003e80000000c00 */
[----:B------:R1:W-:Y:S04]  /*1ec0*/  STS.64 [R5+0x8], R84 ;  /* 0x0000085405007388 */ /* 0x0003e80000000a00 */
[----:B------:R1:W-:Y:S01]  /*1ed0*/  STS.64 [R5+0x20], R82 ;  /* 0x0000205205007388 */ /* 0x0003e20000000a00 */
[----:B------:R-:W-:Y:S05]  /*1ee0*/  @!P1 BRA `(.L_x_167) ;  /* 0xfffffff000989947 */ /* 0x000fea000383ffff */
.L_x_166:
[----:B------:R-:W-:Y:S05]  /*1ef0*/  BSYNC.RECONVERGENT B0 ;  /* 0x0000000000007941 */ /* 0x000fea0003800200 */
.L_x_165:
[----:B------:R-:W2:Y:S01]  /*1f00*/  S2R R88, SR_TID.X ;  /* 0x0000000000587919 */ /* 0x000ea20000002100 */
[----:B------:R-:W-:Y:S01]  /*1f10*/  BSSY.RECONVERGENT B0, `(.L_x_168) ;  /* 0x0000052000007945 */ /* 0x000fe20003800200 */
[----:B------:R-:W-:Y:S01]  /*1f20*/  BAR.SYNC.DEFER_BLOCKING 0x0 ;  /* 0x0000000000007b1d */ /* 0x000fe20000010000 */
[----:B--2---:R-:W-:-:S13]  /*1f30*/  ISETP.GT.U32.AND P0, PT, R88, 0x3b, PT ;  /* 0x0000003b5800780c */ /* 0x004fda0003f04070 */
[----:B------:R-:W-:Y:S05]  /*1f40*/  @P0 BRA `(.L_x_169) ;  /* 0x0000000400380947 */ /* 0x000fea0003800000 */
.L_x_170:
[C---:B--2---:R-:W-:Y:S02]  /*1f50*/  PRMT R4, R88.reuse, 0x9910, RZ ;  /* 0x0000991058047816 */ /* 0x044fe400000000ff */
[----:B------:R-:W-:-:S03]  /*1f60*/  ISETP.GE.U32.AND P0, PT, R88, 0x18, PT ;  /* 0x000000185800780c */ /* 0x000fc60003f06070 */
[----:B------:R-:W-:-:S05]  /*1f70*/  IMAD R4, R4, 0xab, RZ ;  /* 0x000000ab04047824 */ /* 0x000fca00078e02ff */
[----:B------:R-:W-:-:S04]  /*1f80*/  LOP3.LUT R4, R4, 0xffff, RZ, 0xc0, !PT ;  /* 0x0000ffff04047812 */ /* 0x000fc800078ec0ff */
[----:B------:R-:W-:-:S04]  /*1f90*/  SHF.R.U32.HI R4, RZ, 0xa, R4 ;  /* 0x0000000aff047819 */ /* 0x000fc80000011604 */
[C---:B-1-3--:R-:W-:Y:S02]  /*1fa0*/  PRMT R5, R4.reuse, 0x9910, RZ ;  /* 0x0000991004057816 */ /* 0x04afe400000000ff */
[----:B0-----:R-:W-:-:S03]  /*1fb0*/  LOP3.LUT R40, R4, 0xffff, RZ, 0xc0, !PT ;  /* 0x0000ffff04287812 */ /* 0x001fc600078ec0ff */
[----:B------:R-:W-:Y:S02]  /*1fc0*/  IMAD R5, R5, 0x6, RZ ;  /* 0x0000000605057824 */ /* 0x000fe400078e02ff */
[----:B------:R-:W-:-:S03]  /*1fd0*/  IMAD R89, R40, 0x320, R3 ;  /* 0x0000032028597824 */ /* 0x000fc600078e0203 */
[----:B------:R-:W-:-:S04]  /*1fe0*/  IADD3 R5, PT, PT, RZ, -R5, RZ ;  /* 0x80000005ff057210 */ /* 0x000fc80007ffe0ff */
        /* <DEDUP_REMOVED lines=15> */
[----:B------:R-:W-:-:S04]  /*20e0*/  DADD R42, R42, -R72 ;  /* 0x000000002a2a7229 */ /* 0x000fc80000000848 */
[C---:B------:R-:W-:Y:S02]  /*20f0*/  DFMA R40, R4.reuse, R10, RZ ;  /* 0x0000000a0428722b */ /* 0x040fe400000000ff */
[C---:B------:R-:W-:Y:S02]  /*2100*/  DFMA R72, R4.reuse, R12, RZ ;  /* 0x0000000c0448722b */ /* 0x040fe400000000ff */
[----:B------:R-:W-:Y:S02]  /*2110*/  DFMA R4, R4, R38, RZ ;  /* 0x000000260404722b */ /* 0x000fe400000000ff */
[C---:B------:R-:W-:Y:S02]  /*2120*/  DFMA R86, R74.reuse, R6, RZ ;  /* 0x000000064a56722b */ /* 0x040fe400000000ff */
[C---:B------:R-:W-:Y:S02]  /*2130*/  DFMA R84, R74.reuse, R8, RZ ;  /* 0x000000084a54722b */ /* 0x040fe400000000ff */
[----:B------:R-:W-:-:S02]  /*2140*/  DFMA R74, R74, R26, RZ ;  /* 0x0000001a4a4a722b */ /* 0x000fc400000000ff */
[C---:B------:R-:W-:Y:S02]  /*2150*/  DFMA R40, R42.reuse, R16, R40 ;  /* 0x000000102a28722b */ /* 0x040fe40000000028 */
[C---:B------:R-:W-:Y:S02]  /*2160*/  DFMA R72, R42.reuse, R30, R72 ;  /* 0x0000001e2a48722b */ /* 0x040fe40000000048 */
[----:B------:R-:W-:Y:S01]  /*2170*/  DFMA R42, R42, R48, R4 ;  /* 0x000000302a2a722b */ /* 0x000fe20000000004 */
[----:B------:R-:W0:Y:S01]  /*2180*/  LDS.64 R4, [R89+0xf0] ;  /* 0x0000f00059047984 */ /* 0x000e220000000a00 */
[C---:B------:R-:W-:Y:S02]  /*2190*/  DFMA R86, R82.reuse, R14, R86 ;  /* 0x0000000e5256722b */ /* 0x040fe40000000056 */
[----:B------:R-:W-:Y:S02]  /*21a0*/  DFMA R84, R82, R28, R84 ;  /* 0x0000001c5254722b */ /* 0x000fe40000000054 */
[----:B--2---:R-:W-:-:S02]  /*21b0*/  DADD R80, R78, R70 ;  /* 0x000000004e507229 */ /* 0x004fc40000000046 */
[----:B------:R-:W-:Y:S02]  /*21c0*/  DFMA R82, R82, R44, R74 ;  /* 0x0000002c5252722b */ /* 0x000fe4000000004a */
[----:B------:R-:W-:Y:S01]  /*21d0*/  DADD R78, R78, -R70 ;  /* 0x000000004e4e7229 */ /* 0x000fe20000000846 */
[----:B------:R-:W-:Y:S03]  /*21e0*/  LDS.64 R74, [R89+0x190] ;  /* 0x00019000594a7984 */ /* 0x000fe60000000a00 */
[C---:B------:R-:W-:Y:S01]  /*21f0*/  DFMA R86, R80.reuse, R18, R86 ;  /* 0x000000125056722b */ /* 0x040fe20000000056 */
[----:B------:R-:W1:Y:S01]  /*2200*/  LDS.64 R70, [R89+0x140] ;  /* 0x0001400059467984 */ /* 0x000e620000000a00 */
[----:B------:R-:W-:Y:S02]  /*2210*/  DFMA R84, R80, R32, R84 ;  /* 0x000000205054722b */ /* 0x000fe40000000054 */
[----:B------:R-:W-:-:S02]  /*2220*/  DFMA R40, R78, R20, R40 ;  /* 0x000000144e28722b */ /* 0x000fc40000000028 */
[C---:B------:R-:W-:Y:S02]  /*2230*/  DFMA R72, R78.reuse, R34, R72 ;  /* 0x000000224e48722b */ /* 0x040fe40000000048 */
[----:B------:R-:W-:Y:S02]  /*2240*/  DFMA R42, R78, R52, R42 ;  /* 0x000000344e2a722b */ /* 0x000fe4000000002a */
[----:B------:R-:W-:Y:S02]  /*2250*/  DFMA R82, R80, R50, R82 ;  /* 0x000000325052722b */ /* 0x000fe40000000052 */
[C-C-:B0-----:R-:W-:Y:S02]  /*2260*/  DADD R78, R4.reuse, R76.reuse ;  /* 0x00000000044e7229 */ /* 0x141fe4000000004c */
[----:B------:R-:W-:-:S06]  /*2270*/  DADD R4, R4, -R76 ;  /* 0x0000000004047229 */ /* 0x000fcc000000084c */
[----:B------:R-:W-:Y:S02]  /*2280*/  DFMA R86, R78, R22, R86 ;  /* 0x000000164e56722b */ /* 0x000fe40000000056 */
[C---:B------:R-:W-:Y:S02]  /*2290*/  DFMA R40, R4.reuse, R24, R40 ;  /* 0x000000180428722b */ /* 0x040fe40000000028 */
[----:B------:R-:W-:Y:S02]  /*22a0*/  DFMA R72, R4, R46, R72 ;  /* 0x0000002e0448722b */ /* 0x000fe40000000048 */
[C-C-:B-1----:R-:W-:Y:S02]  /*22b0*/  DADD R76, R70.reuse, R74.reuse ;  /* 0x00000000464c7229 */ /* 0x142fe4000000004a */
[----:B------:R-:W-:Y:S02]  /*22c0*/  DADD R70, R70, -R74 ;  /* 0x0000000046467229 */ /* 0x000fe4000000084a */
[----:B------:R-:W-:-:S02]  /*22d0*/  DFMA R84, R78, R36, R84 ;  /* 0x000000244e54722b */ /* 0x000fc40000000054 */
[----:B------:R-:W-:Y:S02]  /*22e0*/  DFMA R82, R78, R54, R82 ;  /* 0x000000364e52722b */ /* 0x000fe40000000052 */
[----:B------:R-:W-:Y:S02]  /*22f0*/  DFMA R42, R4, R56, R42 ;  /* 0x00000038042a722b */ /* 0x000fe4000000002a */
[C---:B------:R-:W-:Y:S02]  /*2300*/  DFMA R40, R70.reuse, R62, R40 ;  /* 0x0000003e4628722b */ /* 0x040fe40000000028 */
[----:B------:R-:W-:Y:S02]  /*2310*/  DFMA R72, R70, R64, R72 ;  /* 0x000000404648722b */ /* 0x000fe40000000048 */
[C---:B------:R-:W-:Y:S02]  /*2320*/  DFMA R86, R76.reuse, R58, R86 ;  /* 0x0000003a4c56722b */ /* 0x040fe40000000056 */
[----:B------:R-:W-:-:S02]  /*2330*/  DFMA R84, R76, R60, R84 ;  /* 0x0000003c4c54722b */ /* 0x000fc40000000054 */
[----:B------:R-:W-:Y:S02]  /*2340*/  DFMA R82, R76, R66, R82 ;  /* 0x000000424c52722b */ /* 0x000fe40000000052 */
[----:B------:R-:W-:Y:S02]  /*2350*/  DFMA R70, R70, R68, R42 ;  /* 0x000000444646722b */ /* 0x000fe4000000002a */
[----:B------:R-:W-:Y:S02]  /*2360*/  DADD R4, R86, R40 ;  /* 0x0000000056047229 */ /* 0x000fe40000000028 */
[----:B------:R-:W-:Y:S02]  /*2370*/  DADD R42, R84, R72 ;  /* 0x00000000542a7229 */ /* 0x000fe40000000048 */
[----:B------:R-:W-:Y:S02]  /*2380*/  DADD R40, R86, -R40 ;  /* 0x0000000056287229 */ /* 0x000fe40000000828 */
[----:B------:R-:W-:Y:S01]  /*2390*/  DADD R74, R82, R70 ;  /* 0x00000000524a7229 */ /* 0x000fe20000000046 */
[----:B------:R2:W-:Y:S01]  /*23a0*/  STS.64 [R89], R4 ;  /* 0x0000000459007388 */ /* 0x0005e20000000a00 */
[----:B------:R-:W-:-:S02]  /*23b0*/  DADD R72, R84, -R72 ;  /* 0x0000000054487229 */ /* 0x000fc40000000848 */
[----:B------:R-:W-:Y:S01]  /*23c0*/  DADD R70, R82, -R70 ;  /* 0x0000000052467229 */ /* 0x000fe20000000846 */
[----:B------:R2:W-:Y:S04]  /*23d0*/  STS.64 [R89+0x190], R40 ;  /* 0x0001902859007388 */ /* 0x0005e80000000a00 */
[----:B------:R2:W-:Y:S04]  /*23e0*/  STS.64 [R89+0x50], R42 ;  /* 0x0000502a59007388 */ /* 0x0005e80000000a00 */
[----:B------:R2:W-:Y:S04]  /*23f0*/  STS.64 [R89+0x140], R72 ;  /* 0x0001404859007388 */ /* 0x0005e80000000a00 */
[----:B------:R2:W-:Y:S04]  /*2400*/  STS.64 [R89+0xa0], R74 ;  /* 0x0000a04a59007388 */ /* 0x0005e80000000a00 */
[----:B------:R2:W-:Y:S01]  /*2410*/  STS.64 [R89+0xf0], R70 ;  /* 0x0000f04659007388 */ /* 0x0005e20000000a00 */
[----:B------:R-:W-:Y:S05]  /*2420*/  @!P0 BRA `(.L_x_170) ;  /* 0xfffffff800c88947 */ /* 0x000fea000383ffff */
.L_x_169:
[----:B------:R-:W-:Y:S05]  /*2430*/  BSYNC.RECONVERGENT B0 ;  /* 0x0000000000007941 */ /* 0x000fea0003800200 */
.L_x_168:
[----:B------:R-:W1:Y:S01]  /*2440*/  S2R R3, SR_TID.X ;  /* 0x0000000000037919 */ /* 0x000e620000002100 */
[----:B------:R-:W-:Y:S01]  /*2450*/  MOV R27, 0x400 ;  /* 0x00000400001b7802 */ /* 0x000fe20000000f00 */
[----:B------:R-:W4:Y:S01]  /*2460*/  LDCU.64 UR12, c[0x3][0x10] ;  /* 0x00c00200ff0c77ac */ /* 0x000f220008000a00 */
[----:B------:R-:W5:Y:S01]  /*2470*/  S2R R34, SR_CgaCtaId ;  /* 0x0000000000227919 */ /* 0x000f620000008800 */
[----:B------:R-:W4:Y:S01]  /*2480*/  LDCU.64 UR14, c[0x3][0x710] ;  /* 0x00c0e200ff0e77ac */ /* 0x000f220008000a00 */
[----:B--2---:R-:W2:Y:S01]  /*2490*/  S2R R4, SR_TID.Y ;  /* 0x0000000000047919 */ /* 0x004ea20000002200 */
[----:B------:R-:W4:Y:S01]  /*24a0*/  LDCU.64 UR22, c[0x3][0x28] ;  /* 0x00c00500ff1677ac */ /* 0x000f220008000a00 */
[----:B------:R-:W4:Y:S01]  /*24b0*/  LDCU.64 UR24, c[0x3][0x728] ;  /* 0x00c0e500ff1877ac */ /* 0x000f220008000a00 */
[----:B------:R-:W4:Y:S01]  /*24c0*/  LDCU.64 UR8, c[0x3][0x738] ;  /* 0x00c0e700ff0877ac */ /* 0x000f220008000a00 */
[----:B------:R-:W4:Y:S01]  /*24d0*/  LDCU.64 UR26, c[0x3][0x40] ;  /* 0x00c00800ff1a77ac */ /* 0x000f220008000a00 */
[----:B------:R-:W4:Y:S01]  /*24e0*/  LDCU.64 UR28, c[0x3][0x740] ;  /* 0x00c0e800ff1c77ac */ /* 0x000f220008000a00 */
[----:B------:R-:W0:Y:S01]  /*24f0*/  LDCU UR6, c[0x0][0x380] ;  /* 0x00007000ff0677ac */ /* 0x000e220008000800 */
[----:B-1-3--:R-:W-:Y:S01]  /*2500*/  LOP3.LUT R5, R3, 0xffff, RZ, 0xc0, !PT ;  /* 0x0000ffff03057812 */ /* 0x00afe200078ec0ff */
[----:B------:R-:W1:Y:S01]  /*2510*/  LDCU.128 UR16, c[0x3][0x750] ;  /* 0x00c0ea00ff1077ac */ /* 0x000e620008000c00 */
[----:B-----5:R-:W-:-:S03]  /*2520*/  LEA R27, R34, R27, 0x18 ;  /* 0x0000001b221b7211 */ /* 0x020fc600078ec0ff */
[----:B------:R-:W-:Y:S01]  /*2530*/  IMAD R5, R5, 0x2aab, RZ ;  /* 0x00002aab05057824 */ /* 0x000fe200078e02ff */
[----:B------:R-:W3:Y:S01]  /*2540*/  LDCU.64 UR10, c[0x3][0x68] ;  /* 0x00c00d00ff0a77ac */ /* 0x000ee20008000a00 */
[----:B--2---:R-:W-:-:S03]  /*2550*/  IMAD R4, R4, 0x1f40, R27 ;  /* 0x00001f4004047824 */ /* 0x004fc600078e021b */
[----:B------:R-:W-:Y:S01]  /*2560*/  SHF.R.U32.HI R5, RZ, 0x10, R5 ;  /* 0x00000010ff057819 */ /* 0x000fe20000011605 */
[----:B------:R-:W2:Y:S03]  /*2570*/  LDCU.64 UR20, c[0x3][0x768] ;  /* 0x00c0ed00ff1477ac */ /* 0x000ea60008000a00 */
[C---:B------:R-:W-:Y:S01]  /*2580*/  PRMT R26, R5.reuse, 0x9910, RZ ;  /* 0x00009910051a7816 */ /* 0x040fe200000000ff */
[----:B------:R-:W-:Y:S01]  /*2590*/  IMAD R4, R5, 0x50, R4 ;  /* 0x0000005005047824 */ /* 0x000fe200078e0204 */
[----:B------:R-:W-:Y:S01]  /*25a0*/  BAR.SYNC.DEFER_BLOCKING 0x0 ;  /* 0x0000000000007b1d */ /* 0x000fe20000010000 */
[----:B0-----:R-:W-:Y:S02]  /*25b0*/  ISETP.GE.AND P0, PT, R0, UR6, PT ;  /* 0x0000000600007c0c */ /* 0x001fe4000bf06270 */
[----:B------:R-:W-:-:S05]  /*25c0*/  IMAD R26, R26, 0x6, RZ ;  /* 0x000000061a1a7824 */ /* 0x000fca00078e02ff */
[----:B------:R-:W-:-:S04]  /*25d0*/  IADD3 R26, PT, PT, RZ, -R26, RZ ;  /* 0x8000001aff1a7210 */ /* 0x000fc80007ffe0ff */
[----:B------:R-:W-:-:S05]  /*25e0*/  PRMT R26, R26, 0x7710, RZ ;  /* 0x000077101a1a7816 */ /* 0x000fca00000000ff */
[----:B------:R-:W-:-:S05]  /*25f0*/  IMAD.IADD R26, R26, 0x1, R3 ;  /* 0x000000011a1a7824 */ /* 0x000fca00078e0203 */
[----:B------:R-:W-:-:S04]  /*2600*/  LOP3.LUT R5, R26, 0xffff, RZ, 0xc0, !PT ;  /* 0x0000ffff1a057812 */ /* 0x000fc800078ec0ff */
[----:B------:R-:W-:-:S05]  /*2610*/  LEA R56, R5, R4, 0x3 ;  /* 0x0000000405387211 */ /* 0x000fca00078e18ff */
[----:B------:R-:W-:Y:S04]  /*2620*/  LDS.64 R40, [R56] ;  /* 0x0000000038287984 */ /* 0x000fe80000000a00 */
[----:B------:R-:W0:Y:S04]  /*2630*/  LDS.64 R42, [R56+0x1c20] ;  /* 0x001c2000382a7984 */ /* 0x000e280000000a00 */
[----:B------:R-:W-:Y:S04]  /*2640*/  LDS.64 R46, [R56+0x320] ;  /* 0x00032000382e7984 */ /* 0x000fe80000000a00 */
[----:B------:R-:W5:Y:S04]  /*2650*/  LDS.64 R48, [R56+0x1900] ;  /* 0x0019000038307984 */ /* 0x000f680000000a00 */
[----:B------:R-:W-:Y:S04]  /*2660*/  LDS.64 R50, [R56+0x640] ;  /* 0x0006400038327984 */ /* 0x000fe80000000a00 */
[----:B------:R-:W1:Y:S04]  /*2670*/  LDS.64 R52, [R56+0x15e0] ;  /* 0x0015e00038347984 */ /* 0x000e680000000a00 */
[----:B------:R-:W-:Y:S04]  /*2680*/  LDS.64 R36, [R56+0x960] ;  /* 0x0009600038247984 */ /* 0x000fe80000000a00 */
[----:B------:R-:W3:Y:S04]  /*2690*/  LDS.64 R38, [R56+0x12c0] ;  /* 0x0012c00038267984 */ /* 0x000ee80000000a00 */
[----:B------:R-:W-:Y:S04]  /*26a0*/  LDS.64 R26, [R56+0xc80] ;  /* 0x000c8000381a7984 */ /* 0x000fe80000000a00 */
[----:B------:R-:W2:Y:S01]  /*26b0*/  LDS.64 R4, [R56+0xfa0] ;  /* 0x000fa00038047984 */ /* 0x000ea20000000a00 */
[----:B0-----:R-:W-:-:S02]  /*26c0*/  DADD R44, R40, R42 ;  /* 0x00000000282c7229 */ /* 0x001fc4000000002a */
[----:B------:R-:W-:-:S06]  /*26d0*/  DADD R40, R40, -R42 ;  /* 0x0000000028287229 */ /* 0x000fcc000000082a */
[----:B------:R-:W-:Y:S02]  /*26e0*/  DFMA R54, R44, R8, RZ ;  /* 0x000000082c36722b */ /* 0x000fe400000000ff */
[--C-:B-----5:R-:W-:Y:S02]  /*26f0*/  DADD R8, R46, -R48.reuse ;  /* 0x000000002e087229 */ /* 0x120fe40000000830 */
[----:B------:R-:W-:Y:S02]  /*2700*/  DFMA R12, R40, R12, RZ ;  /* 0x0000000c280c722b */ /* 0x000fe400000000ff */
[----:B------:R-:W-:Y:S02]  /*2710*/  DADD R34, R46, R48 ;  /* 0x000000002e227229 */ /* 0x000fe40000000030 */
[----:B------:R-:W-:Y:S02]  /*2720*/  DFMA R42, R44, R6, RZ ;  /* 0x000000062c2a722b */ /* 0x000fe400000000ff */
[----:B------:R-:W-:-:S02]  /*2730*/  DFMA R10, R40, R10, RZ ;  /* 0x0000000a280a722b */ /* 0x000fc400000000ff */
[----:B----4-:R-:W-:Y:S02]  /*2740*/  DFMA R44, R44, UR12, RZ ;  /* 0x0000000c2c2c7c2b */ /* 0x010fe400080000ff */
[----:B------:R-:W-:Y:S01]  /*2750*/  DFMA R40, R40, UR14, RZ ;  /* 0x0000000e28287c2b */ /* 0x000fe200080000ff */
[----:B------:R-:W0:Y:S01]  /*2760*/  LDCU.128 UR12, c[0x3][0x50] ;  /* 0x00c00a00ff0c77ac */ /* 0x000e220008000c00 */
[----:B------:R-:W-:Y:S02]  /*2770*/  DFMA R30, R8, R30, R12 ;  /* 0x0000001e081e722b */ /* 0x000fe4000000000c */
[----:B-1----:R-:W-:Y:S02]  /*2780*/  DADD R6, R50, -R52 ;  /* 0x0000000032067229 */ /* 0x002fe40000000834 */
[----:B------:R-:W-:Y:S02]  /*2790*/  DFMA R54, R34, R28, R54 ;  /* 0x0000001c2236722b */ /* 0x000fe40000000036 */
[----:B------:R-:W-:-:S02]  /*27a0*/  DADD R28, R50, R52 ;  /* 0x00000000321c7229 */ /* 0x000fc40000000034 */
[----:B------:R-:W-:Y:S01]  /*27b0*/  DFMA R44, R34, UR22, R44 ;  /* 0x00000016222c7c2b */ /* 0x000fe2000800002c */
[----:B------:R-:W1:Y:S01]  /*27c0*/  LDCU.64 UR22, c[0x3][0x70] ;  /* 0x00c00e00ff1677ac */ /* 0x000e620008000a00 */
[----:B------:R-:W-:Y:S02]  /*27d0*/  DFMA R40, R8, UR24, R40 ;  /* 0x0000001808287c2b */ /* 0x000fe40008000028 */
[----:B------:R-:W-:Y:S01]  /*27e0*/  DFMA R30, R6, UR8, R30 ;  /* 0x00000008061e7c2b */ /* 0x000fe2000800001e */
[----:B------:R-:W4:Y:S01]  /*27f0*/  LDCU.64 UR8, c[0x3][0x770] ;  /* 0x00c0ee00ff0877ac */ /* 0x000f220008000a00 */
[----:B---3--:R-:W-:Y:S02]  /*2800*/  DADD R12, R36, R38 ;  /* 0x00000000240c7229 */ /* 0x008fe40000000026 */
[----:B------:R-:W-:Y:S02]  /*2810*/  DFMA R54, R28, R32, R54 ;  /* 0x000000201c36722b */ /* 0x000fe40000000036 */
[----:B------:R-:W-:-:S02]  /*2820*/  DADD R36, R36, -R38 ;  /* 0x0000000024247229 */ /* 0x000fc40000000826 */
[----:B------:R-:W-:Y:S02]  /*2830*/  DFMA R44, R28, UR26, R44 ;  /* 0x0000001a1c2c7c2b */ /* 0x000fe4000800002c */
[----:B------:R-:W-:Y:S02]  /*2840*/  DFMA R40, R6, UR28, R40 ;  /* 0x0000001c06287c2b */ /* 0x000fe40008000028 */
[----:B------:R-:W-:Y:S02]  /*2850*/  DFMA R42, R34, R14, R42 ;  /* 0x0000000e222a722b */ /* 0x000fe4000000002a */
[C-C-:B--2---:R-:W-:Y:S02]  /*2860*/  DADD R14, R26.reuse, R4.reuse ;  /* 0x000000001a0e7229 */ /* 0x144fe40000000004 */
[----:B------:R-:W-:Y:S02]  /*2870*/  DADD R4, R26, -R4 ;  /* 0x000000001a047229 */ /* 0x000fe40000000804 */
[----:B0-----:R-:W-:-:S02]  /*2880*/  DFMA R54, R12, UR12, R54 ;  /* 0x0000000c0c367c2b */ /* 0x001fc40008000036 */
[----:B------:R-:W-:Y:S02]  /*2890*/  DFMA R44, R12, UR14, R44 ;  /* 0x0000000e0c2c7c2b */ /* 0x000fe4000800002c */
[C---:B------:R-:W-:Y:S02]  /*28a0*/  DFMA R30, R36.reuse, UR16, R30 ;  /* 0x00000010241e7c2b */ /* 0x040fe4000800001e */
[----:B------:R-:W-:Y:S02]  /*28b0*/  DFMA R40, R36, UR18, R40 ;  /* 0x0000001224287c2b */ /* 0x000fe40008000028 */
[C---:B------:R-:W-:Y:S02]  /*28c0*/  DFMA R54, R14.reuse, UR10, R54 ;  /* 0x0000000a0e367c2b */ /* 0x040fe40008000036 */
[----:B-1----:R-:W-:Y:S02]  /*28d0*/  DFMA R44, R14, UR22, R44 ;  /* 0x000000160e2c7c2b */ /* 0x002fe4000800002c */
[----:B------:R-:W-:-:S02]  /*28e0*/  DFMA R30, R4, UR20, R30 ;  /* 0x00000014041e7c2b */ /* 0x000fc4000800001e */
[----:B----4-:R-:W-:Y:S02]  /*28f0*/  DFMA R40, R4, UR8, R40 ;  /* 0x0000000804287c2b */ /* 0x010fe40008000028 */
[----:B------:R-:W-:Y:S02]  /*2900*/  DFMA R10, R8, R16, R10 ;  /* 0x00000010080a722b */ /* 0x000fe4000000000a */
[----:B------:R-:W-:Y:S01]  /*2910*/  DFMA R42, R28, R18, R42 ;  /* 0x000000121c2a722b */ /* 0x000fe2000000002a */
[----:B------:R-:W-:Y:S10]  /*2920*/  @P0 EXIT ;  /* 0x000000000000094d */ /* 0x000ff40003800000 */
[----:B------:R-:W-:Y:S01]  /*2930*/  DFMA R10, R6, R20, R10 ;  /* 0x00000014060a722b */ /* 0x000fe2000000000a */
[----:B------:R-:W0:Y:S01]  /*2940*/  LDC.64 R16, c[0x0][0x3b0] ;  /* 0x0000ec00ff107b82 */ /* 0x000e220000000a00 */
[----:B------:R-:W-:Y:S01]  /*2950*/  DFMA R42, R12, R22, R42 ;  /* 0x000000160c2a722b */ /* 0x000fe2000000002a */
[----:B------:R-:W-:Y:S01]  /*2960*/  IMAD R3, R2, 0xd8, R3 ;  /* 0x000000d802037824 */ /* 0x000fe200078e0203 */
[----:B------:R-:W-:Y:S02]  /*2970*/  DADD R8, R44, R40 ;  /* 0x000000002c087229 */ /* 0x000fe40000000028 */
[----:B------:R-:W-:Y:S02]  /*2980*/  DADD R6, R54, R30 ;  /* 0x0000000036067229 */ /* 0x000fe4000000001e */
[----:B------:R-:W-:Y:S02]  /*2990*/  DFMA R10, R36, R24, R10 ;  /* 0x00000018240a722b */ /* 0x000fe4000000000a */
[----:B------:R-:W-:-:S02]  /*29a0*/  DFMA R42, R14, R58, R42 ;  /* 0x0000003a0e2a722b */ /* 0x000fc4000000002a */
[----:B------:R-:W-:Y:S02]  /*29b0*/  DADD R40, R44, -R40 ;  /* 0x000000002c287229 */ /* 0x000fe40000000828 */
[----:B------:R-:W-:Y:S02]  /*29c0*/  DADD R30, R54, -R30 ;  /* 0x00000000361e7229 */ /* 0x000fe4000000081e */
[----:B------:R-:W-:-:S08]  /*29d0*/  DFMA R10, R4, R62, R10 ;  /* 0x0000003e040a722b */ /* 0x000fd0000000000a */
[C-C-:B------:R-:W-:Y:S01]  /*29e0*/  DADD R4, R42.reuse, R10.reuse ;  /* 0x000000002a047229 */ /* 0x140fe2000000000a */
[----:B0-----:R-:W-:Y:S01]  /*29f0*/  IMAD.WIDE R2, R3, 0x8, R16 ;  /* 0x0000000803027825 */ /* 0x001fe200078e0210 */
[----:B------:R-:W-:-:S04]  /*2a00*/  DADD R10, R42, -R10 ;  /* 0x000000002a0a7229 */ /* 0x000fc8000000080a */
[----:B------:R-:W-:Y:S04]  /*2a10*/  STG.E.64 desc[UR4][R2.64+0x240], R8 ;  /* 0x0002400802007986 */ /* 0x000fe8000c101b04 */
[----:B------:R-:W-:Y:S04]  /*2a20*/  STG.E.64 desc[UR4][R2.64+0x360], R40 ;  /* 0x0003602802007986 */ /* 0x000fe8000c101b04 */
[----:B------:R-:W-:Y:S04]  /*2a30*/  STG.E.64 desc[UR4][R2.64+0x120], R6 ;  /* 0x0001200602007986 */ /* 0x000fe8000c101b04 */
[----:B------:R-:W-:Y:S04]  /*2a40*/  STG.E.64 desc[UR4][R2.64+0x480], R30 ;  /* 0x0004801e02007986 */ /* 0x000fe8000c101b04 */
[----:B------:R-:W-:Y:S04]  /*2a50*/  STG.E.64 desc[UR4][R2.64], R4 ;  /* 0x0000000402007986 */ /* 0x000fe8000c101b04 */
[----:B------:R-:W-:Y:S01]  /*2a60*/  STG.E.64 desc[UR4][R2.64+0x5a0], R10 ;  /* 0x0005a00a02007986 */ /* 0x000fe2000c101b04 */
[----:B------:R-:W-:Y:S05]  /*2a70*/  EXIT ;  /* 0x000000000000794d */ /* 0x000fea0003800000 */
.L_x_171:
        /* <DEDUP_REMOVED lines=16> */
.L_x_343:


//--------------------- .text._Z32massMatrixMultiplyRegisterKernelILi6ELi10ELi1EEviPKiPKdS3_S3_S3_Pd --------------------------
	.section	.text._Z32massMatrixMultiplyRegisterKernelILi6ELi10ELi1EEviPKiPKdS3_S3_S3_Pd,"ax",@progbits
	.align	128
        .global         _Z32massMatrixMultiplyRegisterKernelILi6ELi10ELi1EEviPKiPKdS3_S3_S3_Pd
        .type           _Z32massMatrixMultiplyRegisterKernelILi6ELi10ELi1EEviPKiPKdS3_S3_S3_Pd,@function
        .size           _Z32massMatrixMultiplyRegisterKernelILi6ELi10ELi1EEviPKiPKdS3_S3_S3_Pd,(.L_x_344 - _Z32massMatrixMultiplyRegisterKernelILi6ELi10ELi1EEviPKiPKdS3_S3_S3_Pd)
        .other          _Z32massMatrixMultiplyRegisterKernelILi6ELi10ELi1EEviPKiPKdS3_S3_S3_Pd,@"STO_CUDA_ENTRY STV_DEFAULT"
_Z32massMatrixMultiplyRegisterKernelILi6ELi10ELi1EEviPKiPKdS3_S3_S3_Pd:
.text._Z32massMatrixMultiplyRegisterKernelILi6ELi10ELi1EEviPKiPKdS3_S3_S3_Pd:
        /* <DEDUP_REMOVED lines=8> */
[----:B------:R-:W1:Y:S01]  /*0080*/  LDCU UR68, c[0x0][0x380] ;  /* 0x00007000ff4477ac */ /* 0x000e620008000800 */
        /* <DEDUP_REMOVED lines=32> */
[----:B-1----:R-:W0:Y:S04]  /*0290*/  LDS.128 R4, [R3+0x1f40] ;  /* 0x001f400003047984 */ /* 0x002e280000000c00 */
[----:B------:R-:W1:Y:S04]  /*02a0*/  LDS.128 R12, [R3+0x1f50] ;  /* 0x001f5000030c7984 */ /* 0x000e680000000c00 */
[----:B------:R-:W3:Y:S04]  /*02b0*/  LDS.128 R8, [R3+0x1fc0] ;  /* 0x001fc00003087984 */ /* 0x000ee80000000c00 */
[----:B------:R-:W5:Y:S04]  /*02c0*/  LDS.128 R16, [R3+0x1fb0] ;  /* 0x001fb00003107984 */ /* 0x000f680000000c00 */
        /* <DEDUP_REMOVED lines=11> */
[----:B---3--:R-:W-:Y:S02]  /*0380*/  R2UR UR40, R10 ;  /* 0x000000000a2872ca */ /* 0x008fe400000e0000 */
[----:B------:R-:W-:Y:S02]  /*0390*/  R2UR UR41, R11 ;  /* 0x000000000b2972ca */ /* 0x000fe400000e0000 */
[----:B------:R-:W-:Y:S02]  /*03a0*/  R2UR UR8, R8 ;  /* 0x00000000080872ca */ /* 0x000fe400000e0000 */
[----:B------:R-:W-:Y:S02]  /*03b0*/  R2UR UR9, R9 ;  /* 0x00000000090972ca */ /* 0x000fe400000e0000 */
[----:B------:R-:W3:Y:S01]  /*03c0*/  LDS.128 R8, [R3+0x1ff0] ;  /* 0x001ff00003087984 */ /* 0x000ee20000000c00 */
[----:B-----5:R-:W-:-:S02]  /*03d0*/  R2UR UR6, R18 ;  /* 0x00000000120672ca */ /* 0x020fc400000e0000 */
[----:B------:R-:W-:Y:S02]  /*03e0*/  R2UR UR7, R19 ;  /* 0x00000000130772ca */ /* 0x000fe400000e0000 */
[----:B------:R-:W-:Y:S02]  /*03f0*/  R2UR UR64, R16 ;  /* 0x00000000104072ca */ /* 0x000fe400000e0000 */
[----:B------:R-:W-:Y:S02]  /*0400*/  R2UR UR65, R17 ;  /* 0x00000000114172ca */ /* 0x000fe400000e0000 */
[----:B------:R-:W5:Y:S01]  /*0410*/  LDS.128 R16, [R3+0x1fe0] ;  /* 0x001fe00003107984 */ /* 0x000f620000000c00 */
        /* <DEDUP_REMOVED lines=10> */
[----:B---3--:R-:W-:-:S02]  /*04c0*/  R2UR UR52, R10 ;  /* 0x000000000a3472ca */ /* 0x008fc400000e0000 */
[----:B------:R-:W-:Y:S02]  /*04d0*/  R2UR UR53, R11 ;  /* 0x000000000b3572ca */ /* 0x000fe400000e0000 */
[----:B------:R-:W-:Y:S02]  /*04e0*/  R2UR UR20, R8 ;  /* 0x00000000081472ca */ /* 0x000fe400000e0000 */
[----:B------:R-:W-:Y:S02]  /*04f0*/  R2UR UR21, R9 ;  /* 0x00000000091572ca */ /* 0x000fe400000e0000 */
[----:B------:R-:W-:Y:S01]  /*0500*/  R2UR UR46, R22 ;  /* 0x00000000162e72ca */ /* 0x000fe200000e0000 */
[----:B------:R-:W3:Y:S01]  /*0510*/  LDS.128 R8, [R3+0x1f90] ;  /* 0x001f900003087984 */ /* 0x000ee20000000c00 */
[----:B------:R-:W-:Y:S02]  /*0520*/  R2UR UR47, R23 ;  /* 0x00000000172f72ca */ /* 0x000fe400000e0000 */
[----:B------:R-:W-:-:S02]  /*0530*/  R2UR UR14, R20 ;  /* 0x00000000140e72ca */ /* 0x000fc400000e0000 */
[----:B------:R-:W-:Y:S02]  /*0540*/  R2UR UR15, R21 ;  /* 0x00000000150f72ca */ /* 0x000fe400000e0000 */
[----:B-----5:R-:W-:Y:S01]  /*0550*/  R2UR UR48, R18 ;  /* 0x00000000123072ca */ /* 0x020fe200000e0000 */
[----:B------:R-:W5:Y:S01]  /*0560*/  LDS.128 R20, [R3+0x2000] ;  /* 0x0020000003147984 */ /* 0x000f620000000c00 */
        /* <DEDUP_REMOVED lines=13> */
[----:B---3--:R-:W-:Y:S02]  /*0640*/  R2UR UR26, R8 ;  /* 0x00000000081a72ca */ /* 0x008fe400000e0000 */
[----:B------:R-:W-:Y:S02]  /*0650*/  R2UR UR27, R9 ;  /* 0x00000000091b72ca */ /* 0x000fe400000e0000 */
[----:B-----5:R-:W-:Y:S02]  /*0660*/  R2UR UR56, R22 ;  /* 0x00000000163872ca */ /* 0x020fe400000e0000 */
[----:B------:R-:W-:Y:S02]  /*0670*/  R2UR UR57, R23 ;  /* 0x00000000173972ca */ /* 0x000fe400000e0000 */
[----:B------:R-:W-:-:S02]  /*0680*/  R2UR UR24, R20 ;  /* 0x00000000141872ca */ /* 0x000fc400000e0000 */
[----:B------:R-:W-:Y:S02]  /*0690*/  R2UR UR25, R21 ;  /* 0x00000000151972ca */ /* 0x000fe400000e0000 */
[----:B------:R-:W-:Y:S02]  /*06a0*/  R2UR UR60, R18 ;  /* 0x00000000123c72ca */ /* 0x000fe400000e0000 */
[----:B------:R-:W-:Y:S02]  /*06b0*/  R2UR UR61, R19 ;  /* 0x00000000133d72ca */ /* 0x000fe400000e0000 */
[----:B------:R-:W-:Y:S02]  /*06c0*/  LOP3.LUT R24, R2, 0xffff, RZ, 0xc0, !PT ;  /* 0x0000ffff02187812 */ /* 0x000fe400078ec0ff */
[----:B------:R-:W-:Y:S02]  /*06d0*/  R2UR UR58, R10 ;  /* 0x000000000a3a72ca */ /* 0x000fe400000e0000 */
[----:B------:R-:W-:-:S02]  /*06e0*/  R2UR UR59, R11 ;  /* 0x000000000b3b72ca */ /* 0x000fc400000e0000 */
[----:B------:R-:W-:Y:S02]  /*06f0*/  R2UR UR28, R16 ;  /* 0x00000000101c72ca */ /* 0x000fe400000e0000 */
[----:B0-----:R-:W-:Y:S02]  /*0700*/  R2UR UR32, R4 ;  /* 0x00000000042072ca */ /* 0x001fe400000e0000 */
[----:B------:R-:W-:Y:S02]  /*0710*/  R2UR UR33, R5 ;  /* 0x00000000052172ca */ /* 0x000fe400000e0000 */
[----:B------:R-:W-:Y:S01]  /*0720*/  R2UR UR29, R17 ;  /* 0x00000000111d72ca */ /* 0x000fe200000e0000 */
[----:B------:R-:W-:-:S05]  /*0730*/  IMAD R24, R24, 0x2aab, RZ ;  /* 0x00002aab18187824 */ /* 0x000fca00078e02ff */
[----:B------:R-:W-:Y:S02]  /*0740*/  SHF.R.U32.HI R24, RZ, 0x10, R24 ;  /* 0x00000010ff187819 */ /* 0x000fe40000011618 */
[----:B------:R-:W-:Y:S01]  /*0750*/  R2UR UR66, R6 ;  /* 0x00000000064272ca */ /* 0x000fe200000e0000 */
[C-C-:B--2---:R-:W-:Y:S02]  /*0760*/  DADD R12, R36.reuse, R26.reuse ;  /* 0x00000000240c7229 */ /* 0x144fe4000000001a */
[----:B------:R-:W-:Y:S02]  /*0770*/  DADD R26, R36, -R26 ;  /* 0x00000000241a7229 */ /* 0x000fe4000000081a */
[C-C-:B----4-:R-:W-:Y:S02]  /*0780*/  DADD R22, R32.reuse, R30.reuse ;  /* 0x0000000020167229 */ /* 0x150fe4000000001e */
[----:B------:R-:W-:Y:S02]  /*0790*/  DADD R30, R32, -R30 ;  /* 0x00000000201e7229 */ /* 0x000fe4000000081e */
[----:B------:R-:W-:-:S02]  /*07a0*/  DFMA R8, R12, UR4, RZ ;  /* 0x000000040c087c2b */ /* 0x000fc400080000ff */
[C---:B------:R-:W-:Y:S02]  /*07b0*/  DFMA R32, R12.reuse, UR42, RZ ;  /* 0x0000002a0c207c2b */ /* 0x040fe400080000ff */
[C---:B------:R-:W-:Y:S02]  /*07c0*/  DFMA R14, R12.reuse, UR18, RZ ;  /* 0x000000120c0e7c2b */ /* 0x040fe400080000ff */
[----:B------:R-:W-:Y:S02]  /*07d0*/  DFMA R18, R12, UR54, RZ ;  /* 0x000000360c127c2b */ /* 0x000fe400080000ff */
[----:B------:R-:W-:Y:S02]  /*07e0*/  DADD R20, R34, R28 ;  /* 0x0000000022147229 */ /* 0x000fe4000000001c */
[----:B------:R-:W-:Y:S02]  /*07f0*/  DFMA R12, R12, UR30, RZ ;  /* 0x0000001e0c0c7c2b */ /* 0x000fe400080000ff */
[----:B------:R-:W-:-:S02]  /*0800*/  DFMA R10, R26, UR6, RZ ;  /* 0x000000061a0a7c2b */ /* 0x000fc400080000ff */
[----:B------:R-:W-:Y:S02]  /*0810*/  DFMA R16, R26, UR12, RZ ;  /* 0x0000000c1a107c2b */ /* 0x000fe400080000ff */
[C---:B------:R-:W-:Y:S02]  /*0820*/  DFMA R8, R20.reuse, UR38, R8 ;  /* 0x0000002614087c2b */ /* 0x040fe40008000008 */
[C---:B------:R-:W-:Y:S02]  /*0830*/  DFMA R32, R20.reuse, UR14, R32 ;  /* 0x0000000e14207c2b */ /* 0x040fe40008000020 */
[C---:B------:R-:W-:Y:S02]  /*0840*/  DFMA R14, R20.reuse, UR50, R14 ;  /* 0x00000032140e7c2b */ /* 0x040fe4000800000e */
[C---:B------:R-:W-:Y:S02]  /*0850*/  DFMA R18, R20.reuse, UR26, R18 ;  /* 0x0000001a14127c2b */ /* 0x040fe40008000012 */
[----:B------:R-:W-:-:S02]  /*0860*/  DFMA R12, R20, UR62, R12 ;  /* 0x0000003e140c7c2b */ /* 0x000fc4000800000c */
[C---:B------:R-:W-:Y:S02]  /*0870*/  DFMA R4, R26.reuse, UR48, RZ ;  /* 0x000000301a047c2b */ /* 0x040fe400080000ff */
[----:B------:R-:W-:Y:S02]  /*0880*/  DFMA R20, R26, UR24, RZ ;  /* 0x000000181a147c2b */ /* 0x000fe400080000ff */
[----:B------:R-:W-:Y:S02]  /*0890*/  DADD R28, R34, -R28 ;  /* 0x00000000221c7229 */ /* 0x000fe4000000081c */
[----:B------:R-:W-:-:S06]  /*08a0*/  DFMA R26, R26, UR60, RZ ;  /* 0x0000003c1a1a7c2b */ /* 0x000fcc00080000ff */
[C---:B------:R-:W-:Y:S02]  /*08b0*/  DFMA R10, R28.reuse, UR8, R10 ;  /* 0x000000081c0a7c2b */ /* 0x040fe4000800000a */
[C---:B------:R-:W-:Y:S02]  /*08c0*/  DFMA R16, R28.reuse, UR44, R16 ;  /* 0x0000002c1c107c2b */ /* 0x040fe40008000010 */
[C---:B------:R-:W-:Y:S02]  /*08d0*/  DFMA R4, R28.reuse, UR20, R4 ;  /* 0x000000141c047c2b */ /* 0x040fe40008000004 */
[C---:B------:R-:W-:Y:S02]  /*08e0*/  DFMA R20, R28.reuse, UR56, R20 ;  /* 0x000000381c147c2b */ /* 0x040fe40008000014 */
[----:B------:R-:W-:Y:S01]  /*08f0*/  DFMA R26, R28, UR32, R26 ;  /* 0x000000201c1a7c2b */ /* 0x000fe2000800001a */
[----:B------:R-:W-:-:S05]  /*0900*/  PRMT R28, R24, 0x9910, RZ ;  /* 0x00009910181c7816 */ /* 0x000fca00000000ff */
[----:B------:R-:W-:Y:S01]  /*0910*/  IMAD.MOV.U32 R6, RZ, RZ, R28 ;  /* 0x000000ffff067224 */ /* 0x000fe200078e001c */
[----:B------:R-:W-:-:S03]  /*0920*/  R2UR UR67, R7 ;  /* 0x00000000074372ca */ /* 0x000fc600000e0000 */
[----:B------:R-:W-:-:S04]  /*0930*/  IMAD R6, R6, 0x6, RZ ;  /* 0x0000000606067824 */ /* 0x000fc800078e02ff */
[----:B------:R-:W-:Y:S01]  /*0940*/  IMAD.MOV R6, RZ, RZ, -R6 ;  /* 0x000000ffff067224 */ /* 0x000fe200078e0a06 */
[C---:B------:R-:W-:Y:S02]  /*0950*/  DFMA R8, R22.reuse, UR10, R8 ;  /* 0x0000000a16087c2b */ /* 0x040fe40008000008 */
[C---:B------:R-:W-:Y:S02]  /*0960*/  DFMA R32, R22.reuse, UR46, R32 ;  /* 0x0000002e16207c2b */ /* 0x040fe40008000020 */
[C---:B------:R-:W-:Y:S02]  /*0970*/  DFMA R14, R22.reuse, UR22, R14 ;  /* 0x00000016160e7c2b */ /* 0x040fe4000800000e */
[C---:B------:R-:W-:Y:S02]  /*0980*/  DFMA R18, R22.reuse, UR58, R18 ;  /* 0x0000003a16127c2b */ /* 0x040fe40008000012 */
[----:B------:R-:W-:Y:S01]  /*0990*/  DFMA R12, R22, UR64, R12 ;  /* 0x00000040160c7c2b */ /* 0x000fe2000800000c */
[----:B------:R-:W-:Y:S01]  /*09a0*/  PRMT R23, R6, 0x7710, RZ ;  /* 0x0000771006177816 */ /* 0x000fe200000000ff */
[----:B------:R-:W-:-:S02]  /*09b0*/  DFMA R4, R30, UR52, R4 ;  /* 0x000000341e047c2b */ /* 0x000fc40008000004 */
[C---:B------:R-:W-:Y:S02]  /*09c0*/  DFMA R10, R30.reuse, UR40, R10 ;  /* 0x000000281e0a7c2b */ /* 0x040fe4000800000a */
[C---:B------:R-:W-:Y:S01]  /*09d0*/  DFMA R20, R30.reuse, UR28, R20 ;  /* 0x0000001c1e147c2b */ /* 0x040fe20008000014 */
[----:B------:R-:W-:Y:S01]  /*09e0*/  IMAD.IADD R22, R23, 0x1, R2 ;  /* 0x0000000117167824 */ /* 0x000fe200078e0202 */
[C---:B------:R-:W-:Y:S02]  /*09f0*/  DFMA R16, R30.reuse, UR16, R16 ;  /* 0x000000101e107c2b */ /* 0x040fe40008000010 */
[----:B------:R-:W-:Y:S01]  /*0a00*/  DFMA R26, R30, UR66, R26 ;  /* 0x000000421e1a7c2b */ /* 0x000fe2000800001a */
[----:B------:R-:W-:Y:S01]  /*0a10*/  IMAD R3, R0, 0x1f40, R3 ;  /* 0x00001f4000037824 */ /* 0x000fe200078e0203 */
[----:B------:R-:W-:Y:S01]  /*0a20*/  LOP3.LUT R31, R22, 0xffff, RZ, 0xc0, !PT ;  /* 0x0000ffff161f7812 */ /* 0x000fe200078ec0ff */
[C-C-:B------:R-:W-:Y:S01]  /*0a30*/  DADD R22, R14.reuse, R4.reuse ;  /* 0x000000000e167229 */ /* 0x140fe20000000004 */
[----:B------:R-:W-:Y:S01]  /*0a40*/  ISETP.GT.U32.AND P2, PT, R2, 0x3b, PT ;  /* 0x0000003b0200780c */ /* 0x000fe20003f44070 */
[----:B------:R-:W-:Y:S01]  /*0a50*/  DADD R28, R14, -R4 ;  /* 0x000000000e1c7229 */ /* 0x000fe20000000804 */
[----:B------:R-:W-:Y:S01]  /*0a60*/  IMAD R24, R24, 0x50, R3 ;  /* 0x0000005018187824 */ /* 0x000fe200078e0203 */
[----:B------:R-:W-:-:S02]  /*0a70*/  DADD R6, R8, R10 ;  /* 0x0000000008067229 */ /* 0x000fc4000000000a */
[----:B------:R-:W-:Y:S02]  /*0a80*/  DADD R14, R18, R20 ;  /* 0x00000000120e7229 */ /* 0x000fe40000000014 */
[----:B------:R-:W-:Y:S02]  /*0a90*/  DADD R8, R8, -R10 ;  /* 0x0000000008087229 */ /* 0x000fe4000000080a */
[----:B------:R-:W-:Y:S02]  /*0aa0*/  DADD R18, R18, -R20 ;  /* 0x0000000012127229 */ /* 0x000fe40000000814 */
[----:B------:R-:W-:Y:S02]  /*0ab0*/  DADD R10, R32, R16 ;  /* 0x00000000200a7229 */ /* 0x000fe40000000010 */
[----:B------:R-:W-:Y:S02]  /*0ac0*/  DADD R20, R12, R26 ;  /* 0x000000000c147229 */ /* 0x000fe4000000001a */
[----:B------:R-:W-:-:S02]  /*0ad0*/  DADD R16, R32, -R16 ;  /* 0x0000000020107229 */ /* 0x000fc40000000810 */
        /* <DEDUP_REMOVED lines=17> */
.L_x_174:
[C---:B01----:R-:W-:Y:S02]  /*0bf0*/  PRMT R6, R5.reuse, 0x9910, RZ ;  /* 0x0000991005067816 */ /* 0x043fe400000000ff */
        /* <DEDUP_REMOVED lines=24> */
[C---:B------:R-:W-:Y:S02]  /*0d80*/  DFMA R16, R28.reuse, UR4, RZ ;  /* 0x000000041c107c2b */ /* 0x040fe400080000ff */
[----:B------:R-:W-:Y:S02]  /*0d90*/  DFMA R20, R28, UR42, RZ ;  /* 0x0000002a1c147c2b */ /* 0x000fe400080000ff */
[----:B--2---:R-:W-:-:S02]  /*0da0*/  DADD R8, R12, R14 ;  /* 0x000000000c087229 */ /* 0x004fc4000000000e */
[----:B------:R-:W-:Y:S02]  /*0db0*/  DADD R10, R12, -R14 ;  /* 0x000000000c0a7229 */ /* 0x000fe4000000080e */
[C---:B------:R-:W-:Y:S02]  /*0dc0*/  DFMA R14, R32.reuse, UR6, RZ ;  /* 0x00000006200e7c2b */ /* 0x040fe400080000ff */
[----:B------:R-:W-:Y:S02]  /*0dd0*/  DFMA R18, R32, UR12, RZ ;  /* 0x0000000c20127c2b */ /* 0x000fe400080000ff */
[----:B------:R-:W-:Y:S02]  /*0de0*/  DFMA R26, R28, UR18, RZ ;  /* 0x000000121c1a7c2b */ /* 0x000fe400080000ff */
[----:B------:R-:W-:Y:S02]  /*0df0*/  DFMA R22, R32, UR48, RZ ;  /* 0x0000003020167c2b */ /* 0x000fe400080000ff */
[----:B------:R-:W-:-:S02]  /*0e00*/  DFMA R16, R30, UR38, R16 ;  /* 0x000000261e107c2b */ /* 0x000fc40008000010 */
[----:B------:R-:W-:Y:S02]  /*0e10*/  DFMA R14, R6, UR8, R14 ;  /* 0x00000008060e7c2b */ /* 0x000fe4000800000e */
[----:B------:R-:W-:Y:S02]  /*0e20*/  DFMA R20, R30, UR14, R20 ;  /* 0x0000000e1e147c2b */ /* 0x000fe40008000014 */
[----:B------:R-:W-:Y:S02]  /*0e30*/  DFMA R18, R6, UR44, R18 ;  /* 0x0000002c06127c2b */ /* 0x000fe40008000012 */
[----:B------:R-:W-:Y:S02]  /*0e40*/  DFMA R26, R30, UR50, R26 ;  /* 0x000000321e1a7c2b */ /* 0x000fe4000800001a */
[----:B------:R-:W-:Y:S02]  /*0e50*/  DFMA R22, R6, UR20, R22 ;  /* 0x0000001406167c2b */ /* 0x000fe40008000016 */
[----:B------:R-:W-:-:S02]  /*0e60*/  DFMA R16, R8, UR10, R16 ;  /* 0x0000000a08107c2b */ /* 0x000fc40008000010 */
[----:B------:R-:W-:Y:S02]  /*0e70*/  DFMA R14, R10, UR40, R14 ;  /* 0x000000280a0e7c2b */ /* 0x000fe4000800000e */
[----:B------:R-:W-:Y:S02]  /*0e80*/  DFMA R20, R8, UR46, R20 ;  /* 0x0000002e08147c2b */ /* 0x000fe40008000014 */
[----:B------:R-:W-:Y:S02]  /*0e90*/  DFMA R18, R10, UR16, R18 ;  /* 0x000000100a127c2b */ /* 0x000fe40008000012 */
[----:B------:R-:W-:Y:S02]  /*0ea0*/  DFMA R26, R8, UR22, R26 ;  /* 0x00000016081a7c2b */ /* 0x000fe4000800001a */
[----:B------:R-:W-:Y:S02]  /*0eb0*/  DFMA R22, R10, UR52, R22 ;  /* 0x000000340a167c2b */ /* 0x000fe40008000016 */
        /* <DEDUP_REMOVED lines=8> */
[----:B------:R-:W-:-:S02]  /*0f40*/  DFMA R26, R28, UR54, RZ ;  /* 0x000000361c1a7c2b */ /* 0x000fc400080000ff */
[----:B------:R-:W-:Y:S01]  /*0f50*/  DFMA R28, R28, UR30, RZ ;  /* 0x0000001e1c1c7c2b */ /* 0x000fe200080000ff */
[----:B------:R1:W-:Y:S04]  /*0f60*/  STS.64 [R35+0x50], R16 ;  /* 0x0000501023007388 */ /* 0x0003e80000000a00 */
[----:B------:R1:W-:Y:S01]  /*0f70*/  STS.64 [R35+0x280], R18 ;  /* 0x0002801223007388 */ /* 0x0003e20000000a00 */
[C---:B------:R-:W-:Y:S02]  /*0f80*/  DFMA R26, R30.reuse, UR26, R26 ;  /* 0x0000001a1e1a7c2b */ /* 0x040fe4000800001a */
[----:B------:R-:W-:Y:S01]  /*0f90*/  DFMA R28, R30, UR62, R28 ;  /* 0x0000003e1e1c7c2b */ /* 0x000fe2000800001c */
[----:B------:R1:W-:Y:S01]  /*0fa0*/  STS.64 [R35+0xa0], R20 ;  /* 0x0000a01423007388 */ /* 0x0003e20000000a00 */
[----:B------:R-:W-:-:S02]  /*0fb0*/  DFMA R30, R32, UR24, RZ ;  /* 0x00000018201e7c2b */ /* 0x000fc400080000ff */
[----:B------:R-:W-:Y:S01]  /*0fc0*/  DFMA R32, R32, UR60, RZ ;  /* 0x0000003c20207c2b */ /* 0x000fe200080000ff */
[----:B------:R1:W-:Y:S01]  /*0fd0*/  STS.64 [R35+0x230], R22 ;  /* 0x0002301623007388 */ /* 0x0003e20000000a00 */
[C---:B------:R-:W-:Y:S02]  /*0fe0*/  DFMA R26, R8.reuse, UR58, R26 ;  /* 0x0000003a081a7c2b */ /* 0x040fe4000800001a */
[----:B------:R-:W-:Y:S02]  /*0ff0*/  DFMA R28, R8, UR64, R28 ;  /* 0x00000040081c7c2b */ /* 0x000fe4000800001c */
[C---:B------:R-:W-:Y:S02]  /*1000*/  DFMA R30, R6.reuse, UR56, R30 ;  /* 0x00000038061e7c2b */ /* 0x040fe4000800001e */
[----:B------:R-:W-:-:S06]  /*1010*/  DFMA R32, R6, UR32, R32 ;  /* 0x0000002006207c2b */ /* 0x000fcc0008000020 */
        /* <DEDUP_REMOVED lines=11> */
.L_x_173:
[----:B------:R-:W-:Y:S05]  /*10d0*/  BSYNC.RECONVERGENT B0 ;  /* 0x0000000000007941 */ /* 0x000fea0003800200 */
.L_x_172:
[----:B------:R-:W-:Y:S06]  /*10e0*/  BAR.SYNC.DEFER_BLOCKING 0x0 ;  /* 0x0000000000007b1d */ /* 0x000fec0000010000 */
[----:B------:R-:W-:Y:S04]  /*10f0*/  BSSY.RECONVERGENT B0, `(.L_x_175) ;  /* 0x00000a3000007945 */ /* 0x000fe80003800200 */
[----:B------:R-:W-:Y:S05]  /*1100*/  @P1 BRA `(.L_x_176) ;  /* 0x0000000800841947 */ /* 0x000fea0003800000 */
.L_x_177:
[----:B------:R-:W-:Y:S01]  /*1110*/  PRMT R0, R2, 0x9910, RZ ;  /* 0x0000991002007816 */ /* 0x000fe200000000ff */
[----:B--2---:R-:W2:Y:S01]  /*1120*/  @!P0 LDC.64 R36, c[0x0][0x390] ;  /* 0x0000e400ff248b82 */ /* 0x004ea20000000a00 */
[----:B------:R-:W-:Y:S01]  /*1130*/  UMOV UR36, 0xa64 ;  /* 0x00000a6400247882 */ /* 0x000fe20000000000 */
[----:B01----:R-:W-:Y:S02]  /*1140*/  CS2R R22, SRZ ;  /* 0x0000000000167805 */ /* 0x003fe4000001ff00 */
[----:B------:R-:W-:Y:S01]  /*1150*/  CS2R R26, SRZ ;  /* 0x00000000001a7805 */ /* 0x000fe2000001ff00 */
[----:B------:R-:W-:-:S03]  /*1160*/  IMAD R0, R0, 0xcd, RZ ;  /* 0x000000cd00007824 */ /* 0x000fc600078e02ff */
[----:B------:R-:W0:Y:S02]  /*1170*/  S2UR UR37, SR_CTAID.X ;  /* 0x00000000002579c3 */ /* 0x000e240000002500 */
[----:B------:R-:W-:-:S04]  /*1180*/  LOP3.LUT R0, R0, 0xffff, RZ, 0xc0, !PT ;  /* 0x0000ffff00007812 */ /* 0x000fc800078ec0ff */
[----:B------:R-:W-:-:S04]  /*1190*/  SHF.R.U32.HI R6, RZ, 0xb, R0 ;  /* 0x0000000bff067819 */ /* 0x000fc80000011600 */
[C---:B------:R-:W-:Y:S02]  /*11a0*/  PRMT R0, R6.reuse, 0x9910, RZ ;  /* 0x0000991006007816 */ /* 0x040fe400000000ff */
[----:B------:R-:W-:-:S03]  /*11b0*/  LOP3.LUT R8, R6, 0xffff, RZ, 0xc0, !PT ;  /* 0x0000ffff06087812 */ /* 0x000fc600078ec0ff */
[----:B------:R-:W-:-:S04]  /*11c0*/  IMAD R0, R0, 0xa, RZ ;  /* 0x0000000a00007824 */ /* 0x000fc800078e02ff */
[----:B------:R-:W-:-:S05]  /*11d0*/  IMAD.MOV R0, RZ, RZ, -R0 ;  /* 0x000000ffff007224 */ /* 0x000fca00078e0a00 */
[----:B------:R-:W-:-:S05]  /*11e0*/  PRMT R5, R0, 0x7710, RZ ;  /* 0x0000771000057816 */ /* 0x000fca00000000ff */
[----:B------:R-:W-:Y:S02]  /*11f0*/  IMAD.IADD R0, R5, 0x1, R2 ;  /* 0x0000000105007824 */ /* 0x000fe400078e0202 */
[----:B------:R-:W-:-:S03]  /*1200*/  IMAD R5, R8, 0x320, R3 ;  /* 0x0000032008057824 */ /* 0x000fc600078e0203 */
[----:B------:R-:W-:Y:S02]  /*1210*/  LOP3.LUT R7, R0, 0xff, RZ, 0xc0, !PT ;  /* 0x000000ff00077812 */ /* 0x000fe400078ec0ff */
[----:B------:R-:W0:Y:S02]  /*1220*/  S2R R0, SR_TID.Y ;  /* 0x0000000000007919 */ /* 0x000e240000002200 */
[----:B------:R-:W-:Y:S01]  /*1230*/  PRMT R6, R6, 0x5410, R7 ;  /* 0x0000541006067816 */ /* 0x000fe20000000007 */
[----:B------:R-:W-:-:S04]  /*1240*/  IMAD R5, R7, 0x50, R5 ;  /* 0x0000005007057824 */ /* 0x000fc800078e0205 */
[----:B------:R-:W-:Y:S01]  /*1250*/  IDP.2A.LO.U16.U8 R6, R6, UR36, RZ ;  /* 0x0000002406067c26 */ /* 0x000fe200080010ff */
[----:B------:R-:W-:Y:S03]  /*1260*/  LDS.128 R8, [R5] ;  /* 0x0000000005087984 */ /* 0x000fe60000000c00 */
[----:B------:R-:W-:Y:S01]  /*1270*/  @!P0 IMAD R7, R25, 0x3e8, R6 ;  /* 0x000003e819078824 */ /* 0x000fe200078e0206 */
[----:B------:R-:W1:Y:S03]  /*1280*/  LDS.128 R12, [R5+0x20] ;  /* 0x00002000050c7984 */ /* 0x000e660000000c00 */
[----:B--2---:R-:W-:Y:S01]  /*1290*/  @!P0 IMAD.WIDE R36, R7, 0x8, R36 ;  /* 0x0000000807248825 */ /* 0x004fe200078e0224 */
[----:B------:R-:W2:Y:S04]  /*12a0*/  LDS.128 R16, [R5+0x10] ;  /* 0x0000100005107984 */ /* 0x000ea80000000c00 */
[----:B------:R-:W3:Y:S04]  /*12b0*/  @!P0 LDG.E.64.CONSTANT R22, desc[UR34][R36.64+0x48] ;  /* 0x0000482224168981 */ /* 0x000ee8000c1e9b00 */
[----:B------:R4:W5:Y:S01]  /*12c0*/  @!P0 LDG.E.64.CONSTANT R26, desc[UR34][R36.64] ;  /* 0x00000022241a8981 */ /* 0x000962000c1e9b00 */
[----:B0-----:R-:W-:-:S05]  /*12d0*/  VIADD R7, R0, UR37 ;  /* 0x0000002500077c36 */ /* 0x001fca0008000000 */
[----:B------:R-:W-:-:S13]  /*12e0*/  ISETP.GE.AND P0, PT, R7, UR68, PT ;  /* 0x0000004407007c0c */ /* 0x000fda000bf06270 */
[----:B------:R-:W0:Y:S01]  /*12f0*/  @!P0 LDC.64 R34, c[0x0][0x390] ;  /* 0x0000e400ff228b82 */ /* 0x000e220000000a00 */
[C-C-:B-1----:R-:W-:Y:S02]  /*1300*/  DADD R20, R8.reuse, -R14.reuse ;  /* 0x0000000008147229 */ /* 0x142fe4000000080e */
[----:B------:R-:W-:Y:S02]  /*1310*/  DADD R14, R8, R14 ;  /* 0x00000000080e7229 */ /* 0x000fe4000000000e */
[C-C-:B------:R-:W-:Y:S02]  /*1320*/  DADD R8, R10.reuse, R12.reuse ;  /* 0x000000000a087229 */ /* 0x140fe4000000000c */
[----:B------:R-:W-:Y:S01]  /*1330*/  DADD R12, R10, -R12 ;  /* 0x000000000a0c7229 */ /* 0x000fe2000000080c */
[----:B------:R-:W1:Y:S01]  /*1340*/  @!P0 LDC.64 R40, c[0x0][0x390] ;  /* 0x0000e400ff288b82 */ /* 0x000e620000000a00 */
[----:B------:R-:W-:Y:S02]  /*1350*/  DFMA R32, R20, UR6, RZ ;  /* 0x0000000614207c2b */ /* 0x000fe400080000ff */
[----:B------:R-:W-:-:S02]  /*1360*/  DFMA R30, R14, UR4, RZ ;  /* 0x000000040e1e7c2b */ /* 0x000fc400080000ff */
[C-C-:B--2---:R-:W-:Y:S02]  /*1370*/  DADD R10, R16.reuse, R18.reuse ;  /* 0x00000000100a7229 */ /* 0x144fe40000000012 */
[----:B------:R-:W-:Y:S02]  /*1380*/  DADD R28, R16, -R18 ;  /* 0x00000000101c7229 */ /* 0x000fe40000000812 */
[----:B------:R-:W-:Y:S02]  /*1390*/  DFMA R32, R12, UR8, R32 ;  /* 0x000000080c207c2b */ /* 0x000fe40008000020 */
[----:B------:R-:W-:Y:S01]  /*13a0*/  DFMA R16, R8, UR38, R30 ;  /* 0x0000002608107c2b */ /* 0x000fe2000800001e */
[----:B------:R-:W-:Y:S01]  /*13b0*/  @!P0 IMAD R7, R25, 0x3e8, R6 ;  /* 0x000003e819078824 */ /* 0x000fe200078e0206 */
[----:B------:R-:W-:-:S04]  /*13c0*/  CS2R R18, SRZ ;  /* 0x0000000000127805 */ /* 0x000fc8000001ff00 */
[----:B------:R-:W-:Y:S02]  /*13d0*/  DFMA R30, R28, UR40, R32 ;  /* 0x000000281c1e7c2b */ /* 0x000fe40008000020 */
[----:B------:R-:W-:Y:S01]  /*13e0*/  DFMA R16, R10, UR10, R16 ;  /* 0x0000000a0a107c2b */ /* 0x000fe20008000010 */
[----:B0-----:R-:W-:-:S05]  /*13f0*/  @!P0 IMAD.WIDE R34, R7, 0x8, R34 ;  /* 0x0000000807228825 */ /* 0x001fca00078e0222 */
[----:B------:R-:W2:Y:S02]  /*1400*/  @!P0 LDG.E.64.CONSTANT R18, desc[UR34][R34.64+0x40] ;  /* 0x0000402222128981 */ /* 0x000ea4000c1e9b00 */
[C-C-:B------:R-:W-:Y:S02]  /*1410*/  DADD R32, R30.reuse, R16.reuse ;  /* 0x000000001e207229 */ /* 0x140fe40000000010 */
[----:B------:R-:W-:Y:S01]  /*1420*/  DADD R16, -R30, R16 ;  /* 0x000000001e107229 */ /* 0x000fe20000000110 */
[----:B------:R-:W-:-:S06]  /*1430*/  CS2R R30, SRZ ;  /* 0x00000000001e7805 */ /* 0x000fcc000001ff00 */
[----:B------:R0:W2:Y:S01]  /*1440*/  @!P0 LDG.E.64.CONSTANT R30, desc[UR34][R34.64+0x8] ;  /* 0x00000822221e8981 */ /* 0x0000a2000c1e9b00 */
[----:B----4-:R-:W-:-:S08]  /*1450*/  DFMA R36, R14, UR42, RZ ;  /* 0x0000002a0e247c2b */ /* 0x010fd000080000ff */
[----:B------:R-:W-:-:S08]  /*1460*/  DFMA R36, R8, UR14, R36 ;  /* 0x0000000e08247c2b */ /* 0x000fd00008000024 */
[----:B------:R-:W-:Y:S02]  /*1470*/  DFMA R36, R10, UR46, R36 ;  /* 0x0000002e0a247c2b */ /* 0x000fe40008000024 */
[----:B0-----:R-:W-:-:S08]  /*1480*/  DFMA R34, R20, UR48, RZ ;  /* 0x0000003014227c2b */ /* 0x001fd000080000ff */
[----:B------:R-:W-:-:S08]  /*1490*/  DFMA R34, R12, UR20, R34 ;  /* 0x000000140c227c2b */ /* 0x000fd00008000022 */
[----:B------:R-:W-:Y:S01]  /*14a0*/  DFMA R34, R28, UR52, R34 ;  /* 0x000000341c227c2b */ /* 0x000fe20008000022 */
[----:B-1----:R-:W-:Y:S01]  /*14b0*/  @!P0 IMAD.WIDE R40, R7, 0x8, R40 ;  /* 0x0000000807288825 */ /* 0x002fe200078e0228 */
[----:B------:R-:W-:-:S06]  /*14c0*/  CS2R R38, SRZ ;  /* 0x0000000000267805 */ /* 0x000fcc000001ff00 */
[----:B------:R-:W4:Y:S01]  /*14d0*/  @!P0 LDG.E.64.CONSTANT R38, desc[UR34][R40.64+0x10] ;  /* 0x0000102228268981 */ /* 0x000f22000c1e9b00 */
[----:B---3--:R-:W-:-:S08]  /*14e0*/  DMUL R22, R16, R22 ;  /* 0x0000001610167228 */ /* 0x008fd00000000000 */
[CCC-:B-----5:R-:W-:Y:S02]  /*14f0*/  DFMA R16, R32.reuse, R26.reuse, R22.reuse ;  /* 0x0000001a2010722b */ /* 0x1e0fe40000000016 */
[----:B------:R-:W-:Y:S02]  /*1500*/  DFMA R26, R32, R26, -R22 ;  /* 0x0000001a201a722b */ /* 0x000fe40000000816 */
[----:B------:R-:W-:-:S08]  /*1510*/  DFMA R32, R20, UR12, RZ ;  /* 0x0000000c14207c2b */ /* 0x000fd000080000ff */
[----:B------:R-:W-:-:S08]  /*1520*/  DFMA R32, R12, UR44, R32 ;  /* 0x0000002c0c207c2b */ /* 0x000fd00008000020 */
[----:B------:R-:W-:-:S08]  /*1530*/  DFMA R32, R28, UR16, R32 ;  /* 0x000000101c207c2b */ /* 0x000fd00008000020 */
[C-C-:B------:R-:W-:Y:S02]  /*1540*/  DADD R22, R36.reuse, R32.reuse ;  /* 0x0000000024167229 */ /* 0x140fe40000000020 */
[----:B------:R-:W-:-:S08]  /*1550*/  DADD R32, R36, -R32 ;  /* 0x0000000024207229 */ /* 0x000fd00000000820 */
[----:B--2---:R-:W-:-:S08]  /*1560*/  DMUL R32, R32, R18 ;  /* 0x0000001220207228 */ /* 0x004fd00000000000 */
[CCC-:B------:R-:W-:Y:S02]  /*1570*/  DFMA R18, R22.reuse, R30.reuse, R32.reuse ;  /* 0x0000001e1612722b */ /* 0x1c0fe40000000020 */
[----:B------:R-:W-:Y:S02]  /*1580*/  DFMA R22, R22, R30, -R32 ;  /* 0x0000001e1616722b */ /* 0x000fe40000000820 */
[----:B------:R-:W-:-:S08]  /*1590*/  DFMA R32, R14, UR18, RZ ;  /* 0x000000120e207c2b */ /* 0x000fd000080000ff */
[----:B------:R-:W-:-:S08]  /*15a0*/  DFMA R32, R8, UR50, R32 ;  /* 0x0000003208207c2b */ /* 0x000fd00008000020 */
[----:B------:R-:W-:-:S08]  /*15b0*/  DFMA R32, R10, UR22, R32 ;  /* 0x000000160a207c2b */ /* 0x000fd00008000020 */
[C-C-:B------:R-:W-:Y:S02]  /*15c0*/  DADD R30, R34.reuse, R32.reuse ;  /* 0x00000000221e7229 */ /* 0x140fe40000000020 */
[----:B------:R-:W-:Y:S02]  /*15d0*/  DADD R32, -R34, R32 ;  /* 0x0000000022207229 */ /* 0x000fe40000000120 */
[C---:B------:R-:W-:Y:S02]  /*15e0*/  DFMA R34, R14.reuse, UR54, RZ ;  /* 0x000000360e227c2b */ /* 0x040fe400080000ff */
[----:B------:R-:W-:-:S06]  /*15f0*/  DFMA R14, R14, UR30, RZ ;  /* 0x0000001e0e0e7c2b */ /* 0x000fcc00080000ff */
[C---:B------:R-:W-:Y:S02]  /*1600*/  DFMA R34, R8.reuse, UR26, R34 ;  /* 0x0000001a08227c2b */ /* 0x040fe40008000022 */
[----:B------:R-:W-:Y:S02]  /*1610*/  DFMA R14, R8, UR62, R14 ;  /* 0x0000003e080e7c2b */ /* 0x000fe4000800000e */
[C---:B------:R-:W-:Y:S02]  /*1620*/  DFMA R8, R20.reuse, UR24, RZ ;  /* 0x0000001814087c2b */ /* 0x040fe400080000ff */
[----:B------:R-:W-:Y:S01]  /*1630*/  DFMA R20, R20, UR60, RZ ;  /* 0x0000003c14147c2b */ /* 0x000fe200080000ff */
[----:B------:R-:W-:-:S05]  /*1640*/  CS2R R36, SRZ ;  /* 0x0000000000247805 */ /* 0x000fca000001ff00 */
[C---:B------:R-:W-:Y:S01]  /*1650*/  DFMA R8, R12.reuse, UR56, R8 ;  /* 0x000000380c087c2b */ /* 0x040fe20008000008 */
[----:B------:R-:W2:Y:S01]  /*1660*/  @!P0 LDG.E.64.CONSTANT R36, desc[UR34][R40.64+0x38] ;  /* 0x0000382228248981 */ /* 0x000ea2000c1e9b00 */
[----:B------:R-:W-:Y:S01]  /*1670*/  DFMA R20, R12, UR32, R20 ;  /* 0x000000200c147c2b */ /* 0x000fe20008000014 */
[----:B------:R-:W0:Y:S01]  /*1680*/  @!P0 LDC.64 R12, c[0x0][0x390] ;  /* 0x0000e400ff0c8b82 */ /* 0x000e220000000a00 */
[C---:B------:R-:W-:Y:S02]  /*1690*/  DFMA R34, R10.reuse, UR58, R34 ;  /* 0x0000003a0a227c2b */ /* 0x040fe40008000022 */
[----:B------:R-:W-:Y:S01]  /*16a0*/  DFMA R14, R10, UR64, R14 ;  /* 0x000000400a0e7c2b */ /* 0x000fe2000800000e */
[----:B------:R-:W-:Y:S01]  /*16b0*/  CS2R R10, SRZ ;  /* 0x00000000000a7805 */ /* 0x000fe2000001ff00 */
[C---:B------:R-:W-:Y:S02]  /*16c0*/  DFMA R8, R28.reuse, UR28, R8 ;  /* 0x0000001c1c087c2b */ /* 0x040fe40008000008 */
[----:B------:R-:W-:Y:S01]  /*16d0*/  DFMA R20, R28, UR66, R20 ;  /* 0x000000421c147c2b */ /* 0x000fe20008000014 */
[----:B------:R-:W-:Y:S01]  /*16e0*/  CS2R R28, SRZ ;  /* 0x00000000001c7805 */ /* 0x000fe2000001ff00 */
[----:B0-----:R-:W-:-:S05]  /*16f0*/  @!P0 IMAD.WIDE R12, R7, 0x8, R12 ;  /* 0x00000008070c8825 */ /* 0x001fca00078e020c */
[----:B------:R-:W3:Y:S04]  /*1700*/  @!P0 LDG.E.64.CONSTANT R10, desc[UR34][R12.64+0x30] ;  /* 0x000030220c0a8981 */ /* 0x000ee8000c1e9b00 */
[----:B------:R-:W5:Y:S01]  /*1710*/  @!P0 LDG.E.64.CONSTANT R28, desc[UR34][R12.64+0x18] ;  /* 0x000018220c1c8981 */ /* 0x000f62000c1e9b00 */
[----:B--2---:R-:W-:-:S08]  /*1720*/  DMUL R36, R32, R36 ;  /* 0x0000002420247228 */ /* 0x004fd00000000000 */
[CCC-:B----4-:R-:W-:Y:S02]  /*1730*/  DFMA R32, R30.reuse, R38.reuse, R36.reuse ;  /* 0x000000261e20722b */ /* 0x1d0fe40000000024 */
[----:B------:R-:W-:Y:S02]  /*1740*/  DFMA R30, R30, R38, -R36 ;  /* 0x000000261e1e722b */ /* 0x000fe40000000824 */
[C-C-:B------:R-:W-:Y:S02]  /*1750*/  DADD R36, R34.reuse, R8.reuse ;  /* 0x0000000022247229 */ /* 0x140fe40000000008 */
[----:B------:R-:W-:Y:S01]  /*1760*/  DADD R34, R34, -R8 ;  /* 0x0000000022227229 */ /* 0x000fe20000000808 */
[----:B------:R-:W0:Y:S07]  /*1770*/  @!P0 LDC.64 R8, c[0x0][0x390] ;  /* 0x0000e400ff088b82 */ /* 0x000e2e0000000a00 */
[----:B---3--:R-:W-:-:S08]  /*1780*/  DMUL R34, R34, R10 ;  /* 0x0000000a22227228 */ /* 0x008fd00000000000 */
[CCC-:B-----5:R-:W-:Y:S02]  /*1790*/  DFMA R10, R36.reuse, R28.reuse, R34.reuse ;  /* 0x0000001c240a722b */ /* 0x1e0fe40000000022 */
[----:B------:R-:W-:Y:S01]  /*17a0*/  DFMA R28, R36, R28, -R34 ;  /* 0x0000001c241c722b */ /* 0x000fe20000000822 */
[----:B------:R-:W-:-:S04]  /*17b0*/  @!P0 IMAD R35, R25, 0x3e8, R6 ;  /* 0x000003e819238824 */ /* 0x000fc800078e0206 */
[----:B0-----:R-:W-:Y:S01]  /*17c0*/  @!P0 IMAD.WIDE R34, R35, 0x8, R8 ;  /* 0x0000000823228825 */ /* 0x001fe200078e0208 */
[----:B------:R-:W-:Y:S02]  /*17d0*/  CS2R R8, SRZ ;  /* 0x0000000000087805 */ /* 0x000fe4000001ff00 */
[----:B------:R-:W-:-:S04]  /*17e0*/  CS2R R6, SRZ ;  /* 0x0000000000067805 */ /* 0x000fc8000001ff00 */
[----:B------:R-:W2:Y:S04]  /*17f0*/  @!P0 LDG.E.64.CONSTANT R8, desc[UR34][R34.64+0x28] ;  /* 0x0000282222088981 */ /* 0x000ea8000c1e9b00 */
[----:B------:R-:W3:Y:S01]  /*1800*/  @!P0 LDG.E.64.CONSTANT R6, desc[UR34][R34.64+0x20] ;  /* 0x0000202222068981 */ /* 0x000ee2000c1e9b00 */
[C-C-:B------:R-:W-:Y:S02]  /*1810*/  DADD R12, R14.reuse, -R20.reuse ;  /* 0x000000000e0c7229 */ /* 0x140fe40000000814 */
[----:B------:R-:W-:Y:S02]  /*1820*/  DADD R14, R14, R20 ;  /* 0x000000000e0e7229 */ /* 0x000fe40000000014 */
[----:B------:R-:W-:-:S08]  /*1830*/  DFMA R20, R16, UR4, RZ ;  /* 0x0000000410147c2b */ /* 0x000fd000080000ff */
[----:B------:R-:W-:-:S08]  /*1840*/  DFMA R20, R18, UR42, R20 ;  /* 0x0000002a12147c2b */ /* 0x000fd00008000014 */
[----:B------:R-:W-:-:S08]  /*1850*/  DFMA R20, R32, UR18, R20 ;  /* 0x0000001220147c2b */ /* 0x000fd00008000014 */
[----:B------:R-:W-:Y:S01]  /*1860*/  DFMA R20, R10, UR54, R20 ;  /* 0x000000360a147c2b */ /* 0x000fe20008000014 */
[C---:B------:R-:W-:Y:S01]  /*1870*/  ISETP.GE.U32.AND P1, PT, R2.reuse, 0x40, PT ;  /* 0x000000400200780c */ /* 0x040fe20003f26070 */
[----:B------:R-:W-:Y:S01]  /*1880*/  VIADD R2, R2, 0x24 ;  /* 0x0000002402027836 */ /* 0x000fe20000000000 */
[----:B--2---:R-:W-:-:S08]  /*1890*/  DMUL R12, R12, R8 ;  /* 0x000000080c0c7228 */ /* 0x004fd00000000000 */
[CCC-:B---3--:R-:W-:Y:S02]  /*18a0*/  DFMA R8, R14.reuse, R6.reuse, R12.reuse ;  /* 0x000000060e08722b */ /* 0x1c8fe4000000000c */
[----:B------:R-:W-:Y:S02]  /*18b0*/  DFMA R6, R14, R6, -R12 ;  /* 0x000000060e06722b */ /* 0x000fe4000000080c */
[----:B------:R-:W-:-:S08]  /*18c0*/  DFMA R14, R26, UR6, RZ ;  /* 0x000000061a0e7c2b */ /* 0x000fd000080000ff */
[----:B------:R-:W-:-:S08]  /*18d0*/  DFMA R14, R22, UR12, R14 ;  /* 0x0000000c160e7c2b */ /* 0x000fd0000800000e */
[----:B------:R-:W-:Y:S02]  /*18e0*/  DFMA R14, R30, UR48, R14 ;  /* 0x000000301e0e7c2b */ /* 0x000fe4000800000e */
[----:B------:R-:W-:-:S06]  /*18f0*/  DFMA R12, R16, UR38, RZ ;  /* 0x00000026100c7c2b */ /* 0x000fcc00080000ff */
[----:B------:R-:W-:Y:S02]  /*1900*/  DFMA R14, R28, UR24, R14 ;  /* 0x000000181c0e7c2b */ /* 0x000fe4000800000e */
[----:B------:R-:W-:Y:S02]  /*1910*/  DFMA R16, R16, UR10, RZ ;  /* 0x0000000a10107c2b */ /* 0x000fe400080000ff */
[----:B------:R-:W-:-:S04]  /*1920*/  DFMA R20, R8, UR30, R20 ;  /* 0x0000001e08147c2b */ /* 0x000fc80008000014 */
        /* <DEDUP_REMOVED lines=17> */
[C---:B------:R-:W-:Y:S02]  /*1a40*/  DFMA R12, R8.reuse, UR62, R12 ;  /* 0x0000003e080c7c2b */ /* 0x040fe4000800000c */
[----:B------:R-:W-:-:S02]  /*1a50*/  DFMA R16, R8, UR64, R16 ;  /* 0x0000004008107c2b */ /* 0x000fc40008000010 */
[C---:B------:R-:W-:Y:S02]  /*1a60*/  DFMA R20, R6.reuse, UR66, R20 ;  /* 0x0000004206147c2b */ /* 0x040fe40008000014 */
[----:B------:R-:W-:-:S06]  /*1a70*/  DFMA R26, R6, UR32, R26 ;  /* 0x00000020061a7c2b */ /* 0x000fcc000800001a */
[----:B------:R-:W-:Y:S02]  /*1a80*/  DADD R8, R16, R20 ;  /* 0x0000000010087229 */ /* 0x000fe40000000014 */
[----:B------:R-:W-:Y:S02]  /*1a90*/  DADD R6, R12, R26 ;  /* 0x000000000c067229 */ /* 0x000fe4000000001a */
[----:B------:R-:W-:Y:S02]  /*1aa0*/  DADD R10, R16, -R20 ;  /* 0x00000000100a7229 */ /* 0x000fe40000000814 */
[----:B------:R-:W-:Y:S01]  /*1ab0*/  DADD R12, R12, -R26 ;  /* 0x000000000c0c7229 */ /* 0x000fe2000000081a */
[----:B------:R2:W-:Y:S04]  /*1ac0*/  STS.64 [R5], R18 ;  /* 0x0000001205007388 */ /* 0x0005e80000000a00 */
[----:B------:R2:W-:Y:S04]  /*1ad0*/  STS.128 [R5+0x10], R8 ;  /* 0x0000100805007388 */ /* 0x0005e80000000c00 */
[----:B------:R2:W-:Y:S04]  /*1ae0*/  STS.64 [R5+0x28], R14 ;  /* 0x0000280e05007388 */ /* 0x0005e80000000a00 */
[----:B------:R2:W-:Y:S04]  /*1af0*/  STS.64 [R5+0x8], R6 ;  /* 0x0000080605007388 */ /* 0x0005e80000000a00 */
[----:B------:R2:W-:Y:S01]  /*1b00*/  STS.64 [R5+0x20], R12 ;  /* 0x0000200c05007388 */ /* 0x0005e20000000a00 */
[----:B------:R-:W-:Y:S05]  /*1b10*/  @!P1 BRA `(.L_x_177) ;  /* 0xfffffff4007c9947 */ /* 0x000fea000383ffff */
.L_x_176:
[----:B------:R-:W-:Y:S05]  /*1b20*/  BSYNC.RECONVERGENT B0 ;  /* 0x0000000000007941 */ /* 0x000fea0003800200 */
.L_x_175:
[----:B--2---:R-:W2:Y:S01]  /*1b30*/  S2R R5, SR_TID.X ;  /* 0x0000000000057919 */ /* 0x004ea20000002100 */
[----:B------:R-:W-:Y:S01]  /*1b40*/  BSSY.RECONVERGENT B0, `(.L_x_178) ;  /* 0x0000056000007945 */ /* 0x000fe20003800200 */
[----:B------:R-:W-:Y:S01]  /*1b50*/  BAR.SYNC.DEFER_BLOCKING 0x0 ;  /* 0x0000000000007b1d */ /* 0x000fe20000010000 */
[----:B--2---:R-:W-:-:S13]  /*1b60*/  ISETP.GT.U32.AND P1, PT, R5, 0x3b, PT ;  /* 0x0000003b0500780c */ /* 0x004fda0003f24070 */
[----:B------:R-:W-:Y:S05]  /*1b70*/  @P1 BRA `(.L_x_179) ;  /* 0x0000000400481947 */ /* 0x000fea0003800000 */
[----:B------:R-:W2:Y:S01]  /*1b80*/  S2R R3, SR_CgaCtaId ;  /* 0x0000000000037919 */ /* 0x000ea20000008800 */
[----:B------:R-:W-:-:S04]  /*1b90*/  MOV R2, 0x400 ;  /* 0x0000040000027802 */ /* 0x000fc80000000f00 */
[----:B--2---:R-:W-:-:S05]  /*1ba0*/  LEA R3, R3, R2, 0x18 ;  /* 0x0000000203037211 */ /* 0x004fca00078ec0ff */
[----:B------:R-:W-:-:S07]  /*1bb0*/  IMAD R0, R0, 0x1f40, R3 ;  /* 0x00001f4000007824 */ /* 0x000fce00078e0203 */
.L_x_180:
[C---:B--2---:R-:W-:Y:S02]  /*1bc0*/  PRMT R2, R5.reuse, 0x9910, RZ ;  /* 0x0000991005027816 */ /* 0x044fe400000000ff */
[----:B------:R-:W-:-:S03]  /*1bd0*/  ISETP.GE.U32.AND P1, PT, R5, 0x18, PT ;  /* 0x000000180500780c */ /* 0x000fc60003f26070 */
[----:B------:R-:W-:-:S05]  /*1be0*/  IMAD R2, R2, 0xab, RZ ;  /* 0x000000ab02027824 */ /* 0x000fca00078e02ff */
[----:B------:R-:W-:-:S04]  /*1bf0*/  LOP3.LUT R2, R2, 0xffff, RZ, 0xc0, !PT ;  /* 0x0000ffff02027812 */ /* 0x000fc800078ec0ff */
[----:B------:R-:W-:-:S04]  /*1c00*/  SHF.R.U32.HI R2, RZ, 0xa, R2 ;  /* 0x0000000aff027819 */ /* 0x000fc80000011602 */
[----:B------:R-:W-:-:S05]  /*1c10*/  PRMT R3, R2, 0x9910, RZ ;  /* 0x0000991002037816 */ /* 0x000fca00000000ff */
[----:B------:R-:W-:-:S04]  /*1c20*/  IMAD R3, R3, 0x6, RZ ;  /* 0x0000000603037824 */ /* 0x000fc800078e02ff */
[----:B------:R-:W-:-:S05]  /*1c30*/  IMAD.MOV R3, RZ, RZ, -R3 ;  /* 0x000000ffff037224 */ /* 0x000fca00078e0a03 */
[----:B01----:R-:W-:Y:S02]  /*1c40*/  PRMT R6, R3, 0x7710, RZ ;  /* 0x0000771003067816 */ /* 0x003fe400000000ff */
[----:B------:R-:W-:-:S03]  /*1c50*/  LOP3.LUT R3, R2, 0xffff, RZ, 0xc0, !PT ;  /* 0x0000ffff02037812 */ /* 0x000fc600078ec0ff */
[----:B------:R-:W-:Y:S02]  /*1c60*/  IMAD.IADD R2, R6, 0x1, R5 ;  /* 0x0000000106027824 */ /* 0x000fe400078e0205 */
[----:B------:R-:W-:Y:S02]  /*1c70*/  IMAD R24, R3, 0x320, R0 ;  /* 0x0000032003187824 */ /* 0x000fe400078e0200 */
[----:B------:R-:W-:Y:S01]  /*1c80*/  VIADD R5, R5, 0x24 ;  /* 0x0000002405057836 */ /* 0x000fe20000000000 */
        /* <DEDUP_REMOVED lines=17> */
[----:B------:R-:W-:Y:S02]  /*1da0*/  DFMA R20, R20, UR10, RZ ;  /* 0x0000000a14147c2b */ /* 0x000fe400080000ff */
[----:B------:R-:W-:Y:S02]  /*1db0*/  DADD R12, R12, -R22 ;  /* 0x000000000c0c7229 */ /* 0x000fe40000000816 */
[C---:B------:R-:W-:Y:S02]  /*1dc0*/  DFMA R14, R18.reuse, UR42, R14 ;  /* 0x0000002a120e7c2b */ /* 0x040fe4000800000e */
[----:B------:R-:W-:-:S02]  /*1dd0*/  DFMA R16, R18, UR14, R16 ;  /* 0x0000000e12107c2b */ /* 0x000fc40008000010 */
[----:B------:R-:W-:Y:S02]  /*1de0*/  DFMA R18, R18, UR46, R20 ;  /* 0x0000002e12127c2b */ /* 0x000fe40008000014 */
[C---:B------:R-:W-:Y:S02]  /*1df0*/  DFMA R20, R26.reuse, UR6, RZ ;  /* 0x000000061a147c2b */ /* 0x040fe400080000ff */
[C---:B------:R-:W-:Y:S02]  /*1e00*/  DFMA R22, R26.reuse, UR8, RZ ;  /* 0x000000081a167c2b */ /* 0x040fe400080000ff */
[----:B------:R-:W-:Y:S02]  /*1e10*/  DFMA R26, R26, UR40, RZ ;  /* 0x000000281a1a7c2b */ /* 0x000fe400080000ff */
[C-C-:B--2---:R-:W-:Y:S02]  /*1e20*/  DADD R28, R30.reuse, R32.reuse ;  /* 0x000000001e1c7229 */ /* 0x144fe40000000020 */
[----:B------:R-:W-:-:S02]  /*1e30*/  DADD R30, R30, -R32 ;  /* 0x000000001e1e7229 */ /* 0x000fc40000000820 */
[C---:B------:R-:W-:Y:S02]  /*1e40*/  DFMA R20, R12.reuse, UR12, R20 ;  /* 0x0000000c0c147c2b */ /* 0x040fe40008000014 */
[C---:B------:R-:W-:Y:S02]  /*1e50*/  DFMA R22, R12.reuse, UR44, R22 ;  /* 0x0000002c0c167c2b */ /* 0x040fe40008000016 */
[----:B------:R-:W-:Y:S02]  /*1e60*/  DFMA R26, R12, UR16, R26 ;  /* 0x000000100c1a7c2b */ /* 0x000fe4000800001a */
[----:B---3--:R-:W-:Y:S02]  /*1e70*/  DADD R12, R2, R6 ;  /* 0x00000000020c7229 */ /* 0x008fe40000000006 */
[C---:B------:R-:W-:Y:S02]  /*1e80*/  DFMA R14, R28.reuse, UR18, R14 ;  /* 0x000000121c0e7c2b */ /* 0x040fe4000800000e */
[----:B------:R-:W-:-:S02]  /*1e90*/  DFMA R16, R28, UR50, R16 ;  /* 0x000000321c107c2b */ /* 0x000fc40008000010 */
[----:B------:R-:W-:Y:S02]  /*1ea0*/  DFMA R18, R28, UR22, R18 ;  /* 0x000000161c127c2b */ /* 0x000fe40008000012 */
[C---:B------:R-:W-:Y:S02]  /*1eb0*/  DFMA R20, R30.reuse, UR48, R20 ;  /* 0x000000301e147c2b */ /* 0x040fe40008000014 */
[C---:B------:R-:W-:Y:S02]  /*1ec0*/  DFMA R22, R30.reuse, UR20, R22 ;  /* 0x000000141e167c2b */ /* 0x040fe40008000016 */
[----:B------:R-:W-:Y:S02]  /*1ed0*/  DFMA R26, R30, UR52, R26 ;  /* 0x000000341e1a7c2b */ /* 0x000fe4000800001a */
[----:B------:R-:W-:Y:S02]  /*1ee0*/  DADD R2, R2, -R6 ;  /* 0x0000000002027229 */ /* 0x000fe40000000806 */
[----:B----4-:R-:W-:-:S02]  /*1ef0*/  DADD R6, R8, R10 ;  /* 0x0000000008067229 */ /* 0x010fc4000000000a */
[C---:B------:R-:W-:Y:S02]  /*1f00*/  DFMA R14, R12.reuse, UR54, R14 ;  /* 0x000000360c0e7c2b */ /* 0x040fe4000800000e */
[C---:B------:R-:W-:Y:S02]  /*1f10*/  DFMA R16, R12.reuse, UR26, R16 ;  /* 0x0000001a0c107c2b */ /* 0x040fe40008000010 */
[----:B------:R-:W-:Y:S02]  /*1f20*/  DFMA R18, R12, UR58, R18 ;  /* 0x0000003a0c127c2b */ /* 0x000fe40008000012 */
[----:B------:R-:W-:Y:S02]  /*1f30*/  DADD R8, R8, -R10 ;  /* 0x0000000008087229 */ /* 0x000fe4000000080a */
[C---:B------:R-:W-:Y:S02]  /*1f40*/  DFMA R20, R2.reuse, UR24, R20 ;  /* 0x0000001802147c2b */ /* 0x040fe40008000014 */
[----:B------:R-:W-:-:S02]  /*1f50*/  DFMA R22, R2, UR56, R22 ;  /* 0x0000003802167c2b */ /* 0x000fc40008000016 */
[----:B------:R-:W-:Y:S02]  /*1f60*/  DFMA R26, R2, UR28, R26 ;  /* 0x0000001c021a7c2b */ /* 0x000fe4000800001a */
[C---:B------:R-:W-:Y:S02]  /*1f70*/  DFMA R14, R6.reuse, UR30, R14 ;  /* 0x0000001e060e7c2b */ /* 0x040fe4000800000e */
[C---:B------:R-:W-:Y:S02]  /*1f80*/  DFMA R16, R6.reuse, UR62, R16 ;  /* 0x0000003e06107c2b */ /* 0x040fe40008000010 */
[----:B------:R-:W-:Y:S02]  /*1f90*/  DFMA R18, R6, UR64, R18 ;  /* 0x0000004006127c2b */ /* 0x000fe40008000012 */
[C---:B------:R-:W-:Y:S02]  /*1fa0*/  DFMA R20, R8.reuse, UR60, R20 ;  /* 0x0000003c08147c2b */ /* 0x040fe40008000014 */
[----:B------:R-:W-:-:S02]  /*1fb0*/  DFMA R22, R8, UR32, R22 ;  /* 0x0000002008167c2b */ /* 0x000fc40008000016 */
[----:B------:R-:W-:-:S04]  /*1fc0*/  DFMA R26, R8, UR66, R26 ;  /* 0x00000042081a7c2b */ /* 0x000fc8000800001a */
[----:B------:R-:W-:Y:S02]  /*1fd0*/  DADD R2, R14, R20 ;  /* 0x000000000e027229 */ /* 0x000fe40000000014 */
[----:B------:R-:W-:Y:S02]  /*1fe0*/  DADD R6, R16, R22 ;  /* 0x0000000010067229 */ /* 0x000fe40000000016 */
[----:B------:R-:W-:Y:S02]  /*1ff0*/  DADD R8, R18, R26 ;  /* 0x0000000012087229 */ /* 0x000fe4000000001a */
[----:B------:R-:W-:Y:S01]  /*2000*/  DADD R14, R14, -R20 ;  /* 0x000000000e0e7229 */ /* 0x000fe20000000814 */
[----:B------:R2:W-:Y:S01]  /*2010*/  STS.64 [R24], R2 ;  /* 0x0000000218007388 */ /* 0x0005e20000000a00 */
[----:B------:R-:W-:Y:S02]  /*2020*/  DADD R16, R16, -R22 ;  /* 0x0000000010107229 */ /* 0x000fe40000000816 */
[----:B------:R-:W-:Y:S01]  /*2030*/  DADD R18, R18, -R26 ;  /* 0x0000000012127229 */ /* 0x000fe2000000081a */
[----:B------:R2:W-:Y:S04]  /*2040*/  STS.64 [R24+0x50], R6 ;  /* 0x0000500618007388 */ /* 0x0005e80000000a00 */
[----:B------:R2:W-:Y:S04]  /*2050*/  STS.64 [R24+0x190], R14 ;  /* 0x0001900e18007388 */ /* 0x0005e80000000a00 */
[----:B------:R2:W-:Y:S04]  /*2060*/  STS.64 [R24+0x140], R16 ;  /* 0x0001401018007388 */ /* 0x0005e80000000a00 */
[----:B------:R2:W-:Y:S04]  /*2070*/  STS.64 [R24+0xa0], R8 ;  /* 0x0000a00818007388 */ /* 0x0005e80000000a00 */
[----:B------:R2:W-:Y:S01]  /*2080*/  STS.64 [R24+0xf0], R18 ;  /* 0x0000f01218007388 */ /* 0x0005e20000000a00 */
[----:B------:R-:W-:Y:S05]  /*2090*/  @!P1 BRA `(.L_x_180) ;  /* 0xfffffff800c89947 */ /* 0x000fea000383ffff */
.L_x_179:
[----:B------:R-:W-:Y:S05]  /*20a0*/  BSYNC.RECONVERGENT B0 ;  /* 0x0000000000007941 */ /* 0x000fea0003800200 */
.L_x_178:
[----:B------:R-:W-:Y:S06]  /*20b0*/  BAR.SYNC.DEFER_BLOCKING 0x0 ;  /* 0x0000000000007b1d */ /* 0x000fec0000010000 */
[----:B01----:R-:W-:Y:S04]  /*20c0*/  LDS.64 R12, [R4] ;  /* 0x00000000040c7984 */ /* 0x003fe80000000a00 */
[----:B--2---:R-:W0:Y:S04]  /*20d0*/  LDS.64 R14, [R4+0x1c20] ;  /* 0x001c2000040e7984 */ /* 0x004e280000000a00 */
[----:B------:R-:W-:Y:S04]  /*20e0*/  LDS.64 R20, [R4+0x320] ;  /* 0x0003200004147984 */ /* 0x000fe80000000a00 */
[----:B------:R-:W1:Y:S04]  /*20f0*/  LDS.64 R26, [R4+0x1900] ;  /* 0x00190000041a7984 */ /* 0x000e680000000a00 */
[----:B------:R-:W-:Y:S04]  /*2100*/  LDS.64 R28, [R4+0x640] ;  /* 0x00064000041c7984 */ /* 0x000fe80000000a00 */
[----:B------:R-:W2:Y:S04]  /*2110*/  LDS.64 R18, [R4+0x15e0] ;  /* 0x0015e00004127984 */ /* 0x000ea80000000a00 */
[----:B------:R-:W-:Y:S04]  /*2120*/  LDS.64 R8, [R4+0x960] ;  /* 0x0009600004087984 */ /* 0x000fe80000000a00 */
[----:B------:R-:W3:Y:S04]  /*2130*/  LDS.64 R6, [R4+0x12c0] ;  /* 0x0012c00004067984 */ /* 0x000ee80000000a00 */
[----:B------:R-:W-:Y:S04]  /*2140*/  LDS.64 R2, [R4+0xc80] ;  /* 0x000c800004027984 */ /* 0x000fe80000000a00 */
[----:B------:R4:W5:Y:S01]  /*2150*/  LDS.64 R10, [R4+0xfa0] ;  /* 0x000fa000040a7984 */ /* 0x0009620000000a00 */
[----:B0-----:R-:W-:-:S02]  /*2160*/  DADD R32, R12, R14 ;  /* 0x000000000c207229 */ /* 0x001fc4000000000e */
[----:B------:R-:W-:-:S06]  /*2170*/  DADD R22, R12, -R14 ;  /* 0x000000000c167229 */ /* 0x000fcc000000080e */
[C---:B------:R-:W-:Y:S02]  /*2180*/  DFMA R14, R32.reuse, UR4, RZ ;  /* 0x00000004200e7c2b */ /* 0x040fe400080000ff */
[----:B------:R-:W-:Y:S02]  /*2190*/  DFMA R12, R32, UR38, RZ ;  /* 0x00000026200c7c2b */ /* 0x000fe400080000ff */
[--C-:B-1----:R-:W-:Y:S02]  /*21a0*/  DADD R16, R20, R26.reuse ;  /* 0x0000000014107229 */ /* 0x102fe4000000001a */
[----:B------:R-:W-:Y:S02]  /*21b0*/  DFMA R32, R32, UR10, RZ ;  /* 0x0000000a20207c2b */ /* 0x000fe400080000ff */
[----:B------:R-:W-:Y:S02]  /*21c0*/  DADD R20, R20, -R26 ;  /* 0x0000000014147229 */ /* 0x000fe4000000081a */
[----:B------:R-:W-:-:S02]  /*21d0*/  DFMA R30, R22, UR6, RZ ;  /* 0x00000006161e7c2b */ /* 0x000fc400080000ff */
[C---:B------:R-:W-:Y:S02]  /*21e0*/  DFMA R26, R22.reuse, UR8, RZ ;  /* 0x00000008161a7c2b */ /* 0x040fe400080000ff */
[----:B------:R-:W-:Y:S02]  /*21f0*/  DFMA R22, R22, UR40, RZ ;  /* 0x0000002816167c2b */ /* 0x000fe400080000ff */
[C---:B------:R-:W-:Y:S02]  /*2200*/  DFMA R14, R16.reuse, UR42, R14 ;  /* 0x0000002a100e7c2b */ /* 0x040fe4000800000e */
[C---:B------:R-:W-:Y:S02]  /*2210*/  DFMA R12, R16.reuse, UR14, R12 ;  /* 0x0000000e100c7c2b */ /* 0x040fe4000800000c */
[----:B----4-:R-:W-:Y:S02]  /*2220*/  DFMA R4, R16, UR46, R32 ;  /* 0x0000002e10047c2b */ /* 0x010fe40008000020 */
[----:B--2---:R-:W-:-:S02]  /*2230*/  DADD R16, R28, R18 ;  /* 0x000000001c107229 */ /* 0x004fc40000000012 */
[----:B------:R-:W-:Y:S02]  /*2240*/  DADD R18, R28, -R18 ;  /* 0x000000001c127229 */ /* 0x000fe40000000812 */
[C---:B------:R-:W-:Y:S02]  /*2250*/  DFMA R30, R20.reuse, UR12, R30 ;  /* 0x0000000c141e7c2b */ /* 0x040fe4000800001e */
[C---:B------:R-:W-:Y:S02]  /*2260*/  DFMA R26, R20.reuse, UR44, R26 ;  /* 0x0000002c141a7c2b */ /* 0x040fe4000800001a */
[----:B------:R-:W-:Y:S02]  /*2270*/  DFMA R22, R20, UR16, R22 ;  /* 0x0000001014167c2b */ /* 0x000fe40008000016 */
[----:B---3--:R-:W-:Y:S02]  /*2280*/  DADD R20, R8, R6 ;  /* 0x0000000008147229 */ /* 0x008fe40000000006 */
[----:B------:R-:W-:-:S02]  /*2290*/  DFMA R14, R16, UR18, R14 ;  /* 0x00000012100e7c2b */ /* 0x000fc4000800000e */
[C---:B------:R-:W-:Y:S02]  /*22a0*/  DFMA R12, R16.reuse, UR50, R12 ;  /* 0x00000032100c7c2b */ /* 0x040fe4000800000c */
[----:B------:R-:W-:Y:S02]  /*22b0*/  DFMA R4, R16, UR22, R4 ;  /* 0x0000001610047c2b */ /* 0x000fe40008000004 */
[C---:B------:R-:W-:Y:S02]  /*22c0*/  DFMA R30, R18.reuse, UR48, R30 ;  /* 0x00000030121e7c2b */ /* 0x040fe4000800001e */
[C---:B------:R-:W-:Y:S02]  /*22d0*/  DFMA R26, R18.reuse, UR20, R26 ;  /* 0x00000014121a7c2b */ /* 0x040fe4000800001a */
[----:B------:R-:W-:Y:S02]  /*22e0*/  DFMA R22, R18, UR52, R22 ;  /* 0x0000003412167c2b */ /* 0x000fe40008000016 */
[----:B------:R-:W-:-:S02]  /*22f0*/  DADD R6, R8, -R6 ;  /* 0x0000000008067229 */ /* 0x000fc40000000806 */
[C---:B------:R-:W-:Y:S02]  /*2300*/  DFMA R14, R20.reuse, UR54, R14 ;  /* 0x00000036140e7c2b */ /* 0x040fe4000800000e */
[C---:B------:R-:W-:Y:S02]  /*2310*/  DFMA R12, R20.reuse, UR26, R12 ;  /* 0x0000001a140c7c2b */ /* 0x040fe4000800000c */
[----:B------:R-:W-:Y:S02]  /*2320*/  DFMA R20, R20, UR58, R4 ;  /* 0x0000003a14147c2b */ /* 0x000fe40008000004 */
[C-C-:B-----5:R-:W-:Y:S02]  /*2330*/  DADD R4, R2.reuse, R10.reuse ;  /* 0x0000000002047229 */ /* 0x160fe4000000000a */
[----:B------:R-:W-:Y:S02]  /*2340*/  DADD R10, R2, -R10 ;  /* 0x00000000020a7229 */ /* 0x000fe4000000080a */
[----:B------:R-:W-:-:S02]  /*2350*/  DFMA R30, R6, UR24, R30 ;  /* 0x00000018061e7c2b */ /* 0x000fc4000800001e */
[C---:B------:R-:W-:Y:S02]  /*2360*/  DFMA R26, R6.reuse, UR56, R26 ;  /* 0x00000038061a7c2b */ /* 0x040fe4000800001a */
[----:B------:R-:W-:Y:S02]  /*2370*/  DFMA R22, R6, UR28, R22 ;  /* 0x0000001c06167c2b */ /* 0x000fe40008000016 */
[C---:B------:R-:W-:Y:S02]  /*2380*/  DFMA R2, R4.reuse, UR30, R14 ;  /* 0x0000001e04027c2b */ /* 0x040fe4000800000e */
[C---:B------:R-:W-:Y:S02]  /*2390*/  DFMA R6, R4.reuse, UR62, R12 ;  /* 0x0000003e04067c2b */ /* 0x040fe4000800000c */
[----:B------:R-:W-:Y:S02]  /*23a0*/  DFMA R20, R4, UR64, R20 ;  /* 0x0000004004147c2b */ /* 0x000fe40008000014 */
[----:B------:R-:W-:-:S02]  /*23b0*/  DFMA R4, R10, UR60, R30 ;  /* 0x0000003c0a047c2b */ /* 0x000fc4000800001e */
[C---:B------:R-:W-:Y:S02]  /*23c0*/  DFMA R26, R10.reuse, UR32, R26 ;  /* 0x000000200a1a7c2b */ /* 0x040fe4000800001a */
[----:B------:R-:W-:Y:S01]  /*23d0*/  DFMA R22, R10, UR66, R22 ;  /* 0x000000420a167c2b */ /* 0x000fe20008000016 */
[----:B------:R-:W-:Y:S10]  /*23e0*/  @P0 EXIT ;  /* 0x000000000000094d */ /* 0x000ff40003800000 */
[----:B------:R-:W0:Y:S01]  /*23f0*/  S2R R0, SR_TID.X ;  /* 0x0000000000007919 */ /* 0x000e220000002100 */
[----:B------:R-:W1:Y:S01]  /*2400*/  LDC.64 R8, c[0x0][0x3b0] ;  /* 0x0000ec00ff087b82 */ /* 0x000e620000000a00 */
[C-C-:B------:R-:W-:Y:S02]  /*2410*/  DADD R10, R6.reuse, R26.reuse ;  /* 0x00000000060a7229 */ /* 0x140fe4000000001a */
[----:B------:R-:W-:Y:S02]  /*2420*/  DADD R26, R6, -R26 ;  /* 0x00000000061a7229 */ /* 0x000fe4000000081a */
[C-C-:B------:R-:W-:Y:S02]  /*2430*/  DADD R12, R20.reuse, R22.reuse ;  /* 0x00000000140c7229 */ /* 0x140fe40000000016 */
[----:B------:R-:W-:Y:S01]  /*2440*/  DADD R20, R20, -R22 ;  /* 0x0000000014147229 */ /* 0x000fe20000000816 */
[----:B0-----:R-:W-:-:S04]  /*2450*/  IMAD R25, R25, 0xd8, R0 ;  /* 0x000000d819197824 */ /* 0x001fc800078e0200 */
        /* <DEDUP_REMOVED lines=8> */
[----:B------:R-:W-:Y:S01]  /*24e0*/  STG.E.64 desc[UR34][R6.64+0x5a0], R2 ;  /* 0x0005a00206007986 */ /* 0x000fe2000c101b22 */
[----:B------:R-:W-:Y:S05]  /*24f0*/  EXIT ;  /* 0x000000000000794d */ /* 0x000fea0003800000 */
.L_x_181:
        /* <DEDUP_REMOVED lines=16> */
.L_x_344:


//--------------------- .text._Z32massMatrixMultiplyConstantKernelILi6ELi8ELi1EEviPKiPKdS3_S3_S3_Pd --------------------------
	.section	.text._Z32massMatrixMultiplyConstantKernelILi6ELi8ELi1EEviPKiPKdS3_S3_S3_Pd,"ax",@progbits
	.align	128
        .global         _Z32massMatrixMultiplyConstantKernelILi6ELi8ELi1EEviPKiPKdS3_S3_S3_Pd
        .type           _Z32massMatrixMultiplyConstantKernelILi6ELi8ELi1EEviPKiPKdS3_S3_S3_Pd,@function
        .size           _Z32massMatrixMultiplyConstantKernelILi6ELi8ELi1EEviPKiPKdS3_S3_S3_Pd,(.L_x_345 - _Z32massMatrixMultiplyConstantKernelILi6ELi8ELi1EEviPKiPKdS3_S3_S3_Pd)
        .other          _Z32massMatrixMultiplyConstantKernelILi6ELi8ELi1EEviPKiPKdS3_S3_S3_Pd,@"STO_CUDA_ENTRY STV_DEFAULT"
_Z32massMatrixMultiplyConstantKernelILi6ELi8ELi1EEviPKiPKdS3_S3_S3_Pd:
.text._Z32massMatrixMultiplyConstantKernelILi6ELi8ELi1EEviPKiPKdS3_S3_S3_Pd:
        /* <DEDUP_REMOVED lines=18> */
[----:B------:R-:W0:Y:S01]  /*0120*/  S2R R46, SR_CgaCtaId ;  /* 0x00000000002e7919 */ /* 0x000e220000008800 */
[----:B------:R-:W-:Y:S01]  /*0130*/  MOV R73, 0x400 ;  /* 0x0000040000497802 */ /* 0x000fe20000000f00 */
[----:B------:R-:W0:Y:S01]  /*0140*/  LDCU.64 UR6, c[0x3][0x10] ;  /* 0x00c00200ff0677ac */ /* 0x000e220008000a00 */
[----:B------:R-:W0:Y:S08]  /*0150*/  LDCU.128 UR52, c[0x3][0x750] ;  /* 0x00c0ea00ff3477ac */ /* 0x000e300008000c00 */
[----:B------:R-:W3:Y:S01]  /*0160*/  @!P0 LDC.64 R4, c[0x0][0x388] ;  /* 0x0000e200ff048b82 */ /* 0x000ee20000000a00 */
[----:B------:R-:W0:Y:S01]  /*0170*/  LDCU.128 UR40, c[0x3][0x730] ;  /* 0x00c0e600ff2877ac */ /* 0x000e220008000c00 */
[----:B------:R-:W0:Y:S01]  /*0180*/  LDCU.128 UR44, c[0x3][0x740] ;  /* 0x00c0e800ff2c77ac */ /* 0x000e220008000c00 */
[----:B---3--:R-:W-:-:S05]  /*0190*/  @!P0 IMAD.WIDE R4, R0, 0x4, R4 ;  /* 0x0000000400048825 */ /* 0x008fca00078e0204 */
[----:B-1----:R-:W3:Y:S01]  /*01a0*/  @!P0 LDG.E.CONSTANT R2, desc[UR4][R4.64] ;  /* 0x0000000404028981 */ /* 0x002ee2000c1e9900 */
[----:B--2---:R-:W-:Y:S01]  /*01b0*/  MOV R71, R77 ;  /* 0x0000004d00477202 */ /* 0x004fe20000000f00 */
[----:B------:R-:W-:Y:S04]  /*01c0*/  BAR.SYNC.DEFER_BLOCKING 0x0 ;  /* 0x0000000000007b1d */ /* 0x000fe80000010000 */
[----:B---3--:R-:W-:-:S04]  /*01d0*/  IMAD R3, R2, 0xd8, R71 ;  /* 0x000000d802037824 */ /* 0x008fc800078e0247 */
[----:B----4-:R-:W-:-:S05]  /*01e0*/  IMAD.WIDE R6, R3, 0x8, R6 ;  /* 0x0000000803067825 */ /* 0x010fca00078e0206 */
[----:B------:R-:W2:Y:S04]  /*01f0*/  LDG.E.64.CONSTANT R62, desc[UR4][R6.64] ;  /* 0x00000004063e7981 */ /* 0x000ea8000c1e9b00 */
[----:B------:R-:W2:Y:S04]  /*0200*/  LDG.E.64.CONSTANT R12, desc[UR4][R6.64+0x5a0] ;  /* 0x0005a004060c7981 */ /* 0x000ea8000c1e9b00 */
[----:B------:R-:W3:Y:S04]  /*0210*/  LDG.E.64.CONSTANT R64, desc[UR4][R6.64+0x240] ;  /* 0x0002400406407981 */ /* 0x000ee8000c1e9b00 */
[----:B------:R-:W3:Y:S04]  /*0220*/  LDG.E.64.CONSTANT R8, desc[UR4][R6.64+0x360] ;  /* 0x0003600406087981 */ /* 0x000ee8000c1e9b00 */
[----:B------:R-:W4:Y:S04]  /*0230*/  LDG.E.64.CONSTANT R48, desc[UR4][R6.64+0x120] ;  /* 0x0001200406307981 */ /* 0x000f28000c1e9b00 */
[----:B------:R-:W4:Y:S01]  /*0240*/  LDG.E.64.CONSTANT R10, desc[UR4][R6.64+0x480] ;  /* 0x00048004060a7981 */ /* 0x000f22000c1e9b00 */
[----:B------:R-:W-:Y:S01]  /*0250*/  IMAD.U32 R42, RZ, RZ, UR8 ;  /* 0x00000008ff2a7e24 */ /* 0x000fe2000f8e00ff */
[----:B-----5:R-:W-:Y:S01]  /*0260*/  MOV R39, UR13 ;  /* 0x0000000d00277c02 */ /* 0x020fe20008000f00 */
[----:B------:R-:W-:-:S02]  /*0270*/  IMAD.U32 R43, RZ, RZ, UR9 ;  /* 0x00000009ff2b7e24 */ /* 0x000fc4000f8e00ff */
[----:B------:R-:W-:Y:S01]  /*0280*/  IMAD.U32 R38, RZ, RZ, UR12 ;  /* 0x0000000cff267e24 */ /* 0x000fe2000f8e00ff */
[----:B------:R-:W-:Y:S01]  /*0290*/  MOV R34, UR22 ;  /* 0x0000001600227c02 */ /* 0x000fe20008000f00 */
[----:B------:R-:W-:Y:S02]  /*02a0*/  IMAD.U32 R36, RZ, RZ, UR18 ;  /* 0x00000012ff247e24 */ /* 0x000fe4000f8e00ff */
        /* <DEDUP_REMOVED lines=11> */
[----:B------:R-:W5:Y:S01]  /*0360*/  LDCU.128 UR12, c[0x3][0x740] ;  /* 0x00c0e800ff0c77ac */ /* 0x000f620008000c00 */
[----:B------:R-:W-:Y:S01]  /*0370*/  IMAD.U32 R32, RZ, RZ, UR32 ;  /* 0x00000020ff207e24 */ /* 0x000fe2000f8e00ff */
[----:B------:R-:W-:Y:S01]  /*0380*/  MOV R33, UR33 ;  /* 0x0000002100217c02 */ /* 0x000fe20008000f00 */
[----:B0-----:R-:W-:Y:S01]  /*0390*/  IMAD.U32 R30, RZ, RZ, UR36 ;  /* 0x00000024ff1e7e24 */ /* 0x001fe2000f8e00ff */
[----:B------:R-:W-:Y:S01]  /*03a0*/  MOV R21, UR17 ;  /* 0x0000001100157c02 */ /* 0x000fe20008000f00 */
[----:B------:R-:W-:Y:S02]  /*03b0*/  IMAD.U32 R31, RZ, RZ, UR37 ;  /* 0x00000025ff1f7e24 */ /* 0x000fe4000f8e00ff */
[----:B------:R-:W-:Y:S02]  /*03c0*/  IMAD.U32 R20, RZ, RZ, UR16 ;  /* 0x00000010ff147e24 */ /* 0x000fe4000f8e00ff */
[----:B------:R-:W-:-:S02]  /*03d0*/  IMAD.U32 R18, RZ, RZ, UR20 ;  /* 0x00000014ff127e24 */ /* 0x000fc4000f8e00ff */
        /* <DEDUP_REMOVED lines=8> */
[----:B------:R-:W-:Y:S02]  /*0460*/  LEA R73, R46, R73, 0x18 ;  /* 0x000000492e497211 */ /* 0x000fe400078ec0ff */
[----:B------:R-:W-:Y:S01]  /*0470*/  ISETP.GT.U32.AND P2, PT, R71, 0x2f, PT ;  /* 0x0000002f4700780c */ /* 0x000fe20003f44070 */
[----:B------:R-:W0:Y:S02]  /*0480*/  LDCU.64 UR24, c[0x3][0x718] ;  /* 0x00c0e300ff1877ac */ /* 0x000e240008000a00 */
[----:B------:R-:W-:Y:S01]  /*0490*/  IMAD R74, R74, 0x1200, R73 ;  /* 0x000012004a4a7824 */ /* 0x000fe200078e0249 */
[----:B------:R-:W-:Y:S01]  /*04a0*/  BSSY.RECONVERGENT B0, `(.L_x_182) ;  /* 0x000009d000007945 */ /* 0x000fe20003800200 */
[----:B------:R-:W0:Y:S01]  /*04b0*/  LDCU.128 UR20, c[0x3][0x20] ;  /* 0x00c00400ff1477ac */ /* 0x000e220008000c00 */
[----:B------:R-:W-:Y:S01]  /*04c0*/  ISETP.GT.U32.AND P1, PT, R77, 0x3f, PT ;  /* 0x0000003f4d00780c */ /* 0x000fe20003f24070 */
[----:B------:R-:W0:Y:S01]  /*04d0*/  LDCU.128 UR32, c[0x3][0x30] ;  /* 0x00c00600ff2077ac */ /* 0x000e220008000c00 */
[----:B------:R-:W0:Y:S01]  /*04e0*/  LDCU.128 UR36, c[0x3][0x40] ;  /* 0x00c00800ff2477ac */ /* 0x000e220008000c00 */
[----:B--2---:R-:W-:-:S02]  /*04f0*/  DADD R4, R62, R12 ;  /* 0x000000003e047229 */ /* 0x004fc4000000000c */
[----:B------:R-:W-:Y:S02]  /*0500*/  DADD R62, R62, -R12 ;  /* 0x000000003e3e7229 */ /* 0x000fe4000000080c */
[C-C-:B---3--:R-:W-:Y:S02]  /*0510*/  DADD R50, R64.reuse, R8.reuse ;  /* 0x0000000040327229 */ /* 0x148fe40000000008 */
[----:B------:R-:W-:Y:S02]  /*0520*/  DADD R64, R64, -R8 ;  /* 0x0000000040407229 */ /* 0x000fe40000000808 */
[----:B------:R-:W-:Y:S02]  /*0530*/  DFMA R8, R4, R42, RZ ;  /* 0x0000002a0408722b */ /* 0x000fe400000000ff */
[C-C-:B----4-:R-:W-:Y:S02]  /*0540*/  DADD R60, R48.reuse, R10.reuse ;  /* 0x00000000303c7229 */ /* 0x150fe4000000000a */
[----:B------:R-:W-:-:S02]  /*0550*/  DADD R48, R48, -R10 ;  /* 0x0000000030307229 */ /* 0x000fc4000000080a */
[----:B------:R-:W-:Y:S02]  /*0560*/  DFMA R10, R62, R38, RZ ;  /* 0x000000263e0a722b */ /* 0x000fe400000000ff */
[----:B------:R-:W-:Y:S02]  /*0570*/  DFMA R54, R4, R36, RZ ;  /* 0x000000240436722b */ /* 0x000fe400000000ff */
[----:B------:R-:W-:Y:S02]  /*0580*/  DFMA R44, R62, R34, RZ ;  /* 0x000000223e2c722b */ /* 0x000fe400000000ff */
[----:B------:R-:W-:Y:S02]  /*0590*/  DFMA R8, R60, R40, R8 ;  /* 0x000000283c08722b */ /* 0x000fe40000000008 */
[----:B------:R-:W-:Y:S02]  /*05a0*/  DFMA R10, R48, R28, R10 ;  /* 0x0000001c300a722b */ /* 0x000fe4000000000a */
[----:B------:R-:W-:-:S02]  /*05b0*/  DFMA R54, R60, R26, R54 ;  /* 0x0000001a3c36722b */ /* 0x000fc40000000036 */
[----:B------:R-:W-:Y:S01]  /*05c0*/  DFMA R44, R48, R24, R44 ;  /* 0x00000018302c722b */ /* 0x000fe2000000002c */
[----:B------:R-:W-:Y:S02]  /*05d0*/  IMAD.U32 R12, RZ, RZ, UR30 ;  /* 0x0000001eff0c7e24 */ /* 0x000fe4000f8e00ff */
[----:B------:R-:W-:Y:S01]  /*05e0*/  IMAD.U32 R13, RZ, RZ, UR31 ;  /* 0x0000001fff0d7e24 */ /* 0x000fe2000f8e00ff */
[----:B------:R-:W-:Y:S01]  /*05f0*/  DFMA R58, R4, R32, RZ ;  /* 0x00000020043a722b */ /* 0x000fe200000000ff */
[----:B------:R-:W2:Y:S01]  /*0600*/  LDCU.128 UR28, c[0x3][0x720] ;  /* 0x00c0e400ff1c77ac */ /* 0x000ea20008000c00 */
[----:B------:R-:W-:Y:S02]  /*0610*/  DFMA R6, R62, R30, RZ ;  /* 0x0000001e3e06722b */ /* 0x000fe400000000ff */
[----:B------:R-:W-:Y:S02]  /*0620*/  DFMA R66, R50, R20, R8 ;  /* 0x000000143242722b */ /* 0x000fe40000000008 */
[----:B------:R-:W-:-:S02]  /*0630*/  DFMA R52, R64, R18, R10 ;  /* 0x000000124034722b */ /* 0x000fc4000000000a */
[----:B------:R-:W-:Y:S02]  /*0640*/  DFMA R54, R50, R14, R54 ;  /* 0x0000000e3236722b */ /* 0x000fe40000000036 */
[----:B------:R-:W-:Y:S02]  /*0650*/  DFMA R44, R64, R12, R44 ;  /* 0x0000000c402c722b */ /* 0x000fe4000000002c */
[----:B------:R-:W-:Y:S02]  /*0660*/  DFMA R58, R60, R22, R58 ;  /* 0x000000163c3a722b */ /* 0x000fe4000000003a */
[----:B------:R-:W-:Y:S02]  /*0670*/  DFMA R6, R48, R16, R6 ;  /* 0x000000103006722b */ /* 0x000fe40000000006 */
[C-C-:B------:R-:W-:Y:S01]  /*0680*/  DADD R68, R66.reuse, R52.reuse ;  /* 0x0000000042447229 */ /* 0x140fe20000000034 */
[----:B-1----:R-:W-:Y:S01]  /*0690*/  MOV R10, UR8 ;  /* 0x00000008000a7c02 */ /* 0x002fe20008000f00 */
[----:B------:R-:W-:Y:S01]  /*06a0*/  DADD R66, R66, -R52 ;  /* 0x0000000042427229 */ /* 0x000fe20000000834 */
[----:B------:R-:W-:Y:S01]  /*06b0*/  IMAD.U32 R11, RZ, RZ, UR9 ;  /* 0x00000009ff0b7e24 */ /* 0x000fe2000f8e00ff */
[----:B-----5:R-:W-:Y:S01]  /*06c0*/  MOV R9, UR13 ;  /* 0x0000000d00097c02 */ /* 0x020fe20008000f00 */
[----:B------:R-:W-:Y:S01]  /*06d0*/  IMAD.U32 R8, RZ, RZ, UR12 ;  /* 0x0000000cff087e24 */ /* 0x000fe2000f8e00ff */
[----:B------:R-:W-:-:S02]  /*06e0*/  DADD R52, R54, R44 ;  /* 0x0000000036347229 */ /* 0x000fc4000000002c */
[----:B------:R-:W-:Y:S01]  /*06f0*/  DADD R54, R54, -R44 ;  /* 0x0000000036367229 */ /* 0x000fe2000000082c */
[----:B------:R-:W-:Y:S01]  /*0700*/  LOP3.LUT R44, R71, 0xffff, RZ, 0xc0, !PT ;  /* 0x0000ffff472c7812 */ /* 0x000fe200078ec0ff */
[----:B------:R-:W-:Y:S02]  /*0710*/  DFMA R58, R50, R10, R58 ;  /* 0x0000000a323a722b */ /* 0x000fe4000000003a */
[----:B------:R-:W-:Y:S02]  /*0720*/  DFMA R6, R64, R8, R6 ;  /* 0x000000084006722b */ /* 0x000fe40000000006 */
[----:B------:R-:W-:-:S05]  /*0730*/  IMAD R44, R44, 0x2aab, RZ ;  /* 0x00002aab2c2c7824 */ /* 0x000fca00078e02ff */
[----:B------:R-:W-:Y:S01]  /*0740*/  SHF.R.U32.HI R47, RZ, 0x10, R44 ;  /* 0x00000010ff2f7819 */ /* 0x000fe2000001162c */
[C-C-:B------:R-:W-:Y:S02]  /*0750*/  DADD R56, R58.reuse, R6.reuse ;  /* 0x000000003a387229 */ /* 0x140fe40000000006 */
[----:B------:R-:W-:Y:S01]  /*0760*/  DADD R58, R58, -R6 ;  /* 0x000000003a3a7229 */ /* 0x000fe20000000806 */
[----:B------:R-:W-:Y:S02]  /*0770*/  PRMT R6, R47, 0x9910, RZ ;  /* 0x000099102f067816 */ /* 0x000fe400000000ff */
[----:B------:R-:W-:-:S03]  /*0780*/  MOV R7, UR11 ;  /* 0x0000000b00077c02 */ /* 0x000fc60008000f00 */
[----:B------:R-:W-:Y:S02]  /*0790*/  IMAD.MOV.U32 R46, RZ, RZ, R6 ;  /* 0x000000ffff2e7224 */ /* 0x000fe400078e0006 */
[----:B------:R-:W-:Y:S01]  /*07a0*/  IMAD.U32 R6, RZ, RZ, UR10 ;  /* 0x0000000aff067e24 */ /* 0x000fe2000f8e00ff */
[----:B------:R-:W1:Y:S01]  /*07b0*/  LDCU.128 UR8, c[0x3][0x750] ;  /* 0x00c0ea00ff0877ac */ /* 0x000e620008000c00 */
[----:B------:R-:W-:-:S04]  /*07c0*/  IMAD R46, R46, 0x6, RZ ;  /* 0x000000062e2e7824 */ /* 0x000fc800078e02ff */
[----:B------:R-:W-:Y:S01]  /*07d0*/  DFMA R44, R4, R6, RZ ;  /* 0x00000006042c722b */ /* 0x000fe200000000ff */
[----:B0-----:R-:W-:Y:S02]  /*07e0*/  IMAD.U32 R4, RZ, RZ, UR16 ;  /* 0x00000010ff047e24 */ /* 0x001fe4000f8e00ff */
[----:B------:R-:W-:Y:S01]  /*07f0*/  IMAD.U32 R5, RZ, RZ, UR17 ;  /* 0x00000011ff057e24 */ /* 0x000fe2000f8e00ff */
[----:B------:R-:W0:Y:S05]  /*0800*/  LDCU.64 UR16, c[0x3][0x710] ;  /* 0x00c0e200ff1077ac */ /* 0x000e2a0008000a00 */
[----:B------:R-:W-:Y:S01]  /*0810*/  DFMA R60, R60, R4, R44 ;  /* 0x000000043c3c722b */ /* 0x000fe2000000002c */
[----:B------:R-:W-:-:S04]  /*0820*/  IADD3 R44, PT, PT, RZ, -R46, RZ ;  /* 0x8000002eff2c7210 */ /* 0x000fc80007ffe0ff */
[----:B------:R-:W-:-:S05]  /*0830*/  PRMT R44, R44, 0x7710, RZ ;  /* 0x000077102c2c7816 */ /* 0x000fca00000000ff */
[----:B------:R-:W-:Y:S02]  /*0840*/  IMAD.IADD R44, R71, 0x1, R44 ;  /* 0x00000001472c7824 */ /* 0x000fe400078e022c */
[----:B------:R-:W-:-:S03]  /*0850*/  IMAD R75, R47, 0x48, R74 ;  /* 0x000000482f4b7824 */ /* 0x000fc600078e024a */
[----:B------:R-:W-:Y:S01]  /*0860*/  LOP3.LUT R44, R44, 0xffff, RZ, 0xc0, !PT ;  /* 0x0000ffff2c2c7812 */ /* 0x000fe200078ec0ff */
[----:B------:R-:W-:-:S04]  /*0870*/  IMAD.U32 R45, RZ, RZ, UR15 ;  /* 0x0000000fff2d7e24 */ /* 0x000fc8000f8e00ff */
[----:B------:R-:W-:Y:S01]  /*0880*/  IMAD R75, R44, 0x8, R75 ;  /* 0x000000082c4b7824 */ /* 0x000fe200078e024b */
[----:B------:R-:W-:Y:S01]  /*0890*/  MOV R44, UR14 ;  /* 0x0000000e002c7c02 */ /* 0x000fe20008000f00 */
[----:B-1----:R-:W-:Y:S01]  /*08a0*/  IMAD.U32 R46, RZ, RZ, UR8 ;  /* 0x00000008ff2e7e24 */ /* 0x002fe2000f8e00ff */
[----:B------:R-:W-:Y:S01]  /*08b0*/  MOV R47, UR9 ;  /* 0x00000009002f7c02 */ /* 0x000fe20008000f00 */
[----:B------:R-:W1:Y:S03]  /*08c0*/  LDCU.128 UR12, c[0x3][0x700] ;  /* 0x00c0e000ff0c77ac */ /* 0x000e660008000c00 */
[----:B------:R-:W-:-:S08]  /*08d0*/  DFMA R62, R62, R44, RZ ;  /* 0x0000002c3e3e722b */ /* 0x000fd000000000ff */
[----:B------:R-:W-:Y:S01]  /*08e0*/  DFMA R62, R48, R46, R62 ;  /* 0x0000002e303e722b */ /* 0x000fe2000000003e */
[----:B------:R-:W-:Y:S02]  /*08f0*/  IMAD.U32 R48, RZ, RZ, UR18 ;  /* 0x00000012ff307e24 */ /* 0x000fe4000f8e00ff */
[----:B------:R-:W-:Y:S01]  /*0900*/  IMAD.U32 R49, RZ, RZ, UR19 ;  /* 0x00000013ff317e24 */ /* 0x000fe2000f8e00ff */
[----:B------:R3:W-:Y:S01]  /*0910*/  STS.64 [R75], R68 ;  /* 0x000000444b007388 */ /* 0x0007e20000000a00 */
[----:B------:R-:W4:Y:S04]  /*0920*/  LDCU.64 UR18, c[0x3][0x18] ;  /* 0x00c00300ff1277ac */ /* 0x000f280008000a00 */
[----:B------:R-:W-:Y:S01]  /*0930*/  DFMA R60, R50, R48, R60 ;  /* 0x00000030323c722b */ /* 0x000fe2000000003c */
[----:B------:R-:W-:Y:S01]  /*0940*/  MOV R50, UR10 ;  /* 0x0000000a00327c02 */ /* 0x000fe20008000f00 */
[----:B------:R-:W-:Y:S01]  /*0950*/  IMAD.U32 R51, RZ, RZ, UR11 ;  /* 0x0000000bff337e24 */ /* 0x000fe2000f8e00ff */
[----:B------:R3:W-:Y:S01]  /*0960*/  STS.64 [R75+0xfc0], R66 ;  /* 0x000fc0424b007388 */ /* 0x0007e20000000a00 */
[----:B------:R-:W0:Y:S04]  /*0970*/  LDCU.128 UR8, c[0x3][URZ] ;  /* 0x00c00000ff0877ac */ /* 0x000e280008000c00 */
        /* <DEDUP_REMOVED lines=8> */
[----:B------:R3:W-:Y:S01]  /*0a00*/  STS.64 [R75+0x900], R60 ;  /* 0x0009003c4b007388 */ /* 0x0007e20000000a00 */
[----:B------:R-:W-:Y:S06]  /*0a10*/  BAR.SYNC.DEFER_BLOCKING 0x0 ;  /* 0x0000000000007b1d */ /* 0x000fec0000010000 */
[----:B012-4-:R-:W-:Y:S05]  /*0a20*/  @P2 BRA `(.L_x_183) ;  /* 0x0000000400102947 */ /* 0x017fea0003800000 */
.L_x_184:
[C---:B0--3--:R-:W-:Y:S02]  /*0a30*/  PRMT R52, R71.reuse, 0x9910, RZ ;  /* 0x0000991047347816 */ /* 0x049fe400000000ff */
        /* <DEDUP_REMOVED lines=9> */
[----:B------:R-:W-:Y:S01]  /*0ad0*/  IADD3 R52, PT, PT, R54, R71, RZ ;  /* 0x0000004736347210 */ /* 0x000fe20007ffe0ff */
[----:B------:R-:W-:Y:S02]  /*0ae0*/  VIADD R71, R71, 0x24 ;  /* 0x0000002447477836 */ /* 0x000fe40000000000 */
        /* <DEDUP_REMOVED lines=14> */
[C-C-:B--2---:R-:W-:Y:S02]  /*0bd0*/  DADD R60, R64.reuse, R62.reuse ;  /* 0x00000000403c7229 */ /* 0x144fe4000000003e */
[----:B------:R-:W-:-:S02]  /*0be0*/  DADD R62, R64, -R62 ;  /* 0x00000000403e7229 */ /* 0x000fc4000000083e */
[----:B------:R-:W-:Y:S02]  /*0bf0*/  DFMA R64, R54, R38, RZ ;  /* 0x000000263640722b */ /* 0x000fe400000000ff */
[----:B------:R-:W-:-:S06]  /*0c00*/  DFMA R66, R56, R40, R66 ;  /* 0x000000283842722b */ /* 0x000fcc0000000042 */
[----:B------:R-:W-:Y:S02]  /*0c10*/  DFMA R64, R58, R28, R64 ;  /* 0x0000001c3a40722b */ /* 0x000fe40000000040 */
[----:B------:R-:W-:-:S06]  /*0c20*/  DFMA R66, R60, R20, R66 ;  /* 0x000000143c42722b */ /* 0x000fcc0000000042 */
[----:B------:R-:W-:-:S08]  /*0c30*/  DFMA R64, R62, R18, R64 ;  /* 0x000000123e40722b */ /* 0x000fd00000000040 */
[C-C-:B------:R-:W-:Y:S02]  /*0c40*/  DADD R72, R66.reuse, R64.reuse ;  /* 0x0000000042487229 */ /* 0x140fe40000000040 */
[----:B------:R-:W-:Y:S02]  /*0c50*/  DADD R68, R66, -R64 ;  /* 0x0000000042447229 */ /* 0x000fe40000000840 */
[----:B------:R-:W-:Y:S02]  /*0c60*/  DFMA R64, R52, R36, RZ ;  /* 0x000000243440722b */ /* 0x000fe400000000ff */
[----:B------:R-:W-:Y:S01]  /*0c70*/  DFMA R66, R54, R34, RZ ;  /* 0x000000223642722b */ /* 0x000fe200000000ff */
[----:B------:R-:W-:Y:S04]  /*0c80*/  STS.64 [R70], R72 ;  /* 0x0000004846007388 */ /* 0x000fe80000000a00 */
[----:B------:R0:W-:Y:S01]  /*0c90*/  STS.64 [R70+0x1f8], R68 ;  /* 0x0001f84446007388 */ /* 0x0001e20000000a00 */
[----:B------:R-:W-:-:S02]  /*0ca0*/  DFMA R64, R56, R26, R64 ;  /* 0x0000001a3840722b */ /* 0x000fc40000000040 */
[----:B------:R-:W-:-:S06]  /*0cb0*/  DFMA R66, R58, R24, R66 ;  /* 0x000000183a42722b */ /* 0x000fcc0000000042 */
[----:B------:R-:W-:Y:S02]  /*0cc0*/  DFMA R64, R60, R14, R64 ;  /* 0x0000000e3c40722b */ /* 0x000fe40000000040 */
[----:B------:R-:W-:-:S08]  /*0cd0*/  DFMA R66, R62, R12, R66 ;  /* 0x0000000c3e42722b */ /* 0x000fd00000000042 */
[C-C-:B0-----:R-:W-:Y:S02]  /*0ce0*/  DADD R68, R64.reuse, R66.reuse ;  /* 0x0000000040447229 */ /* 0x141fe40000000042 */
[----:B------:R-:W-:Y:S02]  /*0cf0*/  DADD R64, R64, -R66 ;  /* 0x0000000040407229 */ /* 0x000fe40000000842 */
[C---:B------:R-:W-:Y:S02]  /*0d00*/  DFMA R66, R52.reuse, R32, RZ ;  /* 0x000000203442722b */ /* 0x040fe400000000ff */
[----:B------:R-:W-:Y:S01]  /*0d10*/  DFMA R52, R52, R6, RZ ;  /* 0x000000063434722b */ /* 0x000fe200000000ff */
[----:B------:R0:W-:Y:S04]  /*0d20*/  STS.64 [R70+0x48], R68 ;  /* 0x0000484446007388 */ /* 0x0001e80000000a00 */
[----:B------:R0:W-:Y:S01]  /*0d30*/  STS.64 [R70+0x1b0], R64 ;  /* 0x0001b04046007388 */ /* 0x0001e20000000a00 */
[----:B------:R-:W-:-:S02]  /*0d40*/  DFMA R66, R56, R22, R66 ;  /* 0x000000163842722b */ /* 0x000fc40000000042 */
[----:B------:R-:W-:Y:S02]  /*0d50*/  DFMA R52, R56, R4, R52 ;  /* 0x000000043834722b */ /* 0x000fe40000000034 */
[C---:B------:R-:W-:Y:S02]  /*0d60*/  DFMA R56, R54.reuse, R30, RZ ;  /* 0x0000001e3638722b */ /* 0x040fe400000000ff */
[----:B------:R-:W-:Y:S02]  /*0d70*/  DFMA R54, R54, R44, RZ ;  /* 0x0000002c3636722b */ /* 0x000fe400000000ff */
[C---:B------:R-:W-:Y:S02]  /*0d80*/  DFMA R66, R60.reuse, R10, R66 ;  /* 0x0000000a3c42722b */ /* 0x040fe40000000042 */
[----:B------:R-:W-:Y:S02]  /*0d90*/  DFMA R52, R60, R48, R52 ;  /* 0x000000303c34722b */ /* 0x000fe40000000034 */
[----:B------:R-:W-:-:S02]  /*0da0*/  DFMA R56, R58, R16, R56 ;  /* 0x000000103a38722b */ /* 0x000fc40000000038 */
[----:B------:R-:W-:-:S06]  /*0db0*/  DFMA R54, R58, R46, R54 ;  /* 0x0000002e3a36722b */ /* 0x000fcc0000000036 */
[C---:B------:R-:W-:Y:S02]  /*0dc0*/  DFMA R56, R62.reuse, R8, R56 ;  /* 0x000000083e38722b */ /* 0x040fe40000000038 */
[----:B------:R-:W-:-:S06]  /*0dd0*/  DFMA R62, R62, R50, R54 ;  /* 0x000000323e3e722b */ /* 0x000fcc0000000036 */
[C-C-:B------:R-:W-:Y:S02]  /*0de0*/  DADD R54, R66.reuse, R56.reuse ;  /* 0x0000000042367229 */ /* 0x140fe40000000038 */
[----:B------:R-:W-:Y:S02]  /*0df0*/  DADD R66, R66, -R56 ;  /* 0x0000000042427229 */ /* 0x000fe40000000838 */
[C-C-:B------:R-:W-:Y:S02]  /*0e00*/  DADD R56, R52.reuse, R62.reuse ;  /* 0x0000000034387229 */ /* 0x140fe4000000003e */
[----:B------:R-:W-:Y:S01]  /*0e10*/  DADD R52, R52, -R62 ;  /* 0x0000000034347229 */ /* 0x000fe2000000083e */
[----:B------:R0:W-:Y:S04]  /*0e20*/  STS.64 [R70+0x90], R54 ;  /* 0x0000903646007388 */ /* 0x0001e80000000a00 */
[----:B------:R0:W-:Y:S04]  /*0e30*/  STS.64 [R70+0x168], R66 ;  /* 0x0001684246007388 */ /* 0x0001e80000000a00 */
[----:B------:R0:W-:Y:S04]  /*0e40*/  STS.64 [R70+0xd8], R56 ;  /* 0x0000d83846007388 */ /* 0x0001e80000000a00 */
[----:B------:R0:W-:Y:S01]  /*0e50*/  STS.64 [R70+0x120], R52 ;  /* 0x0001203446007388 */ /* 0x0001e20000000a00 */
[----:B------:R-:W-:Y:S05]  /*0e60*/  @!P2 BRA `(.L_x_184) ;  /* 0xfffffff800f0a947 */ /* 0x000fea000383ffff */
.L_x_183:
[----:B------:R-:W-:Y:S05]  /*0e70*/  BSYNC.RECONVERGENT B0 ;  /* 0x0000000000007941 */ /* 0x000fea0003800200 */
.L_x_182:
[----:B------:R-:W1:Y:S01]  /*0e80*/  LDCU.128 UR48, c[0x3][0x50] ;  /* 0x00c00a00ff3077ac */ /* 0x000e620008000c00 */
[----:B------:R-:W-:Y:S01]  /*0e90*/  BSSY.RECONVERGENT B0, `(.L_x_185) ;  /* 0x00000ba000007945 */ /* 0x000fe20003800200 */
[----:B------:R-:W-:Y:S06]  /*0ea0*/  BAR.SYNC.DEFER_BLOCKING 0x0 ;  /* 0x0000000000007b1d */ /* 0x000fec0000010000 */
[----:B------:R-:W-:Y:S05]  /*0eb0*/  @P1 BRA `(.L_x_186) ;  /* 0x0000000800dc1947 */ /* 0x000fea0003800000 */
.L_x_187:
[----:B--2---:R-:W2:Y:S01]  /*0ec0*/  @!P0 LDC.64 R6, c[0x0][0x390] ;  /* 0x0000e400ff068b82 */ /* 0x004ea20000000a00 */
[C---:B------:R-:W-:Y:S01]  /*0ed0*/  @!P0 IMAD.SHL.U32 R10, R77.reuse, 0x8, RZ ;  /* 0x000000084d0a8824 */ /* 0x040fe200078e00ff */
[----:B------:R-:W-:Y:S02]  /*0ee0*/  @!P0 SHF.L.U32 R8, R77, 0x3, RZ ;  /* 0x000000034d088819 */ /* 0x000fe400000006ff */
[----:B------:R-:W-:Y:S02]  /*0ef0*/  CS2R R16, SRZ ;  /* 0x0000000000107805 */ /* 0x000fe4000001ff00 */
[----:B------:R-:W-:Y:S02]  /*0f00*/  @!P0 LOP3.LUT R11, R10, 0x1f8, RZ, 0xc0, !PT ;  /* 0x000001f80a0b8812 */ /* 0x000fe400078ec0ff */
[----:B------:R-:W4:Y:S01]  /*0f10*/  @!P0 LDC.64 R4, c[0x0][0x390] ;  /* 0x0000e400ff048b82 */ /* 0x000f220000000a00 */
[----:B------:R-:W-:Y:S02]  /*0f20*/  @!P0 LOP3.LUT R9, R8, 0x1f8, RZ, 0xc0, !PT ;  /* 0x000001f808098812 */ /* 0x000fe400078ec0ff */
[----:B------:R-:W-:-:S02]  /*0f30*/  @!P0 IMAD R11, R2, 0x200, R11 ;  /* 0x00000200020b8824 */ /* 0x000fc400078e020b */
[----:B------:R-:W-:Y:S02]  /*0f40*/  @!P0 LEA R9, R2, R9, 0x9 ;  /* 0x0000000902098211 */ /* 0x000fe400078e48ff */
[----:B---3--:R-:W-:Y:S01]  /*0f50*/  CS2R R58, SRZ ;  /* 0x00000000003a7805 */ /* 0x008fe2000001ff00 */
[----:B--2---:R-:W-:Y:S01]  /*0f60*/  @!P0 IMAD.WIDE R6, R11, 0x8, R6 ;  /* 0x000000080b068825 */ /* 0x004fe200078e0206 */
[----:B------:R-:W-:Y:S02]  /*0f70*/  CS2R R10, SRZ ;  /* 0x00000000000a7805 */ /* 0x000fe4000001ff00 */
[----:B0-----:R-:W-:Y:S02]  /*0f80*/  CS2R R54, SRZ ;  /* 0x0000000000367805 */ /* 0x001fe4000001ff00 */
[----:B------:R-:W2:Y:S01]  /*0f90*/  @!P0 LDG.E.64.CONSTANT R58, desc[UR4][R6.64+0x8] ;  /* 0x00000804063a8981 */ /* 0x000ea2000c1e9b00 */
[----:B----4-:R-:W-:-:S03]  /*0fa0*/  @!P0 IMAD.WIDE R4, R9, 0x8, R4 ;  /* 0x0000000809048825 */ /* 0x010fc600078e0204 */
[----:B------:R-:W3:Y:S01]  /*0fb0*/  @!P0 LDG.E.64.CONSTANT R10, desc[UR4][R6.64+0x30] ;  /* 0x00003004060a8981 */ /* 0x000ee2000c1e9b00 */
[----:B------:R-:W0:Y:S03]  /*0fc0*/  @!P0 LDC.64 R8, c[0x0][0x390] ;  /* 0x0000e400ff088b82 */ /* 0x000e260000000a00 */
[----:B------:R-:W4:Y:S04]  /*0fd0*/  @!P0 LDG.E.64.CONSTANT R16, desc[UR4][R4.64+0x38] ;  /* 0x0000380404108981 */ /* 0x000f28000c1e9b00 */
[----:B------:R5:W2:Y:S01]  /*0fe0*/  @!P0 LDG.E.64.CONSTANT R54, desc[UR4][R4.64] ;  /* 0x0000000404368981 */ /* 0x000aa2000c1e9b00 */
[----:B------:R-:W-:-:S04]  /*0ff0*/  @!P0 SHF.L.U32 R12, R77, 0x3, RZ ;  /* 0x000000034d0c8819 */ /* 0x000fc800000006ff */
[----:B------:R-:W-:Y:S02]  /*1000*/  @!P0 LOP3.LUT R13, R12, 0x1f8, RZ, 0xc0, !PT ;  /* 0x000001f80c0d8812 */ /* 0x000fe400078ec0ff */
[----:B------:R-:W-:-:S03]  /*1010*/  CS2R R46, SRZ ;  /* 0x00000000002e7805 */ /* 0x000fc6000001ff00 */
[----:B------:R-:W-:-:S04]  /*1020*/  @!P0 IMAD R13, R2, 0x200, R13 ;  /* 0x00000200020d8824 */ /* 0x000fc800078e020d */
[----:B0-----:R-:W-:Y:S01]  /*1030*/  @!P0 IMAD.WIDE R14, R13, 0x8, R8 ;  /* 0x000000080d0e8825 */ /* 0x001fe200078e0208 */
[----:B------:R-:W-:-:S04]  /*1040*/  CS2R R62, SRZ ;  /* 0x00000000003e7805 */ /* 0x000fc8000001ff00 */
[----:B------:R-:W2:Y:S04]  /*1050*/  @!P0 LDG.E.64.CONSTANT R46, desc[UR4][R14.64+0x28] ;  /* 0x000028040e2e8981 */ /* 0x000ea8000c1e9b00 */
[----:B------:R0:W2:Y:S01]  /*1060*/  @!P0 LDG.E.64.CONSTANT R62, desc[UR4][R14.64+0x10] ;  /* 0x000010040e3e8981 */ /* 0x0000a2000c1e9b00 */
[----:B-----5:R-:W-:Y:S02]  /*1070*/  SHF.R.U32.HI R5, RZ, 0x3, R77 ;  /* 0x00000003ff057819 */ /* 0x020fe4000001164d */
[----:B------:R-:W-:-:S03]  /*1080*/  LOP3.LUT R76, R77, 0x7, RZ, 0xc0, !PT ;  /* 0x000000074d4c7812 */ /* 0x000fc600078ec0ff */
[----:B------:R-:W-:-:S04]  /*1090*/  IMAD R5, R5, 0x240, R74 ;  /* 0x0000024005057824 */ /* 0x000fc800078e024a */
[----:B------:R-:W-:-:S05]  /*10a0*/  IMAD R76, R76, 0x48, R5 ;  /* 0x000000484c4c7824 */ /* 0x000fca00078e0205 */
[----:B------:R-:W-:Y:S04]  /*10b0*/  LDS.64 R48, [R76] ;  /* 0x000000004c307984 */ /* 0x000fe80000000a00 */
[----:B------:R-:W5:Y:S04]  /*10c0*/  LDS.64 R6, [R76+0x28] ;  /* 0x000028004c067984 */ /* 0x000f680000000a00 */
[----:B------:R-:W-:Y:S04]  /*10d0*/  LDS.64 R68, [R76+0x8] ;  /* 0x000008004c447984 */ /* 0x000fe80000000a00 */
[----:B------:R-:W1:Y:S04]  /*10e0*/  LDS.64 R8, [R76+0x20] ;  /* 0x000020004c087984 */ /* 0x000e680000000a00 */
[----:B------:R-:W-:Y:S04]  /*10f0*/  LDS.64 R66, [R76+0x10] ;  /* 0x000010004c427984 */ /* 0x000fe80000000a00 */
[----:B------:R-:W0:Y:S01]  /*1100*/  LDS.64 R12, [R76+0x18] ;  /* 0x000018004c0c7984 */ /* 0x000e220000000a00 */
        /* <DEDUP_REMOVED lines=12> */
[----:B-----5:R-:W-:-:S02]  /*11d0*/  DADD R4, R48, R6 ;  /* 0x0000000030047229 */ /* 0x020fc40000000006 */
[----:B------:R-:W-:Y:S01]  /*11e0*/  DADD R48, R48, -R6 ;  /* 0x0000000030307229 */ /* 0x000fe20000000806 */
[----:B------:R-:W-:Y:S01]  /*11f0*/  MOV R40, UR10 ;  /* 0x0000000a00287c02 */ /* 0x000fe20008000f00 */
[----:B------:R-:W-:Y:S01]  /*1200*/  IMAD.U32 R41, RZ, RZ, UR11 ;  /* 0x0000000bff297e24 */ /* 0x000fe2000f8e00ff */
[C-C-:B-1----:R-:W-:Y:S02]  /*1210*/  DADD R50, R68.reuse, R8.reuse ;  /* 0x0000000044327229 */ /* 0x142fe40000000008 */
[----:B------:R-:W-:Y:S02]  /*1220*/  DADD R68, R68, -R8 ;  /* 0x0000000044447229 */ /* 0x000fe40000000808 */
[----:B0-----:R-:W-:Y:S02]  /*1230*/  DFMA R14, R4, R36, RZ ;  /* 0x00000024040e722b */ /* 0x001fe400000000ff */
[----:B------:R-:W-:Y:S02]  /*1240*/  DFMA R32, R48, R34, RZ ;  /* 0x000000223020722b */ /* 0x000fe400000000ff */
[----:B------:R-:W-:-:S02]  /*1250*/  DFMA R6, R4, R42, RZ ;  /* 0x0000002a0406722b */ /* 0x000fc400000000ff */
[----:B------:R-:W-:Y:S01]  /*1260*/  DFMA R8, R48, R38, RZ ;  /* 0x000000263008722b */ /* 0x000fe200000000ff */
[----:B------:R-:W-:Y:S01]  /*1270*/  MOV R28, UR14 ;  /* 0x0000000e001c7c02 */ /* 0x000fe20008000f00 */
[----:B------:R-:W-:Y:S01]  /*1280*/  IMAD.U32 R29, RZ, RZ, UR15 ;  /* 0x0000000fff1d7e24 */ /* 0x000fe2000f8e00ff */
[C-C-:B------:R-:W-:Y:S02]  /*1290*/  DADD R64, R66.reuse, R12.reuse ;  /* 0x0000000042407229 */ /* 0x140fe4000000000c */
[----:B------:R-:W-:Y:S02]  /*12a0*/  DADD R66, R66, -R12 ;  /* 0x0000000042427229 */ /* 0x000fe4000000080c */
[----:B------:R-:W-:Y:S02]  /*12b0*/  DFMA R30, R50, R26, R14 ;  /* 0x0000001a321e722b */ /* 0x000fe4000000000e */
        /* <DEDUP_REMOVED lines=11> */
[----:B------:R-:W-:-:S02]  /*1370*/  DFMA R30, R64, R14, R30 ;  /* 0x0000000e401e722b */ /* 0x000fc4000000001e */
[----:B------:R-:W-:Y:S02]  /*1380*/  DFMA R44, R66, R12, R32 ;  /* 0x0000000c422c722b */ /* 0x000fe40000000020 */
[----:B------:R-:W-:Y:S02]  /*1390*/  DFMA R8, R64, R20, R6 ;  /* 0x000000144008722b */ /* 0x000fe40000000006 */
[----:B------:R-:W-:-:S04]  /*13a0*/  DFMA R6, R66, R18, R22 ;  /* 0x000000124206722b */ /* 0x000fc80000000016 */
[----:B------:R-:W-:-:S04]  /*13b0*/  DADD R22, R30, -R44 ;  /* 0x000000001e167229 */ /* 0x000fc8000000082c */
[C-C-:B------:R-:W-:Y:S02]  /*13c0*/  DADD R32, R8.reuse, -R6.reuse ;  /* 0x0000000008207229 */ /* 0x140fe40000000806 */
[----:B------:R-:W-:Y:S02]  /*13d0*/  DADD R8, R8, R6 ;  /* 0x0000000008087229 */ /* 0x000fe40000000006 */
[----:B------:R-:W-:Y:S01]  /*13e0*/  DADD R6, R30, R44 ;  /* 0x000000001e067229 */ /* 0x000fe2000000002c */
[----:B------:R-:W-:Y:S01]  /*13f0*/  MOV R30, UR40 ;  /* 0x00000028001e7c02 */ /* 0x000fe20008000f00 */
[----:B------:R-:W-:Y:S01]  /*1400*/  IMAD.U32 R31, RZ, RZ, UR41 ;  /* 0x00000029ff1f7e24 */ /* 0x000fe2000f8e00ff */
[----:B------:R-:W-:-:S04]  /*1410*/  @!P0 SHF.L.U32 R70, R77, 0x3, RZ ;  /* 0x000000034d468819 */ /* 0x000fc800000006ff */
[----:B------:R-:W-:Y:S02]  /*1420*/  @!P0 LOP3.LUT R71, R70, 0x1f8, RZ, 0xc0, !PT ;  /* 0x000001f846478812 */ /* 0x000fe400078ec0ff */
[----:B------:R-:W-:-:S03]  /*1430*/  CS2R R72, SRZ ;  /* 0x0000000000487805 */ /* 0x000fc6000001ff00 */
[----:B------:R-:W-:Y:S01]  /*1440*/  @!P0 IMAD R71, R2, 0x200, R71 ;  /* 0x0000020002478824 */ /* 0x000fe200078e0247 */
[----:B---3--:R-:W-:Y:S02]  /*1450*/  DMUL R10, R22, R10 ;  /* 0x0000000a160a7228 */ /* 0x008fe40000000000 */
[----:B----4-:R-:W-:Y:S01]  /*1460*/  DMUL R16, R32, R16 ;  /* 0x0000001020107228 */ /* 0x010fe20000000000 */
[----:B------:R-:W-:Y:S01]  /*1470*/  MOV R32, UR32 ;  /* 0x0000002000207c02 */ /* 0x000fe20008000f00 */
[----:B------:R-:W-:-:S04]  /*1480*/  IMAD.U32 R33, RZ, RZ, UR33 ;  /* 0x00000021ff217e24 */ /* 0x000fc8000f8e00ff */
[CCC-:B--2---:R-:W-:Y:S02]  /*1490*/  DFMA R56, R6.reuse, R58.reuse, R10.reuse ;  /* 0x0000003a0638722b */ /* 0x1c4fe4000000000a */
[----:B------:R-:W-:Y:S02]  /*14a0*/  DFMA R58, R6, R58, -R10 ;  /* 0x0000003a063a722b */ /* 0x000fe4000000080a */
[--C-:B------:R-:W-:Y:S02]  /*14b0*/  DFMA R52, R8, R54, R16.reuse ;  /* 0x000000360834722b */ /* 0x100fe40000000010 */
[----:B------:R-:W-:Y:S02]  /*14c0*/  DFMA R60, R4, R32, RZ ;  /* 0x00000020043c722b */ /* 0x000fe400000000ff */
[----:B------:R-:W-:Y:S01]  /*14d0*/  DFMA R6, R48, R30, RZ ;  /* 0x0000001e3006722b */ /* 0x000fe200000000ff */
[----:B------:R-:W-:Y:S01]  /*14e0*/  MOV R22, UR34 ;  /* 0x0000002200167c02 */ /* 0x000fe20008000f00 */
[----:B------:R-:W-:Y:S01]  /*14f0*/  DFMA R54, R8, R54, -R16 ;  /* 0x000000360836722b */ /* 0x000fe20000000810 */
[----:B------:R-:W-:Y:S01]  /*1500*/  IMAD.U32 R23, RZ, RZ, UR35 ;  /* 0x00000023ff177e24 */ /* 0x000fe2000f8e00ff */
[----:B------:R-:W-:Y:S01]  /*1510*/  MOV R16, UR42 ;  /* 0x0000002a00107c02 */ /* 0x000fe20008000f00 */
[----:B------:R-:W-:Y:S01]  /*1520*/  IMAD.U32 R17, RZ, RZ, UR43 ;  /* 0x0000002bff117e24 */ /* 0x000fe2000f8e00ff */
[----:B------:R-:W-:Y:S01]  /*1530*/  MOV R10, UR36 ;  /* 0x00000024000a7c02 */ /* 0x000fe20008000f00 */
[----:B------:R-:W-:-:S02]  /*1540*/  IMAD.U32 R11, RZ, RZ, UR37 ;  /* 0x00000025ff0b7e24 */ /* 0x000fc4000f8e00ff */
[----:B------:R-:W-:Y:S02]  /*1550*/  DFMA R60, R50, R22, R60 ;  /* 0x00000016323c722b */ /* 0x000fe4000000003c */
[----:B------:R-:W-:Y:S01]  /*1560*/  DFMA R6, R68, R16, R6 ;  /* 0x000000104406722b */ /* 0x000fe20000000006 */
[----:B------:R-:W-:Y:S01]  /*1570*/  MOV R8, UR44 ;  /* 0x0000002c00087c02 */ /* 0x000fe20008000f00 */
[----:B------:R-:W-:-:S04]  /*1580*/  IMAD.U32 R9, RZ, RZ, UR45 ;  /* 0x0000002dff097e24 */ /* 0x000fc8000f8e00ff */
[----:B------:R-:W-:Y:S02]  /*1590*/  DFMA R60, R64, R10, R60 ;  /* 0x0000000a403c722b */ /* 0x000fe4000000003c */
[----:B------:R-:W-:-:S08]  /*15a0*/  DFMA R6, R66, R8, R6 ;  /* 0x000000084206722b */ /* 0x000fd00000000006 */
[C-C-:B------:R-:W-:Y:S02]  /*15b0*/  DADD R44, R60.reuse, -R6.reuse ;  /* 0x000000003c2c7229 */ /* 0x140fe40000000806 */
[----:B------:R-:W-:-:S06]  /*15c0*/  DADD R6, R60, R6 ;  /* 0x000000003c067229 */ /* 0x000fcc0000000006 */
[----:B------:R-:W-:-:S08]  /*15d0*/  DMUL R44, R44, R46 ;  /* 0x0000002e2c2c7228 */ /* 0x000fd00000000000 */
[CCC-:B------:R-:W-:Y:S02]  /*15e0*/  DFMA R60, R6.reuse, R62.reuse, R44.reuse ;  /* 0x0000003e063c722b */ /* 0x1c0fe4000000002c */
[----:B------:R-:W-:Y:S01]  /*15f0*/  DFMA R62, R6, R62, -R44 ;  /* 0x0000003e063e722b */ /* 0x000fe2000000082c */
[----:B------:R-:W-:Y:S01]  /*1600*/  MOV R6, UR38 ;  /* 0x0000002600067c02 */ /* 0x000fe20008000f00 */
[----:B------:R-:W-:-:S06]  /*1610*/  IMAD.U32 R7, RZ, RZ, UR39 ;  /* 0x00000027ff077e24 */ /* 0x000fcc000f8e00ff */
[----:B------:R-:W-:Y:S01]  /*1620*/  DFMA R44, R4, R6, RZ ;  /* 0x00000006042c722b */ /* 0x000fe200000000ff */
[----:B------:R-:W-:Y:S01]  /*1630*/  MOV R4, UR48 ;  /* 0x0000003000047c02 */ /* 0x000fe20008000f00 */
[----:B------:R-:W-:-:S06]  /*1640*/  IMAD.U32 R5, RZ, RZ, UR49 ;  /* 0x00000031ff057e24 */ /* 0x000fcc000f8e00ff */
[----:B------:R-:W-:Y:S01]  /*1650*/  DFMA R50, R50, R4, R44 ;  /* 0x000000043232722b */ /* 0x000fe2000000002c */
[----:B------:R-:W-:Y:S01]  /*1660*/  MOV R44, UR46 ;  /* 0x0000002e002c7c02 */ /* 0x000fe20008000f00 */
[----:B------:R-:W-:Y:S01]  /*1670*/  IMAD.U32 R45, RZ, RZ, UR47 ;  /* 0x0000002fff2d7e24 */ /* 0x000fe2000f8e00ff */
[----:B------:R-:W-:Y:S01]  /*1680*/  MOV R46, UR52 ;  /* 0x00000034002e7c02 */ /* 0x000fe20008000f00 */
[----:B------:R-:W-:-:S04]  /*1690*/  IMAD.U32 R47, RZ, RZ, UR53 ;  /* 0x00000035ff2f7e24 */ /* 0x000fc8000f8e00ff */
[----:B------:R-:W-:-:S08]  /*16a0*/  DFMA R48, R48, R44, RZ ;  /* 0x0000002c3030722b */ /* 0x000fd000000000ff */
[----:B------:R-:W-:Y:S01]  /*16b0*/  DFMA R68, R68, R46, R48 ;  /* 0x0000002e4444722b */ /* 0x000fe20000000030 */
[----:B------:R-:W-:Y:S01]  /*16c0*/  MOV R48, UR50 ;  /* 0x0000003200307c02 */ /* 0x000fe20008000f00 */
[----:B------:R-:W-:-:S06]  /*16d0*/  IMAD.U32 R49, RZ, RZ, UR51 ;  /* 0x00000033ff317e24 */ /* 0x000fcc000f8e00ff */
[----:B------:R-:W-:Y:S01]  /*16e0*/  DFMA R64, R64, R48, R50 ;  /* 0x000000304040722b */ /* 0x000fe20000000032 */
[----:B------:R-:W-:Y:S01]  /*16f0*/  MOV R50, UR54 ;  /* 0x0000003600327c02 */ /* 0x000fe20008000f00 */
[----:B------:R-:W-:-:S06]  /*1700*/  IMAD.U32 R51, RZ, RZ, UR55 ;  /* 0x00000037ff337e24 */ /* 0x000fcc000f8e00ff */
[----:B------:R-:W-:Y:S01]  /*1710*/  DFMA R66, R66, R50, R68 ;  /* 0x000000324242722b */ /* 0x000fe20000000044 */
[----:B------:R-:W0:Y:S02]  /*1720*/  @!P0 LDC.64 R68, c[0x0][0x390] ;  /* 0x0000e400ff448b82 */ /* 0x000e240000000a00 */
[----:B0-----:R-:W-:Y:S01]  /*1730*/  @!P0 IMAD.WIDE R68, R71, 0x8, R68 ;  /* 0x0000000847448825 */ /* 0x001fe200078e0244 */
[----:B------:R-:W-:-:S04]  /*1740*/  CS2R R70, SRZ ;  /* 0x0000000000467805 */ /* 0x000fc8000001ff00 */
[----:B------:R-:W2:Y:S04]  /*1750*/  @!P0 LDG.E.64.CONSTANT R72, desc[UR4][R68.64+0x20] ;  /* 0x0000200444488981 */ /* 0x000ea8000c1e9b00 */
[----:B------:R0:W3:Y:S02]  /*1760*/  @!P0 LDG.E.64.CONSTANT R70, desc[UR4][R68.64+0x18] ;  /* 0x0000180444468981 */ /* 0x0000e4000c1e9b00 */
[C-C-:B0-----:R-:W-:Y:S02]  /*1770*/  DADD R68, R64.reuse, R66.reuse ;  /* 0x0000000040447229 */ /* 0x141fe40000000042 */
[----:B------:R-:W-:Y:S02]  /*1780*/  DADD R64, R64, -R66 ;  /* 0x0000000040407229 */ /* 0x000fe40000000842 */
[----:B------:R-:W-:-:S08]  /*1790*/  DFMA R66, R52, R40, RZ ;  /* 0x000000283442722b */ /* 0x000fd000000000ff */
[----:B------:R-:W-:-:S08]  /*17a0*/  DFMA R66, R56, R26, R66 ;  /* 0x0000001a3842722b */ /* 0x000fd00000000042 */
[----:B------:R-:W-:Y:S01]  /*17b0*/  DFMA R66, R60, R22, R66 ;  /* 0x000000163c42722b */ /* 0x000fe20000000042 */
[C---:B------:R-:W-:Y:S02]  /*17c0*/  ISETP.GE.U32.AND P1, PT, R77.reuse, 0x1c, PT ;  /* 0x0000001c4d00780c */ /* 0x040fe40003f26070 */
[----:B------:R-:W-:Y:S01]  /*17d0*/  IADD3 R77, PT, PT, R77, 0x24, RZ ;  /* 0x000000244d4d7810 */ /* 0x000fe20007ffe0ff */
[----:B--2---:R-:W-:-:S08]  /*17e0*/  DMUL R72, R64, R72 ;  /* 0x0000004840487228 */ /* 0x004fd00000000000 */
[CCC-:B---3--:R-:W-:Y:S02]  /*17f0*/  DFMA R64, R68.reuse, R70.reuse, R72.reuse ;  /* 0x000000464440722b */ /* 0x1c8fe40000000048 */
[----:B------:R-:W-:Y:S02]  /*1800*/  DFMA R72, R68, R70, -R72 ;  /* 0x000000464448722b */ /* 0x000fe40000000848 */
[C---:B------:R-:W-:Y:S02]  /*1810*/  DFMA R70, R52.reuse, R42, RZ ;  /* 0x0000002a3446722b */ /* 0x040fe400000000ff */
[----:B------:R-:W-:-:S06]  /*1820*/  DFMA R52, R52, R20, RZ ;  /* 0x000000143434722b */ /* 0x000fcc00000000ff */
[C---:B------:R-:W-:Y:S02]  /*1830*/  DFMA R70, R56.reuse, R36, R70 ;  /* 0x000000243846722b */ /* 0x040fe40000000046 */
[----:B------:R-:W-:Y:S02]  /*1840*/  DFMA R52, R56, R14, R52 ;  /* 0x0000000e3834722b */ /* 0x000fe40000000034 */
[----:B------:R-:W-:-:S04]  /*1850*/  DFMA R56, R54, R28, RZ ;  /* 0x0000001c3638722b */ /* 0x000fc800000000ff */
[C---:B------:R-:W-:Y:S02]  /*1860*/  DFMA R70, R60.reuse, R32, R70 ;  /* 0x000000203c46722b */ /* 0x040fe40000000046 */
[----:B------:R-:W-:Y:S02]  /*1870*/  DFMA R52, R60, R10, R52 ;  /* 0x0000000a3c34722b */ /* 0x000fe40000000034 */
[C---:B------:R-:W-:Y:S02]  /*1880*/  DFMA R60, R54.reuse, R38, RZ ;  /* 0x00000026363c722b */ /* 0x040fe400000000ff */
[----:B------:R-:W-:Y:S02]  /*1890*/  DFMA R54, R54, R18, RZ ;  /* 0x000000123636722b */ /* 0x000fe400000000ff */
[----:B------:R-:W-:-:S04]  /*18a0*/  DFMA R56, R58, R24, R56 ;  /* 0x000000183a38722b */ /* 0x000fc80000000038 */
[C---:B------:R-:W-:Y:S02]  /*18b0*/  DFMA R60, R58.reuse, R34, R60 ;  /* 0x000000223a3c722b */ /* 0x040fe4000000003c */
[----:B------:R-:W-:Y:S02]  /*18c0*/  DFMA R54, R58, R12, R54 ;  /* 0x0000000c3a36722b */ /* 0x000fe40000000036 */
[----:B------:R-:W-:-:S04]  /*18d0*/  DFMA R56, R62, R16, R56 ;  /* 0x000000103e38722b */ /* 0x000fc80000000038 */
[C---:B------:R-:W-:Y:S02]  /*18e0*/  DFMA R60, R62.reuse, R30, R60 ;  /* 0x0000001e3e3c722b */ /* 0x040fe4000000003c */
[----:B------:R-:W-:Y:S02]  /*18f0*/  DFMA R54, R62, R8, R54 ;  /* 0x000000083e36722b */ /* 0x000fe40000000036 */
[C---:B------:R-:W-:Y:S02]  /*1900*/  DFMA R70, R64.reuse, R6, R70 ;  /* 0x000000064046722b */ /* 0x040fe40000000046 */
[----:B------:R-:W-:Y:S02]  /*1910*/  DFMA R52, R64, R48, R52 ;  /* 0x000000304034722b */ /* 0x000fe40000000034 */
[C---:B------:R-:W-:Y:S02]  /*1920*/  DFMA R60, R72.reuse, R44, R60 ;  /* 0x0000002c483c722b */ /* 0x040fe4000000003c */
[----:B------:R-:W-:-:S02]  /*1930*/  DFMA R54, R72, R50, R54 ;  /* 0x000000324836722b */ /* 0x000fc40000000036 */
[----:B------:R-:W-:Y:S02]  /*1940*/  DFMA R66, R64, R4, R66 ;  /* 0x000000044042722b */ /* 0x000fe40000000042 */
[----:B------:R-:W-:Y:S02]  /*1950*/  DFMA R56, R72, R46, R56 ;  /* 0x0000002e4838722b */ /* 0x000fe40000000038 */
[C-C-:B------:R-:W-:Y:S02]  /*1960*/  DADD R58, R70.reuse, R60.reuse ;  /* 0x00000000463a7229 */ /* 0x140fe4000000003c */
[----:B------:R-:W-:Y:S02]  /*1970*/  DADD R70, R70, -R60 ;  /* 0x0000000046467229 */ /* 0x000fe4000000083c */
[C-C-:B------:R-:W-:Y:S02]  /*1980*/  DADD R60, R52.reuse, R54.reuse ;  /* 0x00000000343c7229 */ /* 0x140fe40000000036 */
[----:B------:R-:W-:-:S02]  /*1990*/  DADD R54, R52, -R54 ;  /* 0x0000000034367229 */ /* 0x000fc40000000836 */
[C-C-:B------:R-:W-:Y:S02]  /*19a0*/  DADD R52, R66.reuse, R56.reuse ;  /* 0x0000000042347229 */ /* 0x140fe40000000038 */
[----:B------:R-:W-:Y:S01]  /*19b0*/  DADD R56, R66, -R56 ;  /* 0x0000000042387229 */ /* 0x000fe20000000838 */
[----:B------:R2:W-:Y:S04]  /*19c0*/  STS.64 [R76+0x10], R60 ;  /* 0x0000103c4c007388 */ /* 0x0005e80000000a00 */
[----:B------:R2:W-:Y:S04]  /*19d0*/  STS.64 [R76], R58 ;  /* 0x0000003a4c007388 */ /* 0x0005e80000000a00 */
[----:B------:R2:W-:Y:S04]  /*19e0*/  STS.64 [R76+0x28], R70 ;  /* 0x000028464c007388 */ /* 0x0005e80000000a00 */
[----:B------:R2:W-:Y:S04]  /*19f0*/  STS.64 [R76+0x8], R52 ;  /* 0x000008344c007388 */ /* 0x0005e80000000a00 */
[----:B------:R2:W-:Y:S04]  /*1a00*/  STS.64 [R76+0x20], R56 ;  /* 0x000020384c007388 */ /* 0x0005e80000000a00 */
[----:B------:R2:W-:Y:S01]  /*1a10*/  STS.64 [R76+0x18], R54 ;  /* 0x000018364c007388 */ /* 0x0005e20000000a00 */
[----:B------:R-:W-:Y:S05]  /*1a20*/  @!P1 BRA `(.L_x_187) ;  /* 0xfffffff400249947 */ /* 0x000fea000383ffff */
.L_x_186:
[----:B-1----:R-:W-:Y:S05]  /*1a30*/  BSYNC.RECONVERGENT B0 ;  /* 0x0000000000007941 */ /* 0x002fea0003800200 */
.L_x_185:
[----:B------:R-:W1:Y:S01]  /*1a40*/  S2R R2, SR_TID.X ;  /* 0x0000000000027919 */ /* 0x000e620000002100 */
[----:B------:R-:W-:Y:S01]  /*1a50*/  BSSY.RECONVERGENT B0, `(.L_x_188) ;  /* 0x0000048000007945 */ /* 0x000fe20003800200 */
[----:B------:R-:W-:Y:S01]  /*1a60*/  BAR.SYNC.DEFER_BLOCKING 0x0 ;  /* 0x0000000000007b1d */ /* 0x000fe20000010000 */
[----:B-1----:R-:W-:-:S13]  /*1a70*/  ISETP.GT.U32.AND P0, PT, R2, 0x2f, PT ;  /* 0x0000002f0200780c */ /* 0x002fda0003f04070 */
[----:B------:R-:W-:Y:S05]  /*1a80*/  @P0 BRA `(.L_x_189) ;  /* 0x0000000400100947 */ /* 0x000fea0003800000 */
.L_x_190:
[C---:B0123--:R-:W-:Y:S02]  /*1a90*/  PRMT R52, R2.reuse, 0x9910, RZ ;  /* 0x0000991002347816 */ /* 0x04ffe400000000ff */
        /* <DEDUP_REMOVED lines=25> */
[C---:B------:R-:W-:Y:S02]  /*1c30*/  DFMA R66, R52.reuse, R42, RZ ;  /* 0x0000002a3442722b */ /* 0x040fe400000000ff */
[C---:B------:R-:W-:Y:S02]  /*1c40*/  DFMA R54, R52.reuse, R40, RZ ;  /* 0x000000283436722b */ /* 0x040fe400000000ff */
[----:B------:R-:W-:-:S04]  /*1c50*/  DFMA R52, R52, R20, RZ ;  /* 0x000000143434722b */ /* 0x000fc800000000ff */
[C---:B------:R-:W-:Y:S02]  /*1c60*/  DFMA R66, R56.reuse, R36, R66 ;  /* 0x000000243842722b */ /* 0x040fe40000000042 */
[C---:B------:R-:W-:Y:S02]  /*1c70*/  DFMA R54, R56.reuse, R26, R54 ;  /* 0x0000001a3836722b */ /* 0x040fe40000000036 */
[----:B------:R-:W-:Y:S02]  /*1c80*/  DFMA R56, R56, R14, R52 ;  /* 0x0000000e3838722b */ /* 0x000fe40000000034 */
[C-C-:B--2---:R-:W-:Y:S02]  /*1c90*/  DADD R52, R62.reuse, R58.reuse ;  /* 0x000000003e347229 */ /* 0x144fe4000000003a */
[----:B------:R-:W-:Y:S01]  /*1ca0*/  DADD R62, R62, -R58 ;  /* 0x000000003e3e7229 */ /* 0x000fe2000000083a */
[----:B------:R-:W0:Y:S05]  /*1cb0*/  LDS.64 R58, [R71+0xd8] ;  /* 0x0000d800473a7984 */ /* 0x000e2a0000000a00 */
[----:B------:R-:W-:-:S02]  /*1cc0*/  DFMA R66, R52, R32, R66 ;  /* 0x000000203442722b */ /* 0x000fc40000000042 */
[C---:B------:R-:W-:Y:S02]  /*1cd0*/  DFMA R54, R52.reuse, R22, R54 ;  /* 0x000000163436722b */ /* 0x040fe40000000036 */
[----:B------:R-:W-:Y:S02]  /*1ce0*/  DFMA R56, R52, R10, R56 ;  /* 0x0000000a3438722b */ /* 0x000fe40000000038 */
[C-C-:B0-----:R-:W-:Y:S02]  /*1cf0*/  DADD R52, R58.reuse, R60.reuse ;  /* 0x000000003a347229 */ /* 0x141fe4000000003c */
[----:B------:R-:W-:Y:S02]  /*1d00*/  DADD R60, R58, -R60 ;  /* 0x000000003a3c7229 */ /* 0x000fe4000000083c */
[----:B------:R-:W-:-:S04]  /*1d10*/  DFMA R58, R68, R38, RZ ;  /* 0x00000026443a722b */ /* 0x000fc800000000ff */
[C---:B------:R-:W-:Y:S02]  /*1d20*/  DFMA R66, R52.reuse, R6, R66 ;  /* 0x000000063442722b */ /* 0x040fe40000000042 */
[----:B------:R-:W-:Y:S02]  /*1d30*/  DFMA R54, R52, R4, R54 ;  /* 0x000000043436722b */ /* 0x000fe40000000036 */
[----:B------:R-:W-:Y:S02]  /*1d40*/  DFMA R58, R64, R34, R58 ;  /* 0x00000022403a722b */ /* 0x000fe4000000003a */
[----:B------:R-:W-:-:S06]  /*1d50*/  DFMA R56, R52, R48, R56 ;  /* 0x000000303438722b */ /* 0x000fcc0000000038 */
[----:B------:R-:W-:-:S08]  /*1d60*/  DFMA R58, R62, R30, R58 ;  /* 0x0000001e3e3a722b */ /* 0x000fd0000000003a */
[----:B------:R-:W-:-:S08]  /*1d70*/  DFMA R58, R60, R44, R58 ;  /* 0x0000002c3c3a722b */ /* 0x000fd0000000003a */
[C-C-:B------:R-:W-:Y:S02]  /*1d80*/  DADD R52, R66.reuse, R58.reuse ;  /* 0x0000000042347229 */ /* 0x140fe4000000003a */
[----:B------:R-:W-:Y:S02]  /*1d90*/  DADD R58, R66, -R58 ;  /* 0x00000000423a7229 */ /* 0x000fe4000000083a */
[C---:B------:R-:W-:Y:S02]  /*1da0*/  DFMA R66, R68.reuse, R28, RZ ;  /* 0x0000001c4442722b */ /* 0x040fe400000000ff */
[----:B------:R-:W-:Y:S01]  /*1db0*/  DFMA R68, R68, R18, RZ ;  /* 0x000000124444722b */ /* 0x000fe200000000ff */
[----:B------:R1:W-:Y:S04]  /*1dc0*/  STS.64 [R71], R52 ;  /* 0x0000003447007388 */ /* 0x0003e80000000a00 */
[----:B------:R1:W-:Y:S01]  /*1dd0*/  STS.64 [R71+0x168], R58 ;  /* 0x0001683a47007388 */ /* 0x0003e20000000a00 */
[----:B------:R-:W-:-:S02]  /*1de0*/  DFMA R66, R64, R24, R66 ;  /* 0x000000184042722b */ /* 0x000fc40000000042 */
[----:B------:R-:W-:-:S06]  /*1df0*/  DFMA R68, R64, R12, R68 ;  /* 0x0000000c4044722b */ /* 0x000fcc0000000044 */
        /* <DEDUP_REMOVED lines=13> */
.L_x_189:
[----:B------:R-:W-:Y:S05]  /*1ed0*/  BSYNC.RECONVERGENT B0 ;  /* 0x0000000000007941 */ /* 0x000fea0003800200 */
.L_x_188:
[----:B------:R-:W-:Y:S06]  /*1ee0*/  BAR.SYNC.DEFER_BLOCKING 0x0 ;  /* 0x0000000000007b1d */ /* 0x000fec0000010000 */
[----:B------:R-:W4:Y:S01]  /*1ef0*/  LDCU.64 UR6, c[0x3][0x710] ;  /* 0x00c0e200ff0677ac */ /* 0x000f220008000a00 */
[----:B------:R-:W5:Y:S01]  /*1f00*/  LDCU.64 UR8, c[0x3][0x10] ;  /* 0x00c00200ff0877ac */ /* 0x000f620008000a00 */
[----:B------:R-:W5:Y:S01]  /*1f10*/  LDCU.64 UR12, c[0x3][0x28] ;  /* 0x00c00500ff0c77ac */ /* 0x000f620008000a00 */
[----:B------:R-:W5:Y:S01]  /*1f20*/  LDCU.64 UR14, c[0x3][0x728] ;  /* 0x00c0e500ff0e77ac */ /* 0x000f620008000a00 */
[----:B------:R-:W5:Y:S01]  /*1f30*/  LDCU.64 UR16, c[0x3][0x40] ;  /* 0x00c00800ff1077ac */ /* 0x000f620008000a00 */
[----:B------:R-:W-:Y:S01]  /*1f40*/  LDS.64 R8, [R75] ;  /* 0x000000004b087984 */ /* 0x000fe20000000a00 */
[----:B------:R-:W5:Y:S03]  /*1f50*/  LDCU.64 UR18, c[0x3][0x740] ;  /* 0x00c0e800ff1277ac */ /* 0x000f660008000a00 */
[----:B------:R-:W4:Y:S01]  /*1f60*/  LDS.64 R14, [R75+0xfc0] ;  /* 0x000fc0004b0e7984 */ /* 0x000f220000000a00 */
[----:B------:R-:W5:Y:S03]  /*1f70*/  LDCU.64 UR20, c[0x3][0x58] ;  /* 0x00c00b00ff1477ac */ /* 0x000f660008000a00 */
[----:B------:R-:W-:Y:S04]  /*1f80*/  LDS.64 R20, [R75+0x240] ;  /* 0x000240004b147984 */ /* 0x000fe80000000a00 */
[----:B------:R-:W5:Y:S04]  /*1f90*/  LDS.64 R48, [R75+0xd80] ;  /* 0x000d80004b307984 */ /* 0x000f680000000a00 */
[----:B------:R-:W-:Y:S04]  /*1fa0*/  LDS.64 R50, [R75+0x480] ;  /* 0x000480004b327984 */ /* 0x000fe80000000a00 */
[----:B0123--:R-:W0:Y:S04]  /*1fb0*/  LDS.64 R52, [R75+0xb40] ;  /* 0x000b40004b347984 */ /* 0x00fe280000000a00 */
[----:B------:R-:W-:Y:S04]  /*1fc0*/  LDS.64 R10, [R75+0x6c0] ;  /* 0x0006c0004b0a7984 */ /* 0x000fe80000000a00 */
[----:B------:R-:W1:Y:S01]  /*1fd0*/  LDS.64 R18, [R75+0x900] ;  /* 0x000900004b127984 */ /* 0x000e620000000a00 */
[----:B----4-:R-:W-:-:S02]  /*1fe0*/  DADD R12, R8, -R14 ;  /* 0x00000000080c7229 */ /* 0x010fc4000000080e */
[----:B------:R-:W-:-:S06]  /*1ff0*/  DADD R46, R8, R14 ;  /* 0x00000000082e7229 */ /* 0x000fcc000000000e */
[----:B------:R-:W-:Y:S01]  /*2000*/  DFMA R54, R12, UR6, RZ ;  /* 0x000000060c367c2b */ /* 0x000fe200080000ff */
[----:B------:R-:W2:Y:S01]  /*2010*/  LDCU UR6, c[0x0][0x380] ;  /* 0x00007000ff0677ac */ /* 0x000ea20008000800 */
[--C-:B-----5:R-:W-:Y:S02]  /*2020*/  DADD R8, R20, -R48.reuse ;  /* 0x0000000014087229 */ /* 0x120fe40000000830 */
[----:B------:R-:W-:Y:S02]  /*2030*/  DFMA R28, R12, R28, RZ ;  /* 0x0000001c0c1c722b */ /* 0x000fe400000000ff */
[----:B------:R-:W-:Y:S02]  /*2040*/  DADD R20, R20, R48 ;  /* 0x0000000014147229 */ /* 0x000fe40000000030 */
[----:B------:R-:W-:Y:S01]  /*2050*/  DFMA R48, R46, UR8, RZ ;  /* 0x000000082e307c2b */ /* 0x000fe200080000ff */
[----:B------:R-:W3:Y:S01]  /*2060*/  LDCU.128 UR8, c[0x3][0x750] ;  /* 0x00c0ea00ff0877ac */ /* 0x000ee20008000c00 */
[----:B0-----:R-:W-:-:S02]  /*2070*/  DADD R14, R50, -R52 ;  /* 0x00000000320e7229 */ /* 0x001fc40000000834 */
[----:B------:R-:W-:Y:S02]  /*2080*/  DFMA R28, R8, R24, R28 ;  /* 0x00000018081c722b */ /* 0x000fe4000000001c */
[----:B------:R-:W-:Y:S02]  /*2090*/  DADD R24, R50, R52 ;  /* 0x0000000032187229 */ /* 0x000fe40000000034 */
[----:B------:R-:W-:Y:S02]  /*20a0*/  DFMA R54, R8, UR14, R54 ;  /* 0x0000000e08367c2b */ /* 0x000fe40008000036 */
[----:B------:R-:W-:Y:S01]  /*20b0*/  DFMA R48, R20, UR12, R48 ;  /* 0x0000000c14307c2b */ /* 0x000fe20008000030 */
[----:B--2---:R-:W-:Y:S01]  /*20c0*/  ISETP.GE.AND P0, PT, R0, UR6, PT ;  /* 0x0000000600007c0c */ /* 0x004fe2000bf06270 */
[----:B------:R-:W-:Y:S02]  /*20d0*/  DFMA R28, R14, R16, R28 ;  /* 0x000000100e1c722b */ /* 0x000fe4000000001c */
[----:B-1----:R-:W-:-:S02]  /*20e0*/  DADD R16, R10, R18 ;  /* 0x000000000a107229 */ /* 0x002fc40000000012 */
[----:B------:R-:W-:Y:S02]  /*20f0*/  DADD R10, R10, -R18 ;  /* 0x000000000a0a7229 */ /* 0x000fe40000000812 */
[----:B------:R-:W-:Y:S02]  /*2100*/  DFMA R54, R14, UR18, R54 ;  /* 0x000000120e367c2b */ /* 0x000fe40008000036 */
[----:B------:R-:W-:Y:S02]  /*2110*/  DFMA R48, R24, UR16, R48 ;  /* 0x0000001018307c2b */ /* 0x000fe40008000030 */
[C---:B------:R-:W-:Y:S02]  /*2120*/  DFMA R42, R46.reuse, R42, RZ ;  /* 0x0000002a2e2a722b */ /* 0x040fe400000000ff */
[----:B------:R-:W-:Y:S02]  /*2130*/  DFMA R40, R46, R40, RZ ;  /* 0x000000282e28722b */ /* 0x000fe400000000ff */
[----:B---3--:R-:W-:-:S02]  /*2140*/  DFMA R28, R10, UR8, R28 ;  /* 0x000000080a1c7c2b */ /* 0x008fc4000800001c */
[----:B------:R-:W-:Y:S02]  /*2150*/  DFMA R54, R10, UR10, R54 ;  /* 0x0000000a0a367c2b */ /* 0x000fe40008000036 */
[----:B------:R-:W-:Y:S02]  /*2160*/  DFMA R48, R16, UR20, R48 ;  /* 0x0000001410307c2b */ /* 0x000fe40008000030 */
[----:B------:R-:W-:Y:S02]  /*2170*/  DFMA R12, R12, R38, RZ ;  /* 0x000000260c0c722b */ /* 0x000fe400000000ff */
[C---:B------:R-:W-:Y:S02]  /*2180*/  DFMA R42, R20.reuse, R36, R42 ;  /* 0x00000024142a722b */ /* 0x040fe4000000002a */
[----:B------:R-:W-:Y:S01]  /*2190*/  DFMA R40, R20, R26, R40 ;  /* 0x0000001a1428722b */ /* 0x000fe20000000028 */
[----:B------:R-:W-:Y:S10]  /*21a0*/  @P0 EXIT ;  /* 0x000000000000094d */ /* 0x000ff40003800000 */
[----:B------:R-:W-:Y:S01]  /*21b0*/  DFMA R12, R8, R34, R12 ;  /* 0x00000022080c722b */ /* 0x000fe2000000000c */
[----:B------:R-:W0:Y:S01]  /*21c0*/  LDC.64 R18, c[0x0][0x3b0] ;  /* 0x0000ec00ff127b82 */ /* 0x000e220000000a00 */
[C---:B------:R-:W-:Y:S02]  /*21d0*/  DFMA R42, R24.reuse, R32, R42 ;  /* 0x00000020182a722b */ /* 0x040fe4000000002a */
[----:B------:R-:W-:Y:S02]  /*21e0*/  DFMA R40, R24, R22, R40 ;  /* 0x000000161828722b */ /* 0x000fe40000000028 */
[----:B------:R-:W-:Y:S02]  /*21f0*/  DADD R8, R48, R54 ;  /* 0x0000000030087229 */ /* 0x000fe40000000036 */
[----:B------:R-:W-:Y:S02]  /*2200*/  DFMA R12, R14, R30, R12 ;  /* 0x0000001e0e0c722b */ /* 0x000fe4000000000c */
[----:B------:R-:W-:-:S02]  /*2210*/  DFMA R42, R16, R6, R42 ;  /* 0x00000006102a722b */ /* 0x000fc4000000002a */
[----:B------:R-:W-:-:S04]  /*2220*/  DFMA R40, R16, R4, R40 ;  /* 0x000000041028722b */ /* 0x000fc80000000028 */
[----:B------:R-:W-:Y:S02]  /*2230*/  DFMA R14, R10, R44, R12 ;  /* 0x0000002c0a0e722b */ /* 0x000fe4000000000c */
[----:B------:R-:W-:Y:S02]  /*2240*/  DADD R10, R48, -R54 ;  /* 0x00000000300a7229 */ /* 0x000fe40000000836 */
[C-C-:B------:R-:W-:Y:S02]  /*2250*/  DADD R6, R40.reuse, R28.reuse ;  /* 0x0000000028067229 */ /* 0x140fe4000000001c */
[----:B------:R-:W-:Y:S02]  /*2260*/  DADD R12, R40, -R28 ;  /* 0x00000000280c7229 */ /* 0x000fe4000000081c */
        /* <DEDUP_REMOVED lines=10> */
.L_x_191:
        /* <DEDUP_REMOVED lines=15> */
.L_x_345:


//--------------------- .text._Z32massMatrixMultiplyRegisterKernelILi6ELi8ELi1EEviPKiPKdS3_S3_S3_Pd --------------------------
	.section	.text._Z32massMatrixMultiplyRegisterKernelILi6ELi8ELi1EEviPKiPKdS3_S3_S3_Pd,"ax",@progbits
	.align	128
        .global         _Z32massMatrixMultiplyRegisterKernelILi6ELi8ELi1EEviPKiPKdS3_S3_S3_Pd
        .type           _Z32massMatrixMultiplyRegisterKernelILi6ELi8ELi1EEviPKiPKdS3_S3_S3_Pd,@function
        .size           _Z32massMatrixMultiplyRegisterKernelILi6ELi8ELi1EEviPKiPKdS3_S3_S3_Pd,(.L_x_346 - _Z32massMatrixMultiplyRegisterKernelILi6ELi8ELi1EEviPKiPKdS3_S3_S3_Pd)
        .other          _Z32massMatrixMultiplyRegisterKernelILi6ELi8ELi1EEviPKiPKdS3_S3_S3_Pd,@"STO_CUDA_ENTRY STV_DEFAULT"
_Z32massMatrixMultiplyRegisterKernelILi6ELi8ELi1EEviPKiPKdS3_S3_S3_Pd:
.text._Z32massMatrixMultiplyRegisterKernelILi6ELi8ELi1EEviPKiPKdS3_S3_S3_Pd:
        /* <DEDUP_REMOVED lines=8> */
[----:B------:R-:W5:Y:S01]  /*0080*/  S2R R15, SR_CgaCtaId ;  /* 0x00000000000f7919 */ /* 0x000f620000008800 */
[----:B------:R-:W-:Y:S01]  /*0090*/  MOV R5, 0x400 ;  /* 0x0000040000057802 */ /* 0x000fe20000000f00 */
[----:B------:R-:W1:Y:S01]  /*00a0*/  LDCU UR55, c[0x0][0x380] ;  /* 0x00007000ff3777ac */ /* 0x000e620008000800 */
        /* <DEDUP_REMOVED lines=9> */
[----:B0-----:R-:W-:-:S06]  /*0140*/  @!P1 IMAD.WIDE.U32 R36, R7, 0x8, R36 ;  /* 0x0000000807249825 */ /* 0x001fcc00078e0024 */
[----:B------:R-:W3:Y:S01]  /*0150*/  @!P1 LDG.E.64.CONSTANT R36, desc[UR28][R36.64] ;  /* 0x0000001c24249981 */ /* 0x000ee2000c1e9b00 */
[----:B-1----:R-:W-:-:S06]  /*0160*/  @!P1 IMAD.WIDE.U32 R8, R7, 0x8, R8 ;  /* 0x0000000807089825 */ /* 0x002fcc00078e0008 */
[----:B------:R-:W3:Y:S01]  /*0170*/  @!P1 LDG.E.64.CONSTANT R8, desc[UR28][R8.64] ;  /* 0x0000001c08089981 */ /* 0x000ee2000c1e9b00 */
[----:B------:R-:W-:-:S05]  /*0180*/  @!P1 VIADD R6, R5, 0x1200 ;  /* 0x0000120005069836 */ /* 0x000fca0000000000 */
[----:B-----5:R-:W-:-:S05]  /*0190*/  @!P1 LEA R6, R15, R6, 0x18 ;  /* 0x000000060f069211 */ /* 0x020fca00078ec0ff */
[----:B------:R-:W-:Y:S02]  /*01a0*/  @!P1 IMAD R6, R7, 0x8, R6 ;  /* 0x0000000807069824 */ /* 0x000fe400078e0206 */
[----:B--2---:R-:W-:-:S04]  /*01b0*/  IMAD R3, R4, 0xd8, R7 ;  /* 0x000000d804037824 */ /* 0x004fc800078e0207 */
[----:B----4-:R-:W-:-:S05]  /*01c0*/  IMAD.WIDE R10, R3, 0x8, R12 ;  /* 0x00000008030a7825 */ /* 0x010fca00078e020c */
[----:B------:R-:W2:Y:S04]  /*01d0*/  LDG.E.64.CONSTANT R34, desc[UR28][R10.64] ;  /* 0x0000001c0a227981 */ /* 0x000ea8000c1e9b00 */
[----:B------:R-:W2:Y:S04]  /*01e0*/  LDG.E.64.CONSTANT R24, desc[UR28][R10.64+0x5a0] ;  /* 0x0005a01c0a187981 */ /* 0x000ea8000c1e9b00 */
[----:B------:R-:W4:Y:S04]  /*01f0*/  LDG.E.64.CONSTANT R32, desc[UR28][R10.64+0x120] ;  /* 0x0001201c0a207981 */ /* 0x000f28000c1e9b00 */
[----:B------:R-:W4:Y:S04]  /*0200*/  LDG.E.64.CONSTANT R26, desc[UR28][R10.64+0x480] ;  /* 0x0004801c0a1a7981 */ /* 0x000f28000c1e9b00 */
[----:B------:R-:W5:Y:S04]  /*0210*/  LDG.E.64.CONSTANT R30, desc[UR28][R10.64+0x240] ;  /* 0x0002401c0a1e7981 */ /* 0x000f68000c1e9b00 */
[----:B------:R0:W5:Y:S01]  /*0220*/  LDG.E.64.CONSTANT R28, desc[UR28][R10.64+0x360] ;  /* 0x0003601c0a1c7981 */ /* 0x000162000c1e9b00 */
[----:B------:R-:W-:-:S05]  /*0230*/  @!P1 VIADD R12, R5, 0x1260 ;  /* 0x00001260050c9836 */ /* 0x000fca0000000000 */
[----:B------:R-:W-:-:S05]  /*0240*/  @!P1 LEA R12, R15, R12, 0x18 ;  /* 0x0000000c0f0c9211 */ /* 0x000fca00078ec0ff */
[----:B------:R-:W-:Y:S01]  /*0250*/  @!P1 IMAD R13, R7, 0x8, R12 ;  /* 0x00000008070d9824 */ /* 0x000fe200078e020c */
[----:B---3--:R-:W-:Y:S04]  /*0260*/  @!P1 STS.64 [R6], R36 ;  /* 0x0000002406009388 */ /* 0x008fe80000000a00 */
[----:B------:R-:W-:Y:S01]  /*0270*/  @!P1 STS.64 [R13], R8 ;  /* 0x000000080d009388 */ /* 0x000fe20000000a00 */
[----:B------:R-:W-:Y:S01]  /*0280*/  LEA R5, R15, R5, 0x18 ;  /* 0x000000050f057211 */ /* 0x000fe200078ec0ff */
[----:B------:R-:W-:Y:S06]  /*0290*/  BAR.SYNC.DEFER_BLOCKING 0x0 ;  /* 0x0000000000007b1d */ /* 0x000fec0000010000 */
[----:B------:R-:W1:Y:S04]  /*02a0*/  LDS.128 R20, [R5+0x1200] ;  /* 0x0012000005147984 */ /* 0x000e680000000c00 */
[----:B------:R-:W3:Y:S04]  /*02b0*/  LDS.128 R16, [R5+0x1210] ;  /* 0x0012100005107984 */ /* 0x000ee80000000c00 */
[----:B0-----:R-:W0:Y:S04]  /*02c0*/  LDS.128 R8, [R5+0x1260] ;  /* 0x0012600005087984 */ /* 0x001e280000000c00 */
[----:B------:R-:W0:Y:S01]  /*02d0*/  LDS.128 R12, [R5+0x1270] ;  /* 0x00127000050c7984 */ /* 0x000e220000000c00 */
[----:B-1----:R-:W-:-:S02]  /*02e0*/  R2UR UR30, R22 ;  /* 0x00000000161e72ca */ /* 0x002fc400000e0000 */
[----:B------:R-:W-:Y:S02]  /*02f0*/  R2UR UR31, R23 ;  /* 0x00000000171f72ca */ /* 0x000fe400000e0000 */
[----:B------:R-:W-:Y:S02]  /*0300*/  R2UR UR4, R20 ;  /* 0x00000000140472ca */ /* 0x000fe400000e0000 */
[----:B------:R-:W-:Y:S02]  /*0310*/  R2UR UR5, R21 ;  /* 0x00000000150572ca */ /* 0x000fe400000e0000 */
[----:B------:R-:W1:Y:S01]  /*0320*/  LDS.128 R20, [R5+0x1220] ;  /* 0x0012200005147984 */ /* 0x000e620000000c00 */
[----:B---3--:R-:W-:Y:S02]  /*0330*/  R2UR UR34, R18 ;  /* 0x00000000122272ca */ /* 0x008fe400000e0000 */
[----:B------:R-:W-:Y:S02]  /*0340*/  R2UR UR35, R19 ;  /* 0x00000000132372ca */ /* 0x000fe400000e0000 */
[----:B------:R-:W-:-:S02]  /*0350*/  R2UR UR8, R16 ;  /* 0x00000000100872ca */ /* 0x000fc400000e0000 */
[----:B------:R-:W-:Y:S02]  /*0360*/  R2UR UR9, R17 ;  /* 0x00000000110972ca */ /* 0x000fe400000e0000 */
[----:B------:R-:W3:Y:S01]  /*0370*/  LDS.128 R16, [R5+0x1280] ;  /* 0x0012800005107984 */ /* 0x000ee20000000c00 */
[----:B0-----:R-:W-:Y:S02]  /*0380*/  R2UR UR32, R10 ;  /* 0x000000000a2072ca */ /* 0x001fe400000e0000 */
[----:B------:R-:W-:Y:S02]  /*0390*/  R2UR UR33, R11 ;  /* 0x000000000b2172ca */ /* 0x000fe400000e0000 */
[----:B------:R-:W-:Y:S02]  /*03a0*/  R2UR UR6, R8 ;  /* 0x00000000080672ca */ /* 0x000fe400000e0000 */
[----:B------:R-:W-:Y:S02]  /*03b0*/  R2UR UR7, R9 ;  /* 0x00000000090772ca */ /* 0x000fe400000e0000 */
[----:B------:R-:W0:Y:S01]  /*03c0*/  LDS.128 R8, [R5+0x1230] ;  /* 0x0012300005087984 */ /* 0x000e220000000c00 */
[----:B------:R-:W-:-:S02]  /*03d0*/  R2UR UR36, R14 ;  /* 0x000000000e2472ca */ /* 0x000fc400000e0000 */
        /* <DEDUP_REMOVED lines=14> */
[----:B0-----:R-:W-:-:S02]  /*04c0*/  R2UR UR42, R10 ;  /* 0x000000000a2a72ca */ /* 0x001fc400000e0000 */
        /* <DEDUP_REMOVED lines=8> */
[----:B------:R-:W0:Y:S01]  /*0550*/  LDS.128 R12, [R5+0x12b0] ;  /* 0x0012b000050c7984 */ /* 0x000e220000000c00 */
[----:B------:R-:W-:-:S05]  /*0560*/  LOP3.LUT R6, R7, 0xffff, RZ, 0xc0, !PT ;  /* 0x0000ffff07067812 */ /* 0x000fca00078ec0ff */
[----:B------:R-:W-:Y:S01]  /*0570*/  IMAD R6, R6, 0x2aab, RZ ;  /* 0x00002aab06067824 */ /* 0x000fe200078e02ff */
[----:B-1----:R-:W-:Y:S02]  /*0580*/  R2UR UR20, R20 ;  /* 0x00000000141472ca */ /* 0x002fe400000e0000 */
[----:B------:R-:W-:Y:S02]  /*0590*/  R2UR UR21, R21 ;  /* 0x00000000151572ca */ /* 0x000fe400000e0000 */
[----:B------:R-:W-:Y:S02]  /*05a0*/  R2UR UR46, R22 ;  /* 0x00000000162e72ca */ /* 0x000fe400000e0000 */
[----:B------:R-:W-:Y:S02]  /*05b0*/  R2UR UR47, R23 ;  /* 0x00000000172f72ca */ /* 0x000fe400000e0000 */
[----:B---3--:R-:W-:Y:S02]  /*05c0*/  R2UR UR48, R18 ;  /* 0x00000000123072ca */ /* 0x008fe400000e0000 */
        /* <DEDUP_REMOVED lines=11> */
[----:B------:R-:W-:Y:S01]  /*0680*/  ISETP.GT.U32.AND P2, PT, R7, 0x2f, PT ;  /* 0x0000002f0700780c */ /* 0x000fe20003f44070 */
[----:B------:R-:W-:Y:S01]  /*0690*/  BSSY.RECONVERGENT B0, `(.L_x_192) ;  /* 0x0000080000007945 */ /* 0x000fe20003800200 */
[----:B------:R-:W-:Y:S01]  /*06a0*/  ISETP.GT.U32.AND P1, PT, R2, 0x3f, PT ;  /* 0x0000003f0200780c */ /* 0x000fe20003f24070 */
[----:B--2---:R-:W-:-:S02]  /*06b0*/  DADD R20, R34, R24 ;  /* 0x0000000022147229 */ /* 0x004fc40000000018 */
[----:B------:R-:W-:Y:S02]  /*06c0*/  DADD R24, R34, -R24 ;  /* 0x0000000022187229 */ /* 0x000fe40000000818 */
[C-C-:B----4-:R-:W-:Y:S02]  /*06d0*/  DADD R22, R32.reuse, R26.reuse ;  /* 0x0000000020167229 */ /* 0x150fe4000000001a */
[----:B------:R-:W-:Y:S02]  /*06e0*/  DADD R32, R32, -R26 ;  /* 0x0000000020207229 */ /* 0x000fe4000000081a */
[----:B------:R-:W-:Y:S02]  /*06f0*/  DFMA R16, R20, UR4, RZ ;  /* 0x0000000414107c2b */ /* 0x000fe400080000ff */
[----:B------:R-:W-:Y:S02]  /*0700*/  DFMA R8, R24, UR6, RZ ;  /* 0x0000000618087c2b */ /* 0x000fe400080000ff */
[----:B-----5:R-:W-:-:S02]  /*0710*/  DADD R26, R30, R28 ;  /* 0x000000001e1a7229 */ /* 0x020fc4000000001c */
[----:B------:R-:W-:Y:S01]  /*0720*/  DADD R28, R30, -R28 ;  /* 0x000000001e1c7229 */ /* 0x000fe2000000081c */
[----:B------:R-:W-:Y:S01]  /*0730*/  SHF.R.U32.HI R31, RZ, 0x10, R6 ;  /* 0x00000010ff1f7819 */ /* 0x000fe20000011606 */
[----:B------:R-:W-:Y:S02]  /*0740*/  DFMA R18, R20, UR34, RZ ;  /* 0x0000002214127c2b */ /* 0x000fe400080000ff */
[----:B------:R-:W-:Y:S01]  /*0750*/  DFMA R14, R24, UR36, RZ ;  /* 0x00000024180e7c2b */ /* 0x000fe200080000ff */
[----:B------:R-:W-:Y:S01]  /*0760*/  PRMT R6, R31, 0x9910, RZ ;  /* 0x000099101f067816 */ /* 0x000fe200000000ff */
[----:B------:R-:W-:Y:S02]  /*0770*/  DFMA R10, R20, UR16, RZ ;  /* 0x00000010140a7c2b */ /* 0x000fe400080000ff */
[----:B------:R-:W-:Y:S02]  /*0780*/  DFMA R12, R24, UR18, RZ ;  /* 0x00000012180c7c2b */ /* 0x000fe400080000ff */
[----:B------:R-:W-:-:S02]  /*0790*/  DFMA R20, R20, UR46, RZ ;  /* 0x0000002e14147c2b */ /* 0x000fc400080000ff */
[----:B------:R-:W-:Y:S01]  /*07a0*/  DFMA R24, R24, UR48, RZ ;  /* 0x0000003018187c2b */ /* 0x000fe200080000ff */
[----:B------:R-:W-:Y:S01]  /*07b0*/  IMAD R6, R6, 0x6, RZ ;  /* 0x0000000606067824 */ /* 0x000fe200078e02ff */
[----:B------:R-:W-:Y:S02]  /*07c0*/  DFMA R16, R22, UR30, R16 ;  /* 0x0000001e16107c2b */ /* 0x000fe40008000010 */
[----:B------:R-:W-:Y:S02]  /*07d0*/  DFMA R8, R32, UR32, R8 ;  /* 0x0000002020087c2b */ /* 0x000fe40008000008 */
[----:B------:R-:W-:Y:S02]  /*07e0*/  DFMA R18, R22, UR12, R18 ;  /* 0x0000000c16127c2b */ /* 0x000fe40008000012 */
[----:B------:R-:W-:Y:S01]  /*07f0*/  DFMA R14, R32, UR14, R14 ;  /* 0x0000000e200e7c2b */ /* 0x000fe2000800000e */
[----:B------:R-:W-:Y:S01]  /*0800*/  IMAD.MOV R6, RZ, RZ, -R6 ;  /* 0x000000ffff067224 */ /* 0x000fe200078e0a06 */
[----:B------:R-:W-:-:S02]  /*0810*/  DFMA R10, R22, UR42, R10 ;  /* 0x0000002a160a7c2b */ /* 0x000fc4000800000a */
[----:B------:R-:W-:Y:S02]  /*0820*/  DFMA R12, R32, UR44, R12 ;  /* 0x0000002c200c7c2b */ /* 0x000fe4000800000c */
[----:B------:R-:W-:Y:S02]  /*0830*/  DFMA R20, R22, UR24, R20 ;  /* 0x0000001816147c2b */ /* 0x000fe40008000014 */
[----:B------:R-:W-:Y:S02]  /*0840*/  DFMA R24, R32, UR26, R24 ;  /* 0x0000001a20187c2b */ /* 0x000fe40008000018 */
[----:B------:R-:W-:Y:S02]  /*0850*/  DFMA R16, R26, UR8, R16 ;  /* 0x000000081a107c2b */ /* 0x000fe40008000010 */
[----:B------:R-:W-:Y:S01]  /*0860*/  DFMA R8, R28, UR10, R8 ;  /* 0x0000000a1c087c2b */ /* 0x000fe20008000008 */
[----:B------:R-:W-:Y:S01]  /*0870*/  PRMT R22, R6, 0x7710, RZ ;  /* 0x0000771006167816 */ /* 0x000fe200000000ff */
[----:B------:R-:W-:-:S02]  /*0880*/  DFMA R18, R26, UR38, R18 ;  /* 0x000000261a127c2b */ /* 0x000fc40008000012 */
[----:B------:R-:W-:Y:S02]  /*0890*/  DFMA R14, R28, UR40, R14 ;  /* 0x000000281c0e7c2b */ /* 0x000fe4000800000e */
[----:B------:R-:W-:Y:S02]  /*08a0*/  DFMA R10, R26, UR20, R10 ;  /* 0x000000141a0a7c2b */ /* 0x000fe4000800000a */
[----:B------:R-:W-:Y:S01]  /*08b0*/  DFMA R12, R28, UR22, R12 ;  /* 0x000000161c0c7c2b */ /* 0x000fe2000800000c */
[----:B------:R-:W-:Y:S01]  /*08c0*/  IMAD R6, R0, 0x1200, R5 ;  /* 0x0000120000067824 */ /* 0x000fe200078e0205 */
[----:B------:R-:W-:Y:S01]  /*08d0*/  DFMA R20, R26, UR50, R20 ;  /* 0x000000321a147c2b */ /* 0x000fe20008000014 */
[----:B------:R-:W-:Y:S01]  /*08e0*/  IMAD.IADD R5, R7, 0x1, R22 ;  /* 0x0000000107057824 */ /* 0x000fe200078e0216 */
[----:B------:R-:W-:Y:S02]  /*08f0*/  DFMA R24, R28, UR52, R24 ;  /* 0x000000341c187c2b */ /* 0x000fe40008000018 */
[----:B------:R-:W-:-:S02]  /*0900*/  DADD R22, R16, R8 ;  /* 0x0000000010167229 */ /* 0x000fc40000000008 */
[----:B------:R-:W-:Y:S02]  /*0910*/  DADD R8, R16, -R8 ;  /* 0x0000000010087229 */ /* 0x000fe40000000808 */
[C-C-:B------:R-:W-:Y:S01]  /*0920*/  DADD R16, R18.reuse, R14.reuse ;  /* 0x0000000012107229 */ /* 0x140fe2000000000e */
[----:B------:R-:W-:Y:S01]  /*0930*/  LOP3.LUT R26, R5, 0xffff, RZ, 0xc0, !PT ;  /* 0x0000ffff051a7812 */ /* 0x000fe200078ec0ff */
[----:B------:R-:W-:Y:S01]  /*0940*/  DADD R18, R18, -R14 ;  /* 0x0000000012127229 */ /* 0x000fe2000000080e */
[----:B------:R-:W-:Y:S01]  /*0950*/  IMAD R31, R31, 0x48, R6 ;  /* 0x000000481f1f7824 */ /* 0x000fe200078e0206 */
[C-C-:B------:R-:W-:Y:S02]  /*0960*/  DADD R14, R10.reuse, R12.reuse ;  /* 0x000000000a0e7229 */ /* 0x140fe4000000000c */
[----:B------:R-:W-:Y:S02]  /*0970*/  DADD R10, R10, -R12 ;  /* 0x000000000a0a7229 */ /* 0x000fe4000000080c */
[----:B------:R-:W-:-:S02]  /*0980*/  DADD R12, R20, R24 ;  /* 0x00000000140c7229 */ /* 0x000fc40000000018 */
[----:B------:R-:W-:Y:S01]  /*0990*/  DADD R20, R20, -R24 ;  /* 0x0000000014147229 */ /* 0x000fe20000000818 */
[----:B------:R-:W-:-:S05]  /*09a0*/  IMAD R5, R26, 0x8, R31 ;  /* 0x000000081a057824 */ /* 0x000fca00078e021f */
        /* <DEDUP_REMOVED lines=10> */
.L_x_194:
[C---:B01----:R-:W-:Y:S02]  /*0a50*/  PRMT R8, R7.reuse, 0x9910, RZ ;  /* 0x0000991007087816 */ /* 0x043fe400000000ff */
        /* <DEDUP_REMOVED lines=29> */
[----:B------:R-:W-:Y:S02]  /*0c30*/  DFMA R16, R18, UR42, R16 ;  /* 0x0000002a12107c2b */ /* 0x000fe40008000010 */
[----:B------:R-:W-:Y:S02]  /*0c40*/  DADD R30, R30, -R22 ;  /* 0x000000001e1e7229 */ /* 0x000fe40000000816 */
[----:B------:R-:W-:Y:S02]  /*0c50*/  DFMA R18, R18, UR24, R20 ;  /* 0x0000001812127c2b */ /* 0x000fe40008000014 */
[C---:B------:R-:W-:Y:S02]  /*0c60*/  DFMA R20, R26.reuse, UR6, RZ ;  /* 0x000000061a147c2b */ /* 0x040fe400080000ff */
[C---:B------:R-:W-:Y:S02]  /*0c70*/  DFMA R22, R26.reuse, UR36, RZ ;  /* 0x000000241a167c2b */ /* 0x040fe400080000ff */
[----:B------:R-:W-:-:S02]  /*0c80*/  DFMA R24, R26, UR18, RZ ;  /* 0x000000121a187c2b */ /* 0x000fc400080000ff */
[----:B------:R-:W-:Y:S02]  /*0c90*/  DFMA R26, R26, UR48, RZ ;  /* 0x000000301a1a7c2b */ /* 0x000fe400080000ff */
[C-C-:B--2---:R-:W-:Y:S02]  /*0ca0*/  DADD R28, R10.reuse, R8.reuse ;  /* 0x000000000a1c7229 */ /* 0x144fe40000000008 */
[----:B------:R-:W-:Y:S02]  /*0cb0*/  DADD R8, R10, -R8 ;  /* 0x000000000a087229 */ /* 0x000fe40000000808 */
[C---:B------:R-:W-:Y:S02]  /*0cc0*/  DFMA R20, R30.reuse, UR32, R20 ;  /* 0x000000201e147c2b */ /* 0x040fe40008000014 */
[C---:B------:R-:W-:Y:S02]  /*0cd0*/  DFMA R22, R30.reuse, UR14, R22 ;  /* 0x0000000e1e167c2b */ /* 0x040fe40008000016 */
        /* <DEDUP_REMOVED lines=10> */
[----:B------:R-:W-:Y:S02]  /*0d80*/  DADD R8, R12, R20 ;  /* 0x000000000c087229 */ /* 0x000fe40000000014 */
[----:B------:R-:W-:Y:S02]  /*0d90*/  DADD R10, R14, R22 ;  /* 0x000000000e0a7229 */ /* 0x000fe40000000016 */
[----:B------:R-:W-:-:S02]  /*0da0*/  DADD R12, R12, -R20 ;  /* 0x000000000c0c7229 */ /* 0x000fc40000000814 */
[----:B------:R-:W-:Y:S01]  /*0db0*/  DADD R22, R14, -R22 ;  /* 0x000000000e167229 */ /* 0x000fe20000000816 */
[----:B------:R1:W-:Y:S01]  /*0dc0*/  STS.64 [R32], R8 ;  /* 0x0000000820007388 */ /* 0x0003e20000000a00 */
[----:B------:R-:W-:Y:S02]  /*0dd0*/  DADD R14, R16, R24 ;  /* 0x00000000100e7229 */ /* 0x000fe40000000018 */
[----:B------:R-:W-:Y:S01]  /*0de0*/  DADD R20, R18, R26 ;  /* 0x0000000012147229 */ /* 0x000fe2000000001a */
        /* <DEDUP_REMOVED lines=8> */
[----:B------:R1:W-:Y:S01]  /*0e70*/  STS.64 [R32+0x120], R18 ;  /* 0x0001201220007388 */ /* 0x0003e20000000a00 */
[----:B------:R-:W-:Y:S05]  /*0e80*/  @!P2 BRA `(.L_x_194) ;  /* 0xfffffff800f0a947 */ /* 0x000fea000383ffff */
.L_x_193:
[----:B------:R-:W-:Y:S05]  /*0e90*/  BSYNC.RECONVERGENT B0 ;  /* 0x0000000000007941 */ /* 0x000fea0003800200 */
.L_x_192:
[----:B------:R-:W-:Y:S06]  /*0ea0*/  BAR.SYNC.DEFER_BLOCKING 0x0 ;  /* 0x0000000000007b1d */ /* 0x000fec0000010000 */
[----:B------:R-:W-:Y:S04]  /*0eb0*/  BSSY.RECONVERGENT B0, `(.L_x_195) ;  /* 0x000008d000007945 */ /* 0x000fe80003800200 */
[----:B------:R-:W-:Y:S05]  /*0ec0*/  @P1 BRA `(.L_x_196) ;  /* 0x00000008002c1947 */ /* 0x000fea0003800000 */
.L_x_197:
[----:B--2---:R-:W2:Y:S01]  /*0ed0*/  S2R R0, SR_TID.Y ;  /* 0x0000000000007919 */ /* 0x004ea20000002200 */
[----:B01----:R-:W-:Y:S01]  /*0ee0*/  SHF.R.U32.HI R9, RZ, 0x3, R2 ;  /* 0x00000003ff097819 */ /* 0x003fe20000011602 */
[----:B------:R-:W0:Y:S01]  /*0ef0*/  @!P0 LDC.64 R24, c[0x0][0x390] ;  /* 0x0000e400ff188b82 */ /* 0x000e220000000a00 */
[----:B------:R-:W-:Y:S02]  /*0f00*/  LOP3.LUT R7, R2, 0x7, RZ, 0xc0, !PT ;  /* 0x0000000702077812 */ /* 0x000fe400078ec0ff */
[----:B------:R-:W-:Y:S02]  /*0f10*/  CS2R R20, SRZ ;  /* 0x0000000000147805 */ /* 0x000fe4000001ff00 */
[----:B------:R-:W-:Y:S01]  /*0f20*/  CS2R R26, SRZ ;  /* 0x00000000001a7805 */ /* 0x000fe2000001ff00 */
[----:B------:R-:W-:Y:S02]  /*0f30*/  IMAD R8, R9, 0x240, R6 ;  /* 0x0000024009087824 */ /* 0x000fe400078e0206 */
[----:B------:R-:W2:Y:S02]  /*0f40*/  S2UR UR54, SR_CTAID.X ;  /* 0x00000000003679c3 */ /* 0x000ea40000002500 */
[----:B------:R-:W-:-:S02]  /*0f50*/  IMAD R7, R7, 0x48, R8 ;  /* 0x0000004807077824 */ /* 0x000fc400078e0208 */
[----:B------:R-:W-:-:S03]  /*0f60*/  @!P0 IMAD.SHL.U32 R8, R2, 0x8, RZ ;  /* 0x0000000802088824 */ /* 0x000fc600078e00ff */
[----:B------:R-:W-:Y:S02]  /*0f70*/  LDS.64 R32, [R7] ;  /* 0x0000000007207984 */ /* 0x000fe40000000a00 */
[----:B------:R-:W-:Y:S02]  /*0f80*/  @!P0 LOP3.LUT R9, R8, 0x1f8, RZ, 0xc0, !PT ;  /* 0x000001f808098812 */ /* 0x000fe400078ec0ff */
[----:B------:R-:W1:Y:S03]  /*0f90*/  LDS.64 R10, [R7+0x28] ;  /* 0x00002800070a7984 */ /* 0x000e660000000a00 */
[----:B------:R-:W-:Y:S01]  /*0fa0*/  @!P0 IMAD R9, R4, 0x200, R9 ;  /* 0x0000020004098824 */ /* 0x000fe200078e0209 */
[----:B------:R-:W-:Y:S03]  /*0fb0*/  LDS.64 R12, [R7+0x8] ;  /* 0x00000800070c7984 */ /* 0x000fe60000000a00 */
[----:B0-----:R-:W-:Y:S01]  /*0fc0*/  @!P0 IMAD.WIDE R24, R9, 0x8, R24 ;  /* 0x0000000809188825 */ /* 0x001fe200078e0218 */
[----:B------:R-:W0:Y:S04]  /*0fd0*/  LDS.64 R14, [R7+0x20] ;  /* 0x00002000070e7984 */ /* 0x000e280000000a00 */
[----:B------:R-:W-:Y:S01]  /*0fe0*/  LDS.64 R22, [R7+0x10] ;  /* 0x0000100007167984 */ /* 0x000fe20000000a00 */
[----:B--2---:R-:W-:-:S03]  /*0ff0*/  VIADD R8, R0, UR54 ;  /* 0x0000003600087c36 */ /* 0x004fc60008000000 */
[----:B------:R-:W2:Y:S04]  /*1000*/  LDS.64 R16, [R7+0x18] ;  /* 0x0000180007107984 */ /* 0x000ea80000000a00 */
[----:B------:R-:W3:Y:S04]  /*1010*/  @!P0 LDG.E.64.CONSTANT R20, desc[UR28][R24.64] ;  /* 0x0000001c18148981 */ /* 0x000ee8000c1e9b00 */
[----:B------:R4:W5:Y:S01]  /*1020*/  @!P0 LDG.E.64.CONSTANT R26, desc[UR28][R24.64+0x38] ;  /* 0x0000381c181a8981 */ /* 0x000962000c1e9b00 */
[----:B------:R-:W-:-:S13]  /*1030*/  ISETP.GE.AND P0, PT, R8, UR55, PT ;  /* 0x0000003708007c0c */ /* 0x000fda000bf06270 */
[----:B------:R-:W4:Y:S01]  /*1040*/  @!P0 LDC.64 R34, c[0x0][0x390] ;  /* 0x0000e400ff228b82 */ /* 0x000f220000000a00 */
[----:B------:R-:W-:Y:S01]  /*1050*/  @!P0 IMAD.SHL.U32 R30, R2, 0x8, RZ ;  /* 0x00000008021e8824 */ /* 0x000fe200078e00ff */
[C-C-:B-1----:R-:W-:Y:S02]  /*1060*/  DADD R8, R32.reuse, R10.reuse ;  /* 0x0000000020087229 */ /* 0x142fe4000000000a */
[----:B------:R-:W-:Y:S02]  /*1070*/  DADD R32, R32, -R10 ;  /* 0x0000000020207229 */ /* 0x000fe4000000080a */
[C-C-:B0-----:R-:W-:Y:S02]  /*1080*/  DADD R10, R12.reuse, R14.reuse ;  /* 0x000000000c0a7229 */ /* 0x141fe4000000000e */
[----:B------:R-:W-:Y:S02]  /*1090*/  DADD R12, R12, -R14 ;  /* 0x000000000c0c7229 */ /* 0x000fe4000000080e */
[----:B------:R-:W-:-:S02]  /*10a0*/  DFMA R28, R8, UR4, RZ ;  /* 0x00000004081c7c2b */ /* 0x000fc400080000ff */
[----:B------:R-:W-:Y:S02]  /*10b0*/  DFMA R18, R32, UR6, RZ ;  /* 0x0000000620127c2b */ /* 0x000fe400080000ff */
[C-C-:B--2---:R-:W-:Y:S02]  /*10c0*/  DADD R14, R22.reuse, R16.reuse ;  /* 0x00000000160e7229 */ /* 0x144fe40000000010 */
[----:B------:R-:W-:Y:S01]  /*10d0*/  DADD R16, R22, -R16 ;  /* 0x0000000016107229 */ /* 0x000fe20000000810 */
[----:B------:R-:W-:Y:S01]  /*10e0*/  @!P0 LOP3.LUT R23, R30, 0x1f8, RZ, 0xc0, !PT ;  /* 0x000001f81e178812 */ /* 0x000fe200078ec0ff */
[----:B------:R-:W-:Y:S02]  /*10f0*/  DFMA R28, R10, UR30, R28 ;  /* 0x0000001e0a1c7c2b */ /* 0x000fe4000800001c */
[----:B------:R-:W-:Y:S02]  /*1100*/  DFMA R18, R12, UR32, R18 ;  /* 0x000000200c127c2b */ /* 0x000fe40008000012 */
[----:B------:R-:W-:-:S04]  /*1110*/  @!P0 IMAD R23, R4, 0x200, R23 ;  /* 0x0000020004178824 */ /* 0x000fc800078e0217 */
[----:B----4-:R-:W-:Y:S01]  /*1120*/  @!P0 IMAD.WIDE R34, R23, 0x8, R34 ;  /* 0x0000000817228825 */ /* 0x010fe200078e0222 */
[----:B------:R-:W-:Y:S02]  /*1130*/  CS2R R22, SRZ ;  /* 0x0000000000167805 */ /* 0x000fe4000001ff00 */
[----:B------:R-:W-:Y:S01]  /*1140*/  CS2R R30, SRZ ;  /* 0x00000000001e7805 */ /* 0x000fe2000001ff00 */
[----:B------:R-:W-:Y:S02]  /*1150*/  DFMA R28, R14, UR8, R28 ;  /* 0x000000080e1c7c2b */ /* 0x000fe4000800001c */
[----:B------:R-:W-:Y:S01]  /*1160*/  DFMA R18, R16, UR10, R18 ;  /* 0x0000000a10127c2b */ /* 0x000fe20008000012 */
[----:B------:R-:W2:Y:S04]  /*1170*/  @!P0 LDG.E.64.CONSTANT R22, desc[UR28][R34.64+0x30] ;  /* 0x0000301c22168981 */ /* 0x000ea8000c1e9b00 */
[----:B------:R-:W4:Y:S03]  /*1180*/  @!P0 LDG.E.64.CONSTANT R30, desc[UR28][R34.64+0x8] ;  /* 0x0000081c221e8981 */ /* 0x000f26000c1e9b00 */
[----:B------:R-:W-:-:S02]  /*1190*/  DADD R24, R28, R18 ;  /* 0x000000001c187229 */ /* 0x000fc40000000012 */
[----:B------:R-:W-:Y:S02]  /*11a0*/  DADD R18, R28, -R18 ;  /* 0x000000001c127229 */ /* 0x000fe40000000812 */
[----:B------:R-:W-:-:S08]  /*11b0*/  DFMA R28, R8, UR34, RZ ;  /* 0x00000022081c7c2b */ /* 0x000fd000080000ff */
[----:B------:R-:W-:-:S08]  /*11c0*/  DFMA R28, R10, UR12, R28 ;  /* 0x0000000c0a1c7c2b */ /* 0x000fd0000800001c */
[----:B------:R-:W-:Y:S02]  /*11d0*/  DFMA R28, R14, UR38, R28 ;  /* 0x000000260e1c7c2b */ /* 0x000fe4000800001c */
[----:B-----5:R-:W-:-:S08]  /*11e0*/  DMUL R26, R18, R26 ;  /* 0x0000001a121a7228 */ /* 0x020fd00000000000 */
[CCC-:B---3--:R-:W-:Y:S02]  /*11f0*/  DFMA R18, R24.reuse, R20.reuse, R26.reuse ;  /* 0x000000141812722b */ /* 0x1c8fe4000000001a */
[----:B------:R-:W-:Y:S02]  /*1200*/  DFMA R20, R24, R20, -R26 ;  /* 0x000000141814722b */ /* 0x000fe4000000081a */
[----:B------:R-:W-:-:S08]  /*1210*/  DFMA R26, R32, UR36, RZ ;  /* 0x00000024201a7c2b */ /* 0x000fd000080000ff */
[----:B------:R-:W-:-:S08]  /*1220*/  DFMA R26, R12, UR14, R26 ;  /* 0x0000000e0c1a7c2b */ /* 0x000fd0000800001a */
[----:B------:R-:W-:-:S08]  /*1230*/  DFMA R26, R16, UR40, R26 ;  /* 0x00000028101a7c2b */ /* 0x000fd0000800001a */
[C-C-:B------:R-:W-:Y:S02]  /*1240*/  DADD R24, -R26.reuse, R28.reuse ;  /* 0x000000001a187229 */ /* 0x140fe4000000011c */
[----:B------:R-:W-:Y:S01]  /*1250*/  DADD R28, R26, R28 ;  /* 0x000000001a1c7229 */ /* 0x000fe2000000001c */
[----:B------:R-:W0:Y:S05]  /*1260*/  @!P0 LDC.64 R26, c[0x0][0x390] ;  /* 0x0000e400ff1a8b82 */ /* 0x000e2a0000000a00 */
[----:B--2---:R-:W-:-:S08]  /*1270*/  DMUL R24, R24, R22 ;  /* 0x0000001618187228 */ /* 0x004fd00000000000 */
[CCC-:B----4-:R-:W-:Y:S02]  /*1280*/  DFMA R22, R28.reuse, R30.reuse, R24.reuse ;  /* 0x0000001e1c16722b */ /* 0x1d0fe40000000018 */
[----:B------:R-:W-:Y:S01]  /*1290*/  DFMA R24, R28, R30, -R24 ;  /* 0x0000001e1c18722b */ /* 0x000fe20000000818 */
[----:B------:R-:W-:-:S05]  /*12a0*/  @!P0 IMAD.SHL.U32 R28, R2, 0x8, RZ ;  /* 0x00000008021c8824 */ /* 0x000fca00078e00ff */
[----:B------:R-:W-:-:S05]  /*12b0*/  @!P0 LOP3.LUT R29, R28, 0x1f8, RZ, 0xc0, !PT ;  /* 0x000001f81c1d8812 */ /* 0x000fca00078ec0ff */
[----:B------:R-:W-:-:S04]  /*12c0*/  @!P0 IMAD R29, R4, 0x200, R29 ;  /* 0x00000200041d8824 */ /* 0x000fc800078e021d */
[----:B0-----:R-:W-:Y:S01]  /*12d0*/  @!P0 IMAD.WIDE R26, R29, 0x8, R26 ;  /* 0x000000081d1a8825 */ /* 0x001fe200078e021a */
[----:B------:R-:W-:-:S06]  /*12e0*/  CS2R R28, SRZ ;  /* 0x00000000001c7805 */ /* 0x000fcc000001ff00 */
[----:B------:R-:W2:Y:S01]  /*12f0*/  @!P0 LDG.E.64.CONSTANT R28, desc[UR28][R26.64+0x28] ;  /* 0x0000281c1a1c8981 */ /* 0x000ea2000c1e9b00 */
[C---:B------:R-:W-:Y:S02]  /*1300*/  DFMA R30, R32.reuse, UR18, RZ ;  /* 0x00000012201e7c2b */ /* 0x040fe400080000ff */
[----:B------:R-:W-:-:S06]  /*1310*/  DFMA R32, R32, UR48, RZ ;  /* 0x0000003020207c2b */ /* 0x000fcc00080000ff */
[C---:B------:R-:W-:Y:S02]  /*1320*/  DFMA R30, R12.reuse, UR44, R30 ;  /* 0x0000002c0c1e7c2b */ /* 0x040fe4000800001e */
[----:B------:R-:W-:Y:S02]  /*1330*/  DFMA R32, R12, UR26, R32 ;  /* 0x0000001a0c207c2b */ /* 0x000fe40008000020 */
[C---:B------:R-:W-:Y:S02]  /*1340*/  DFMA R12, R8.reuse, UR16, RZ ;  /* 0x00000010080c7c2b */ /* 0x040fe400080000ff */
[----:B------:R-:W-:-:S06]  /*1350*/  DFMA R8, R8, UR46, RZ ;  /* 0x0000002e08087c2b */ /* 0x000fcc00080000ff */
[----:B------:R-:W-:Y:S02]  /*1360*/  DFMA R12, R10, UR42, R12 ;  /* 0x0000002a0a0c7c2b */ /* 0x000fe4000800000c */
[----:B------:R-:W-:Y:S02]  /*1370*/  DFMA R30, R16, UR22, R30 ;  /* 0x00000016101e7c2b */ /* 0x000fe4000800001e */
[----:B------:R-:W-:Y:S01]  /*1380*/  DFMA R8, R10, UR24, R8 ;  /* 0x000000180a087c2b */ /* 0x000fe20008000008 */
[----:B------:R-:W0:Y:S03]  /*1390*/  @!P0 LDC.64 R10, c[0x0][0x390] ;  /* 0x0000e400ff0a8b82 */ /* 0x000e260000000a00 */
[----:B------:R-:W-:Y:S02]  /*13a0*/  DFMA R12, R14, UR20, R12 ;  /* 0x000000140e0c7c2b */ /* 0x000fe4000800000c */
[----:B------:R-:W-:-:S06]  /*13b0*/  DFMA R32, R16, UR52, R32 ;  /* 0x0000003410207c2b */ /* 0x000fcc0008000020 */
[C-C-:B------:R-:W-:Y:S02]  /*13c0*/  DADD R16, R30.reuse, R12.reuse ;  /* 0x000000001e107229 */ /* 0x140fe4000000000c */
[----:B------:R-:W-:Y:S01]  /*13d0*/  DADD R12, -R30, R12 ;  /* 0x000000001e0c7229 */ /* 0x000fe2000000010c */
[----:B------:R-:W-:Y:S01]  /*13e0*/  CS2R R30, SRZ ;  /* 0x00000000001e7805 */ /* 0x000fe2000001ff00 */
[----:B------:R-:W-:-:S05]  /*13f0*/  @!P0 IMAD.SHL.U32 R34, R2, 0x8, RZ ;  /* 0x0000000802228824 */ /* 0x000fca00078e00ff */
[----:B------:R1:W3:Y:S01]  /*1400*/  @!P0 LDG.E.64.CONSTANT R30, desc[UR28][R26.64+0x10] ;  /* 0x0000101c1a1e8981 */ /* 0x0002e2000c1e9b00 */
[----:B------:R-:W-:-:S05]  /*1410*/  @!P0 LOP3.LUT R35, R34, 0x1f8, RZ, 0xc0, !PT ;  /* 0x000001f822238812 */ /* 0x000fca00078ec0ff */
[----:B------:R-:W-:-:S04]  /*1420*/  @!P0 IMAD R35, R4, 0x200, R35 ;  /* 0x0000020004238824 */ /* 0x000fc800078e0223 */
[----:B0-----:R-:W-:Y:S01]  /*1430*/  @!P0 IMAD.WIDE R10, R35, 0x8, R10 ;  /* 0x00000008230a8825 */ /* 0x001fe200078e020a */
[----:B------:R-:W-:-:S06]  /*1440*/  CS2R R34, SRZ ;  /* 0x0000000000227805 */ /* 0x000fcc000001ff00 */
[----:B------:R-:W4:Y:S01]  /*1450*/  @!P0 LDG.E.64.CONSTANT R34, desc[UR28][R10.64+0x20] ;  /* 0x0000201c0a228981 */ /* 0x000f22000c1e9b00 */
[----:B--2---:R-:W-:Y:S01]  /*1460*/  DMUL R28, R12, R28 ;  /* 0x0000001c0c1c7228 */ /* 0x004fe20000000000 */
[----:B------:R-:W-:-:S06]  /*1470*/  CS2R R12, SRZ ;  /* 0x00000000000c7805 */ /* 0x000fcc000001ff00 */
[----:B------:R0:W2:Y:S01]  /*1480*/  @!P0 LDG.E.64.CONSTANT R12, desc[UR28][R10.64+0x18] ;  /* 0x0000181c0a0c8981 */ /* 0x0000a2000c1e9b00 */
[----:B------:R-:W-:Y:S02]  /*1490*/  DFMA R8, R14, UR50, R8 ;  /* 0x000000320e087c2b */ /* 0x000fe40008000008 */
[----:B-1----:R-:W-:Y:S02]  /*14a0*/  DFMA R26, R18, UR30, RZ ;  /* 0x0000001e121a7c2b */ /* 0x002fe400080000ff */
[----:B0-----:R-:W-:-:S06]  /*14b0*/  DFMA R10, R20, UR6, RZ ;  /* 0x00000006140a7c2b */ /* 0x001fcc00080000ff */
[----:B------:R-:W-:Y:S02]  /*14c0*/  DFMA R26, R22, UR12, R26 ;  /* 0x0000000c161a7c2b */ /* 0x000fe4000800001a */
[----:B------:R-:W-:Y:S02]  /*14d0*/  DFMA R10, R24, UR36, R10 ;  /* 0x00000024180a7c2b */ /* 0x000fe4000800000a */
[CCC-:B---3--:R-:W-:Y:S02]  /*14e0*/  DFMA R14, R16.reuse, R30.reuse, R28.reuse ;  /* 0x0000001e100e722b */ /* 0x1c8fe4000000001c */
[----:B------:R-:W-:Y:S02]  /*14f0*/  DFMA R16, R16, R30, -R28 ;  /* 0x0000001e1010722b */ /* 0x000fe4000000081c */
[C---:B------:R-:W-:Y:S02]  /*1500*/  DFMA R28, R18.reuse, UR4, RZ ;  /* 0x00000004121c7c2b */ /* 0x040fe400080000ff */
[----:B------:R-:W-:-:S02]  /*1510*/  DFMA R18, R18, UR8, RZ ;  /* 0x0000000812127c2b */ /* 0x000fc400080000ff */
[----:B------:R-:W-:-:S04]  /*1520*/  DADD R30, R8, -R32 ;  /* 0x00000000081e7229 */ /* 0x000fc80000000820 */
[C---:B------:R-:W-:Y:S02]  /*1530*/  DFMA R28, R22.reuse, UR34, R28 ;  /* 0x00000022161c7c2b */ /* 0x040fe4000800001c */
[----:B------:R-:W-:Y:S02]  /*1540*/  DFMA R18, R22, UR38, R18 ;  /* 0x0000002616127c2b */ /* 0x000fe40008000012 */
[C---:B------:R-:W-:Y:S02]  /*1550*/  DFMA R22, R20.reuse, UR32, RZ ;  /* 0x0000002014167c2b */ /* 0x040fe400080000ff */
[----:B------:R-:W-:Y:S02]  /*1560*/  DFMA R20, R20, UR10, RZ ;  /* 0x0000000a14147c2b */ /* 0x000fe400080000ff */
[----:B------:R-:W-:Y:S02]  /*1570*/  DADD R8, R8, R32 ;  /* 0x0000000008087229 */ /* 0x000fe40000000020 */
[----:B----4-:R-:W-:-:S02]  /*1580*/  DMUL R30, R30, R34 ;  /* 0x000000221e1e7228 */ /* 0x010fc40000000000 */
        /* <DEDUP_REMOVED lines=8> */
[C---:B------:R-:W-:Y:S01]  /*1610*/  ISETP.GE.U32.AND P1, PT, R2.reuse, 0x1c, PT ;  /* 0x0000001c0200780c */ /* 0x040fe20003f26070 */
[----:B------:R-:W-:Y:S01]  /*1620*/  VIADD R2, R2, 0x24 ;  /* 0x0000002402027836 */ /* 0x000fe20000000000 */
[CCC-:B--2---:R-:W-:Y:S02]  /*1630*/  DFMA R14, R8.reuse, R12.reuse, R30.reuse ;  /* 0x0000000c080e722b */ /* 0x1c4fe4000000001e */
[----:B------:R-:W-:-:S06]  /*1640*/  DFMA R8, R8, R12, -R30 ;  /* 0x0000000c0808722b */ /* 0x000fcc000000081e */
[C---:B------:R-:W-:Y:S02]  /*1650*/  DFMA R28, R14.reuse, UR46, R28 ;  /* 0x0000002e0e1c7c2b */ /* 0x040fe4000800001c */
[C---:B------:R-:W-:Y:S02]  /*1660*/  DFMA R26, R14.reuse, UR24, R26 ;  /* 0x000000180e1a7c2b */ /* 0x040fe4000800001a */
[----:B------:R-:W-:Y:S02]  /*1670*/  DFMA R18, R14, UR50, R18 ;  /* 0x000000320e127c2b */ /* 0x000fe40008000012 */
[C---:B------:R-:W-:Y:S02]  /*1680*/  DFMA R10, R8.reuse, UR48, R10 ;  /* 0x00000030080a7c2b */ /* 0x040fe4000800000a */
[C---:B------:R-:W-:Y:S02]  /*1690*/  DFMA R22, R8.reuse, UR26, R22 ;  /* 0x0000001a08167c2b */ /* 0x040fe40008000016 */
[----:B------:R-:W-:-:S04]  /*16a0*/  DFMA R20, R8, UR52, R20 ;  /* 0x0000003408147c2b */ /* 0x000fc80008000014 */
[----:B------:R-:W-:Y:S02]  /*16b0*/  DADD R8, R28, R10 ;  /* 0x000000001c087229 */ /* 0x000fe4000000000a */
[----:B------:R-:W-:Y:S02]  /*16c0*/  DADD R12, R26, R22 ;  /* 0x000000001a0c7229 */ /* 0x000fe40000000016 */
[----:B------:R-:W-:Y:S02]  /*16d0*/  DADD R14, R18, R20 ;  /* 0x00000000120e7229 */ /* 0x000fe40000000014 */
        /* <DEDUP_REMOVED lines=8> */
[----:B------:R2:W-:Y:S01]  /*1760*/  STS.64 [R7+0x18], R18 ;  /* 0x0000181207007388 */ /* 0x0005e20000000a00 */
[----:B------:R-:W-:Y:S05]  /*1770*/  @!P1 BRA `(.L_x_197) ;  /* 0xfffffff400d49947 */ /* 0x000fea000383ffff */
.L_x_196:
[----:B------:R-:W-:Y:S05]  /*1780*/  BSYNC.RECONVERGENT B0 ;  /* 0x0000000000007941 */ /* 0x000fea0003800200 */
.L_x_195:
[----:B------:R-:W3:Y:S01]  /*1790*/  S2R R2, SR_TID.X ;  /* 0x0000000000027919 */ /* 0x000ee20000002100 */
[----:B------:R-:W-:Y:S01]  /*17a0*/  BSSY.RECONVERGENT B0, `(.L_x_198) ;  /* 0x000004c000007945 */ /* 0x000fe20003800200 */
[----:B------:R-:W-:Y:S01]  /*17b0*/  BAR.SYNC.DEFER_BLOCKING 0x0 ;  /* 0x0000000000007b1d */ /* 0x000fe20000010000 */
[----:B---3--:R-:W-:-:S13]  /*17c0*/  ISETP.GT.U32.AND P1, PT, R2, 0x2f, PT ;  /* 0x0000002f0200780c */ /* 0x008fda0003f24070 */
[----:B------:R-:W-:Y:S05]  /*17d0*/  @P1 BRA `(.L_x_199) ;  /* 0x0000000400201947 */ /* 0x000fea0003800000 */
[----:B--2---:R-:W2:Y:S01]  /*17e0*/  S2R R7, SR_CgaCtaId ;  /* 0x0000000000077919 */ /* 0x004ea20000008800 */
[----:B------:R-:W-:-:S04]  /*17f0*/  MOV R4, 0x400 ;  /* 0x0000040000047802 */ /* 0x000fc80000000f00 */
[----:B--2---:R-:W-:-:S05]  /*1800*/  LEA R7, R7, R4, 0x18 ;  /* 0x0000000407077211 */ /* 0x004fca00078ec0ff */
[----:B------:R-:W-:-:S07]  /*1810*/  IMAD R0, R0, 0x1200, R7 ;  /* 0x0000120000007824 */ /* 0x000fce00078e0207 */
.L_x_200:
[C---:B---3--:R-:W-:Y:S02]  /*1820*/  PRMT R4, R2.reuse, 0x9910, RZ ;  /* 0x0000991002047816 */ /* 0x048fe400000000ff */
[----:B------:R-:W-:-:S03]  /*1830*/  ISETP.GE.U32.AND P1, PT, R2, 0xc, PT ;  /* 0x0000000c0200780c */ /* 0x000fc60003f26070 */
[----:B------:R-:W-:-:S05]  /*1840*/  IMAD R4, R4, 0xab, RZ ;  /* 0x000000ab04047824 */ /* 0x000fca00078e02ff */
[----:B------:R-:W-:-:S04]  /*1850*/  LOP3.LUT R4, R4, 0xffff, RZ, 0xc0, !PT ;  /* 0x0000ffff04047812 */ /* 0x000fc800078ec0ff */
[----:B------:R-:W-:-:S04]  /*1860*/  SHF.R.U32.HI R4, RZ, 0xa, R4 ;  /* 0x0000000aff047819 */ /* 0x000fc80000011604 */
[C---:B------:R-:W-:Y:S02]  /*1870*/  PRMT R6, R4.reuse, 0x9910, RZ ;  /* 0x0000991004067816 */ /* 0x040fe400000000ff */
[----:B01----:R-:W-:-:S03]  /*1880*/  LOP3.LUT R9, R4, 0xffff, RZ, 0xc0, !PT ;  /* 0x0000ffff04097812 */ /* 0x003fc600078ec0ff */
[----:B------:R-:W-:-:S04]  /*1890*/  IMAD R6, R6, 0x6, RZ ;  /* 0x0000000606067824 */ /* 0x000fc800078e02ff */
[----:B------:R-:W-:-:S05]  /*18a0*/  IMAD.MOV R6, RZ, RZ, -R6 ;  /* 0x000000ffff067224 */ /* 0x000fca00078e0a06 */
[----:B------:R-:W-:Y:S01]  /*18b0*/  PRMT R7, R6, 0x7710, RZ ;  /* 0x0000771006077816 */ /* 0x000fe200000000ff */
[----:B------:R-:W-:-:S04]  /*18c0*/  IMAD R6, R9, 0x240, R0 ;  /* 0x0000024009067824 */ /* 0x000fc800078e0200 */
        /* <DEDUP_REMOVED lines=17> */
[----:B------:R-:W-:Y:S02]  /*19e0*/  DFMA R26, R30, UR30, RZ ;  /* 0x0000001e1e1a7c2b */ /* 0x000fe400080000ff */
[----:B------:R-:W-:-:S02]  /*19f0*/  DFMA R16, R20, UR6, RZ ;  /* 0x0000000614107c2b */ /* 0x000fc400080000ff */
[----:B------:R-:W-:Y:S02]  /*1a00*/  DFMA R18, R20, UR32, RZ ;  /* 0x0000002014127c2b */ /* 0x000fe400080000ff */
[----:B------:R-:W-:Y:S02]  /*1a10*/  DFMA R30, R30, UR8, RZ ;  /* 0x000000081e1e7c2b */ /* 0x000fe400080000ff */
[----:B------:R-:W-:Y:S02]  /*1a20*/  DFMA R20, R20, UR10, RZ ;  /* 0x0000000a14147c2b */ /* 0x000fe400080000ff */
[----:B--2---:R-:W-:Y:S02]  /*1a30*/  DADD R22, R14, R6 ;  /* 0x000000000e167229 */ /* 0x004fe40000000006 */
[C---:B------:R-:W-:Y:S02]  /*1a40*/  DFMA R24, R28.reuse, UR34, R24 ;  /* 0x000000221c187c2b */ /* 0x040fe40008000018 */
[----:B------:R-:W-:-:S02]  /*1a50*/  DFMA R26, R28, UR12, R26 ;  /* 0x0000000c1c1a7c2b */ /* 0x000fc4000800001a */
[----:B------:R-:W-:Y:S02]  /*1a60*/  DFMA R28, R28, UR38, R30 ;  /* 0x000000261c1c7c2b */ /* 0x000fe4000800001e */
[C---:B------:R-:W-:Y:S02]  /*1a70*/  DFMA R16, R8.reuse, UR36, R16 ;  /* 0x0000002408107c2b */ /* 0x040fe40008000010 */
[C---:B------:R-:W-:Y:S02]  /*1a80*/  DFMA R18, R8.reuse, UR14, R18 ;  /* 0x0000000e08127c2b */ /* 0x040fe40008000012 */
[----:B------:R-:W-:Y:S02]  /*1a90*/  DFMA R20, R8, UR40, R20 ;  /* 0x0000002808147c2b */ /* 0x000fe40008000014 */
[----:B------:R-:W-:Y:S02]  /*1aa0*/  DADD R6, R14, -R6 ;  /* 0x000000000e067229 */ /* 0x000fe40000000806 */
[----:B---3--:R-:W-:-:S02]  /*1ab0*/  DADD R8, R10, R12 ;  /* 0x000000000a087229 */ /* 0x008fc4000000000c */
        /* <DEDUP_REMOVED lines=26> */
.L_x_199:
[----:B------:R-:W-:Y:S05]  /*1c60*/  BSYNC.RECONVERGENT B0 ;  /* 0x0000000000007941 */ /* 0x000fea0003800200 */
.L_x_198:
[----:B------:R-:W-:Y:S06]  /*1c70*/  BAR.SYNC.DEFER_BLOCKING 0x0 ;  /* 0x0000000000007b1d */ /* 0x000fec0000010000 */
[----:B012---:R-:W-:Y:S04]  /*1c80*/  LDS.64 R14, [R5] ;  /* 0x00000000050e7984 */ /* 0x007fe80000000a00 */
[----:B---3--:R-:W0:Y:S04]  /*1c90*/  LDS.64 R16, [R5+0xfc0] ;  /* 0x000fc00005107984 */ /* 0x008e280000000a00 */
[----:B------:R-:W-:Y:S04]  /*1ca0*/  LDS.64 R20, [R5+0x240] ;  /* 0x0002400005147984 */ /* 0x000fe80000000a00 */
[----:B------:R-:W1:Y:S04]  /*1cb0*/  LDS.64 R22, [R5+0xd80] ;  /* 0x000d800005167984 */ /* 0x000e680000000a00 */
[----:B------:R-:W-:Y:S04]  /*1cc0*/  LDS.64 R6, [R5+0x480] ;  /* 0x0004800005067984 */ /* 0x000fe80000000a00 */
[----:B------:R-:W2:Y:S04]  /*1cd0*/  LDS.64 R8, [R5+0xb40] ;  /* 0x000b400005087984 */ /* 0x000ea80000000a00 */
[----:B------:R-:W-:Y:S04]  /*1ce0*/  LDS.64 R10, [R5+0x6c0] ;  /* 0x0006c000050a7984 */ /* 0x000fe80000000a00 */
[----:B------:R2:W3:Y:S01]  /*1cf0*/  LDS.64 R12, [R5+0x900] ;  /* 0x00090000050c7984 */ /* 0x0004e20000000a00 */
[----:B0-----:R-:W-:-:S02]  /*1d00*/  DADD R18, R14, R16 ;  /* 0x000000000e127229 */ /* 0x001fc40000000010 */
[----:B------:R-:W-:Y:S02]  /*1d10*/  DADD R26, R14, -R16 ;  /* 0x000000000e1a7229 */ /* 0x000fe40000000810 */
[C-C-:B-1----:R-:W-:Y:S02]  /*1d20*/  DADD R16, R20.reuse, R22.reuse ;  /* 0x0000000014107229 */ /* 0x142fe40000000016 */
[----:B------:R-:W-:Y:S02]  /*1d30*/  DADD R14, R20, -R22 ;  /* 0x00000000140e7229 */ /* 0x000fe40000000816 */
[C---:B------:R-:W-:Y:S02]  /*1d40*/  DFMA R24, R18.reuse, UR30, RZ ;  /* 0x0000001e12187c2b */ /* 0x040fe400080000ff */
[C---:B------:R-:W-:Y:S02]  /*1d50*/  DFMA R22, R18.reuse, UR4, RZ ;  /* 0x0000000412167c2b */ /* 0x040fe400080000ff */
[----:B------:R-:W-:-:S02]  /*1d60*/  DFMA R30, R18, UR8, RZ ;  /* 0x00000008121e7c2b */ /* 0x000fc400080000ff */
[C---:B------:R-:W-:Y:S02]  /*1d70*/  DFMA R28, R26.reuse, UR6, RZ ;  /* 0x000000061a1c7c2b */ /* 0x040fe400080000ff */
[C---:B------:R-:W-:Y:S02]  /*1d80*/  DFMA R20, R26.reuse, UR32, RZ ;  /* 0x000000201a147c2b */ /* 0x040fe400080000ff */
[----:B------:R-:W-:Y:S02]  /*1d90*/  DFMA R26, R26, UR10, RZ ;  /* 0x0000000a1a1a7c2b */ /* 0x000fe400080000ff */
[C---:B------:R-:W-:Y:S02]  /*1da0*/  DFMA R18, R16.reuse, UR12, R24 ;  /* 0x0000000c10127c2b */ /* 0x040fe40008000018 */
[C---:B------:R-:W-:Y:S02]  /*1db0*/  DFMA R22, R16.reuse, UR34, R22 ;  /* 0x0000002210167c2b */ /* 0x040fe40008000016 */
[----:B------:R-:W-:-:S02]  /*1dc0*/  DFMA R24, R16, UR38, R30 ;  /* 0x0000002610187c2b */ /* 0x000fc4000800001e */
[----:B--2---:R-:W-:Y:S02]  /*1dd0*/  DADD R4, R6, R8 ;  /* 0x0000000006047229 */ /* 0x004fe40000000008 */
        /* <DEDUP_REMOVED lines=17> */
[----:B------:R-:W-:Y:S01]  /*1ef0*/  DFMA R14, R10, UR52, R14 ;  /* 0x000000340a0e7c2b */ /* 0x000fe2000800000e */
[----:B------:R-:W-:Y:S10]  /*1f00*/  @P0 EXIT ;  /* 0x000000000000094d */ /* 0x000ff40003800000 */
[----:B------:R-:W0:Y:S01]  /*1f10*/  LDC.64 R6, c[0x0][0x3b0] ;  /* 0x0000ec00ff067b82 */ /* 0x000e220000000a00 */
[C-C-:B------:R-:W-:Y:S02]  /*1f20*/  DADD R10, R24.reuse, R14.reuse ;  /* 0x00000000180a7229 */ /* 0x140fe4000000000e */
[----:B------:R-:W-:Y:S02]  /*1f30*/  DADD R12, R24, -R14 ;  /* 0x00000000180c7229 */ /* 0x000fe4000000080e */
[C-C-:B------:R-:W-:Y:S02]  /*1f40*/  DADD R8, R18.reuse, R20.reuse ;  /* 0x0000000012087229 */ /* 0x140fe40000000014 */
[----:B------:R-:W-:Y:S01]  /*1f50*/  DADD R14, R18, -R20 ;  /* 0x00000000120e7229 */ /* 0x000fe20000000814 */
[----:B0-----:R-:W-:Y:S01]  /*1f60*/  IMAD.WIDE R2, R3, 0x8, R6 ;  /* 0x0000000803027825 */ /* 0x001fe200078e0206 */
[C-C-:B------:R-:W-:Y:S02]  /*1f70*/  DADD R6, R4.reuse, R16.reuse ;  /* 0x0000000004067229 */ /* 0x140fe40000000010 */
[----:B------:R-:W-:-:S02]  /*1f80*/  DADD R4, R4, -R16 ;  /* 0x0000000004047229 */ /* 0x000fc40000000810 */
[----:B------:R-:W-:Y:S04]  /*1f90*/  STG.E.64 desc[UR28][R2.64+0x240], R10 ;  /* 0x0002400a02007986 */ /* 0x000fe8000c101b1c */
[----:B------:R-:W-:Y:S04]  /*1fa0*/  STG.E.64 desc[UR28][R2.64+0x360], R12 ;  /* 0x0003600c02007986 */ /* 0x000fe8000c101b1c */
[----:B------:R-:W-:Y:S04]  /*1fb0*/  STG.E.64 desc[UR28][R2.64+0x120], R8 ;  /* 0x0001200802007986 */ /* 0x000fe8000c101b1c */
[----:B------:R-:W-:Y:S04]  /*1fc0*/  STG.E.64 desc[UR28][R2.64+0x480], R14 ;  /* 0x0004800e02007986 */ /* 0x000fe8000c101b1c */
[----:B------:R-:W-:Y:S04]  /*1fd0*/  STG.E.64 desc[UR28][R2.64], R6 ;  /* 0x0000000602007986 */ /* 0x000fe8000c101b1c */
[----:B------:R-:W-:Y:S01]  /*1fe0*/  STG.E.64 desc[UR28][R2.64+0x5a0], R4 ;  /* 0x0005a00402007986 */ /* 0x000fe2000c101b1c */
[----:B------:R-:W-:Y:S05]  /*1ff0*/  EXIT ;  /* 0x000000000000794d */ /* 0x000fea0003800000 */
.L_x_201:
        /* <DEDUP_REMOVED lines=16> */
.L_x_346:


//--------------------- .text._Z32massMatrixMultiplyConstantKernelILi6ELi6ELi1EEviPKiPKdS3_S3_S3_Pd --------------------------
	.section	.text._Z32massMatrixMultiplyConstantKernelILi6ELi6ELi1EEviPKiPKdS3_S3_S3_Pd,"ax",@progbits
	.align	128
        .global         _Z32massMatrixMultiplyConstantKernelILi6ELi6ELi1EEviPKiPKdS3_S3_S3_Pd
        .type           _Z32massMatrixMultiplyConstantKernelILi6ELi6ELi1EEviPKiPKdS3_S3_S3_Pd,@function
        .size           _Z32massMatrixMultiplyConstantKernelILi6ELi6ELi1EEviPKiPKdS3_S3_S3_Pd,(.L_x_347 - _Z32massMatrixMultiplyConstantKernelILi6ELi6ELi1EEviPKiPKdS3_S3_S3_Pd)
        .other          _Z32massMatrixMultiplyConstantKernelILi6ELi6ELi1EEviPKiPKdS3_S3_S3_Pd,@"STO_CUDA_ENTRY STV_DEFAULT"
_Z32massMatrixMultiplyConstantKernelILi6ELi6ELi1EEviPKiPKdS3_S3_S3_Pd:
.text._Z32massMatrixMultiplyConstantKernelILi6ELi6ELi1EEviPKiPKdS3_S3_S3_Pd:
        /* <DEDUP_REMOVED lines=12> */
[----:B------:R-:W5:Y:S01]  /*00c0*/  S2R R2, SR_CgaCtaId ;  /* 0x0000000000027919 */ /* 0x000f620000008800 */
[----:B------:R-:W5:Y:S01]  /*00d0*/  LDCU.128 UR32, c[0x3][0x30] ;  /* 0x00c00600ff2077ac */ /* 0x000f620008000c00 */
[----:B0-----:R-:W-:Y:S01]  /*00e0*/  VIADD R3, R27, UR4 ;  /* 0x000000041b037c36 */ /* 0x001fe20008000000 */
[----:B------:R-:W0:Y:S01]  /*00f0*/  LDCU.128 UR28, c[0x3][0x730] ;  /* 0x00c0e600ff1c77ac */ /* 0x000e220008000c00 */
[----:B------:R-:W-:Y:S03]  /*0100*/  BAR.SYNC.DEFER_BLOCKING 0x0 ;  /* 0x0000000000007b1d */ /* 0x000fe60000010000 */
[----:B-1----:R-:W-:-:S03]  /*0110*/  ISETP.GE.AND P0, PT, R3, UR5, PT ;  /* 0x0000000503007c0c */ /* 0x002fc6000bf06270 */
[----:B------:R-:W1:Y:S01]  /*0120*/  LDCU.128 UR4, c[0x3][URZ] ;  /* 0x00c00000ff0477ac */ /* 0x000e620008000c00 */
[----:B------:R-:W0:Y:S01]  /*0130*/  LDCU.64 UR38, c[0x3][0x40] ;  /* 0x00c00800ff2677ac */ /* 0x000e220008000a00 */
[----:B------:R-:W0:Y:S08]  /*0140*/  LDCU.64 UR40, c[0x3][0x740] ;  /* 0x00c0e800ff2877ac */ /* 0x000e300008000a00 */
[----:B------:R-:W2:Y:S02]  /*0150*/  @!P0 LDC.64 R4, c[0x0][0x388] ;  /* 0x0000e200ff048b82 */ /* 0x000ea40000000a00 */
[----:B--2---:R-:W-:-:S06]  /*0160*/  @!P0 IMAD.WIDE R4, R3, 0x4, R4 ;  /* 0x0000000403048825 */ /* 0x004fcc00078e0204 */
[----:B------:R-:W2:Y:S01]  /*0170*/  @!P0 LDG.E.CONSTANT R4, desc[UR36][R4.64] ;  /* 0x0000002404048981 */ /* 0x000ea2000c1e9900 */
[----:B------:R-:W-:Y:S02]  /*0180*/  IMAD.MOV.U32 R3, RZ, RZ, RZ ;  /* 0x000000ffff037224 */ /* 0x000fe400078e00ff */
[----:B--2---:R-:W-:-:S04]  /*0190*/  @!P0 IMAD R3, R4, 0xd8, RZ ;  /* 0x000000d804038824 */ /* 0x004fc800078e02ff */
[----:B---3--:R-:W-:-:S04]  /*01a0*/  IMAD.IADD R9, R0, 0x1, R3 ;  /* 0x0000000100097824 */ /* 0x008fc800078e0203 */
[----:B----4-:R-:W-:-:S05]  /*01b0*/  IMAD.WIDE R6, R9, 0x8, R6 ;  /* 0x0000000809067825 */ /* 0x010fca00078e0206 */
[----:B------:R-:W2:Y:S04]  /*01c0*/  LDG.E.64.CONSTANT R20, desc[UR36][R6.64] ;  /* 0x0000002406147981 */ /* 0x000ea8000c1e9b00 */
[----:B------:R-:W2:Y:S04]  /*01d0*/  LDG.E.64.CONSTANT R16, desc[UR36][R6.64+0x5a0] ;  /* 0x0005a02406107981 */ /* 0x000ea8000c1e9b00 */
[----:B------:R-:W3:Y:S04]  /*01e0*/  LDG.E.64.CONSTANT R10, desc[UR36][R6.64+0x240] ;  /* 0x00024024060a7981 */ /* 0x000ee8000c1e9b00 */
[----:B------:R-:W3:Y:S04]  /*01f0*/  LDG.E.64.CONSTANT R12, desc[UR36][R6.64+0x360] ;  /* 0x00036024060c7981 */ /* 0x000ee8000c1e9b00 */
[----:B------:R-:W4:Y:S04]  /*0200*/  LDG.E.64.CONSTANT R18, desc[UR36][R6.64+0x120] ;  /* 0x0001202406127981 */ /* 0x000f28000c1e9b00 */
[----:B------:R-:W4:Y:S01]  /*0210*/  LDG.E.64.CONSTANT R14, desc[UR36][R6.64+0x480] ;  /* 0x00048024060e7981 */ /* 0x000f22000c1e9b00 */
[C---:B------:R-:W-:Y:S01]  /*0220*/  LOP3.LUT R24, R0.reuse, 0xffff, RZ, 0xc0, !PT ;  /* 0x0000ffff00187812 */ /* 0x040fe200078ec0ff */
[----:B------:R-:W-:Y:S01]  /*0230*/  BSSY.RECONVERGENT B0, `(.L_x_202) ;  /* 0x000007b000007945 */ /* 0x000fe20003800200 */
[----:B------:R-:W-:-:S03]  /*0240*/  ISETP.GT.U32.AND P1, PT, R0, 0x23, PT ;  /* 0x000000230000780c */ /* 0x000fc60003f24070 */
[----:B------:R-:W-:-:S05]  /*0250*/  IMAD R24, R24, 0x2aab, RZ ;  /* 0x00002aab18187824 */ /* 0x000fca00078e02ff */
[----:B------:R-:W-:-:S04]  /*0260*/  SHF.R.U32.HI R25, RZ, 0x10, R24 ;  /* 0x00000010ff197819 */ /* 0x000fc80000011618 */
[----:B------:R-:W-:-:S05]  /*0270*/  PRMT R24, R25, 0x9910, RZ ;  /* 0x0000991019187816 */ /* 0x000fca00000000ff */
[----:B------:R-:W-:-:S04]  /*0280*/  IMAD R24, R24, 0x6, RZ ;  /* 0x0000000618187824 */ /* 0x000fc800078e02ff */
[----:B------:R-:W-:-:S05]  /*0290*/  IMAD.MOV R24, RZ, RZ, -R24 ;  /* 0x000000ffff187224 */ /* 0x000fca00078e0a18 */
[----:B------:R-:W-:-:S05]  /*02a0*/  PRMT R29, R24, 0x7710, RZ ;  /* 0x00007710181d7816 */ /* 0x000fca00000000ff */
[----:B------:R-:W-:Y:S01]  /*02b0*/  IMAD.IADD R24, R29, 0x1, R0 ;  /* 0x000000011d187824 */ /* 0x000fe200078e0200 */
[C-C-:B--2---:R-:W-:Y:S02]  /*02c0*/  DADD R8, R20.reuse, R16.reuse ;  /* 0x0000000014087229 */ /* 0x144fe40000000010 */
[----:B------:R-:W-:Y:S02]  /*02d0*/  DADD R20, R20, -R16 ;  /* 0x0000000014147229 */ /* 0x000fe40000000810 */
[C-C-:B---3--:R-:W-:Y:S02]  /*02e0*/  DADD R22, R10.reuse, R12.reuse ;  /* 0x000000000a167229 */ /* 0x148fe4000000000c */
[----:B------:R-:W-:Y:S02]  /*02f0*/  DADD R4, R10, -R12 ;  /* 0x000000000a047229 */ /* 0x000fe4000000080c */
[----:B-1----:R-:W-:Y:S02]  /*0300*/  DFMA R10, R8, UR4, RZ ;  /* 0x00000004080a7c2b */ /* 0x002fe400080000ff */
[----:B-----5:R-:W-:-:S02]  /*0310*/  DFMA R12, R20, UR8, RZ ;  /* 0x00000008140c7c2b */ /* 0x020fc400080000ff */
[C-C-:B----4-:R-:W-:Y:S02]  /*0320*/  DADD R16, R18.reuse, R14.reuse ;  /* 0x0000000012107229 */ /* 0x150fe4000000000e */
[----:B------:R-:W-:Y:S02]  /*0330*/  DADD R18, R18, -R14 ;  /* 0x0000000012127229 */ /* 0x000fe4000000080e */
[----:B------:R-:W-:Y:S02]  /*0340*/  DFMA R14, R8, UR14, RZ ;  /* 0x0000000e080e7c2b */ /* 0x000fe400080000ff */
[----:B------:R-:W-:Y:S02]  /*0350*/  DFMA R6, R20, UR18, RZ ;  /* 0x0000001214067c2b */ /* 0x000fe400080000ff */
[----:B------:R-:W-:Y:S02]  /*0360*/  DFMA R10, R16, UR6, R10 ;  /* 0x00000006100a7c2b */ /* 0x000fe4000800000a */
[----:B------:R-:W-:-:S02]  /*0370*/  DFMA R12, R18, UR10, R12 ;  /* 0x0000000a120c7c2b */ /* 0x000fc4000800000c */
[----:B------:R-:W-:Y:S02]  /*0380*/  DFMA R14, R16, UR24, R14 ;  /* 0x00000018100e7c2b */ /* 0x000fe4000800000e */
[----:B------:R-:W-:Y:S02]  /*0390*/  DFMA R6, R18, UR20, R6 ;  /* 0x0000001412067c2b */ /* 0x000fe40008000006 */
[----:B------:R-:W-:Y:S02]  /*03a0*/  DFMA R8, R8, UR32, RZ ;  /* 0x0000002008087c2b */ /* 0x000fe400080000ff */
[----:B------:R-:W-:Y:S02]  /*03b0*/  DFMA R10, R22, UR12, R10 ;  /* 0x0000000c160a7c2b */ /* 0x000fe4000800000a */
[----:B------:R-:W-:Y:S02]  /*03c0*/  DFMA R12, R4, UR16, R12 ;  /* 0x00000010040c7c2b */ /* 0x000fe4000800000c */
[----:B------:R-:W-:-:S02]  /*03d0*/  DFMA R14, R22, UR26, R14 ;  /* 0x0000001a160e7c2b */ /* 0x000fc4000800000e */
[----:B------:R-:W-:Y:S02]  /*03e0*/  DFMA R6, R4, UR22, R6 ;  /* 0x0000001604067c2b */ /* 0x000fe40008000006 */
[----:B------:R-:W-:Y:S02]  /*03f0*/  DFMA R16, R16, UR34, R8 ;  /* 0x0000002210107c2b */ /* 0x000fe40008000008 */
[C-C-:B------:R-:W-:Y:S02]  /*0400*/  DADD R8, R10.reuse, R12.reuse ;  /* 0x000000000a087229 */ /* 0x140fe4000000000c */
[----:B------:R-:W-:Y:S02]  /*0410*/  DADD R10, R10, -R12 ;  /* 0x000000000a0a7229 */ /* 0x000fe4000000080c */
[C-C-:B------:R-:W-:Y:S02]  /*0420*/  DADD R12, R14.reuse, R6.reuse ;  /* 0x000000000e0c7229 */ /* 0x140fe40000000006 */
[----:B------:R-:W-:Y:S01]  /*0430*/  DADD R14, R14, -R6 ;  /* 0x000000000e0e7229 */ /* 0x000fe20000000806 */
[----:B------:R-:W-:Y:S01]  /*0440*/  MOV R7, 0x400 ;  /* 0x0000040000077802 */ /* 0x000fe20000000f00 */
[----:B0-----:R-:W-:Y:S01]  /*0450*/  DFMA R20, R20, UR28, RZ ;  /* 0x0000001c14147c2b */ /* 0x001fe200080000ff */
[----:B------:R-:W-:-:S02]  /*0460*/  IMAD.U32 R6, RZ, RZ, UR30 ;  /* 0x0000001eff067e24 */ /* 0x000fc4000f8e00ff */
[----:B------:R-:W-:Y:S02]  /*0470*/  LEA R2, R2, R7, 0x18 ;  /* 0x0000000702027211 */ /* 0x000fe400078ec0ff */
[----:B------:R-:W-:-:S03]  /*0480*/  MOV R7, UR31 ;  /* 0x0000001f00077c02 */ /* 0x000fc60008000f00 */
[----:B------:R-:W-:-:S03]  /*0490*/  IMAD R2, R27, 0x6c0, R2 ;  /* 0x000006c01b027824 */ /* 0x000fc600078e0202 */
[----:B------:R-:W-:Y:S01]  /*04a0*/  DFMA R20, R18, R6, R20 ;  /* 0x000000061214722b */ /* 0x000fe20000000014 */
[----:B------:R-:W-:Y:S02]  /*04b0*/  IMAD.U32 R18, RZ, RZ, UR38 ;  /* 0x00000026ff127e24 */ /* 0x000fe4000f8e00ff */
[----:B------:R-:W-:-:S06]  /*04c0*/  IMAD.U32 R19, RZ, RZ, UR39 ;  /* 0x00000027ff137e24 */ /* 0x000fcc000f8e00ff */
[----:B------:R-:W-:Y:S01]  /*04d0*/  DFMA R22, R22, R18, R16 ;  /* 0x000000121616722b */ /* 0x000fe20000000010 */
[----:B------:R-:W-:Y:S01]  /*04e0*/  MOV R16, UR40 ;  /* 0x0000002800107c02 */ /* 0x000fe20008000f00 */
[----:B------:R-:W-:-:S06]  /*04f0*/  IMAD.U32 R17, RZ, RZ, UR41 ;  /* 0x00000029ff117e24 */ /* 0x000fcc000f8e00ff */
[----:B------:R-:W-:Y:S01]  /*0500*/  DFMA R20, R4, R16, R20 ;  /* 0x000000100414722b */ /* 0x000fe20000000014 */
[----:B------:R-:W-:Y:S01]  /*0510*/  LOP3.LUT R5, R24, 0xffff, RZ, 0xc0, !PT ;  /* 0x0000ffff18057812 */ /* 0x000fe200078ec0ff */
[----:B------:R-:W-:-:S04]  /*0520*/  IMAD R4, R25, 0x30, R2 ;  /* 0x0000003019047824 */ /* 0x000fc800078e0202 */
[----:B------:R-:W-:Y:S02]  /*0530*/  IMAD R4, R5, 0x8, R4 ;  /* 0x0000000805047824 */ /* 0x000fe400078e0204 */
[C-C-:B------:R-:W-:Y:S02]  /*0540*/  DADD R24, R22.reuse, R20.reuse ;  /* 0x0000000016187229 */ /* 0x140fe40000000014 */
[----:B------:R-:W-:Y:S01]  /*0550*/  DADD R20, R22, -R20 ;  /* 0x0000000016147229 */ /* 0x000fe20000000814 */
[----:B------:R0:W-:Y:S04]  /*0560*/  STS.64 [R4], R8 ;  /* 0x0000000804007388 */ /* 0x0001e80000000a00 */
        /* <DEDUP_REMOVED lines=8> */
[----:B------:R-:W1:Y:S04]  /*05f0*/  LDCU.64 UR30, c[0x3][0x738] ;  /* 0x00c0e700ff1e77ac */ /* 0x000e680008000a00 */
[----:B------:R-:W-:Y:S01]  /*0600*/  IMAD R5, R5, 0xab, RZ ;  /* 0x000000ab05057824 */ /* 0x000fe200078e02ff */
[----:B------:R-:W2:Y:S04]  /*0610*/  LDCU.64 UR38, c[0x3][0x40] ;  /* 0x00c00800ff2677ac */ /* 0x000ea80008000a00 */
[----:B------:R-:W-:Y:S01]  /*0620*/  LOP3.LUT R5, R5, 0xffff, RZ, 0xc0, !PT ;  /* 0x0000ffff05057812 */ /* 0x000fe200078ec0ff */
[----:B------:R-:W3:Y:S03]  /*0630*/  LDCU.64 UR40, c[0x3][0x740] ;  /* 0x00c0e800ff2877ac */ /* 0x000ee60008000a00 */
[----:B------:R-:W-:-:S04]  /*0640*/  SHF.R.U32.HI R5, RZ, 0xa, R5 ;  /* 0x0000000aff057819 */ /* 0x000fc80000011605 */
[C---:B------:R-:W-:Y:S02]  /*0650*/  PRMT R6, R5.reuse, 0x9910, RZ ;  /* 0x0000991005067816 */ /* 0x040fe400000000ff */
[----:B0-----:R-:W-:-:S03]  /*0660*/  LOP3.LUT R9, R5, 0xffff, RZ, 0xc0, !PT ;  /* 0x0000ffff05097812 */ /* 0x001fc600078ec0ff */
[----:B------:R-:W-:-:S05]  /*0670*/  IMAD R6, R6, 0x6, RZ ;  /* 0x0000000606067824 */ /* 0x000fca00078e02ff */
[----:B------:R-:W-:-:S04]  /*0680*/  IADD3 R6, PT, PT, RZ, -R6, RZ ;  /* 0x80000006ff067210 */ /* 0x000fc80007ffe0ff */
[----:B------:R-:W-:Y:S01]  /*0690*/  PRMT R7, R6, 0x7710, RZ ;  /* 0x0000771006077816 */ /* 0x000fe200000000ff */
[----:B------:R-:W-:-:S04]  /*06a0*/  IMAD R6, R9, 0x120, R2 ;  /* 0x0000012009067824 */ /* 0x000fc800078e0202 */
[----:B------:R-:W-:-:S05]  /*06b0*/  IMAD.IADD R5, R7, 0x1, R0 ;  /* 0x0000000107057824 */ /* 0x000fca00078e0200 */
[----:B------:R-:W-:-:S05]  /*06c0*/  LOP3.LUT R5, R5, 0xff, RZ, 0xc0, !PT ;  /* 0x000000ff05057812 */ /* 0x000fca00078ec0ff */
[----:B------:R-:W-:-:S05]  /*06d0*/  IMAD R5, R5, 0x8, R6 ;  /* 0x0000000805057824 */ /* 0x000fca00078e0206 */
[----:B------:R-:W-:Y:S04]  /*06e0*/  LDS.64 R24, [R5] ;  /* 0x0000000005187984 */ /* 0x000fe80000000a00 */
[----:B------:R-:W0:Y:S04]  /*06f0*/  LDS.64 R8, [R5+0xf0] ;  /* 0x0000f00005087984 */ /* 0x000e280000000a00 */
[----:B------:R-:W-:Y:S04]  /*0700*/  LDS.64 R18, [R5+0x30] ;  /* 0x0000300005127984 */ /* 0x000fe80000000a00 */
[----:B------:R-:W4:Y:S04]  /*0710*/  LDS.64 R10, [R5+0xc0] ;  /* 0x0000c000050a7984 */ /* 0x000f280000000a00 */
[----:B------:R-:W-:Y:S04]  /*0720*/  LDS.64 R22, [R5+0x60] ;  /* 0x0000600005167984 */ /* 0x000fe80000000a00 */
[----:B------:R-:W5:Y:S01]  /*0730*/  LDS.64 R6, [R5+0x90] ;  /* 0x0000900005067984 */ /* 0x000f620000000a00 */
[----:B0-----:R-:W-:-:S02]  /*0740*/  DADD R20, R24, R8 ;  /* 0x0000000018147229 */ /* 0x001fc40000000008 */
[----:B------:R-:W-:Y:S02]  /*0750*/  DADD R24, R24, -R8 ;  /* 0x0000000018187229 */ /* 0x000fe40000000808 */
[C-C-:B----4-:R-:W-:Y:S02]  /*0760*/  DADD R8, R18.reuse, R10.reuse ;  /* 0x0000000012087229 */ /* 0x150fe4000000000a */
[----:B------:R-:W-:Y:S02]  /*0770*/  DADD R18, R18, -R10 ;  /* 0x0000000012127229 */ /* 0x000fe4000000080a */
[----:B------:R-:W-:Y:S02]  /*0780*/  DFMA R12, R20, UR4, RZ ;  /* 0x00000004140c7c2b */ /* 0x000fe400080000ff */
[----:B------:R-:W-:Y:S02]  /*0790*/  DFMA R14, R24, UR8, RZ ;  /* 0x00000008180e7c2b */ /* 0x000fe400080000ff */
[----:B-----5:R-:W-:-:S02]  /*07a0*/  DADD R16, R22, R6 ;  /* 0x0000000016107229 */ /* 0x020fc40000000006 */
[----:B------:R-:W-:Y:S02]  /*07b0*/  DADD R22, R22, -R6 ;  /* 0x0000000016167229 */ /* 0x000fe40000000806 */
[----:B------:R-:W-:Y:S02]  /*07c0*/  DFMA R6, R20, UR14, RZ ;  /* 0x0000000e14067c2b */ /* 0x000fe400080000ff */
[----:B------:R-:W-:Y:S02]  /*07d0*/  DFMA R10, R24, UR18, RZ ;  /* 0x00000012180a7c2b */ /* 0x000fe400080000ff */
[----:B------:R-:W-:Y:S02]  /*07e0*/  DFMA R12, R8, UR6, R12 ;  /* 0x00000006080c7c2b */ /* 0x000fe4000800000c */
[----:B------:R-:W-:Y:S02]  /*07f0*/  DFMA R14, R18, UR10, R14 ;  /* 0x0000000a120e7c2b */ /* 0x000fe4000800000e */
[----:B------:R-:W-:-:S02]  /*0800*/  DFMA R6, R8, UR24, R6 ;  /* 0x0000001808067c2b */ /* 0x000fc40008000006 */
[----:B------:R-:W-:Y:S02]  /*0810*/  DFMA R10, R18, UR20, R10 ;  /* 0x00000014120a7c2b */ /* 0x000fe4000800000a */
[----:B------:R-:W-:Y:S02]  /*0820*/  DFMA R20, R20, UR32, RZ ;  /* 0x0000002014147c2b */ /* 0x000fe400080000ff */
[----:B------:R-:W-:Y:S02]  /*0830*/  DFMA R12, R16, UR12, R12 ;  /* 0x0000000c100c7c2b */ /* 0x000fe4000800000c */
[----:B------:R-:W-:Y:S02]  /*0840*/  DFMA R14, R22, UR16, R14 ;  /* 0x00000010160e7c2b */ /* 0x000fe4000800000e */
[----:B------:R-:W-:Y:S02]  /*0850*/  DFMA R6, R16, UR26, R6 ;  /* 0x0000001a10067c2b */ /* 0x000fe40008000006 */
[----:B------:R-:W-:-:S02]  /*0860*/  DFMA R10, R22, UR22, R10 ;  /* 0x00000016160a7c2b */ /* 0x000fc4000800000a */
[----:B------:R-:W-:Y:S02]  /*0870*/  DFMA R20, R8, UR34, R20 ;  /* 0x0000002208147c2b */ /* 0x000fe40008000014 */
[C-C-:B------:R-:W-:Y:S02]  /*0880*/  DADD R8, R12.reuse, R14.reuse ;  /* 0x000000000c087229 */ /* 0x140fe4000000000e */
[----:B------:R-:W-:Y:S02]  /*0890*/  DADD R14, R12, -R14 ;  /* 0x000000000c0e7229 */ /* 0x000fe4000000080e */
[--C-:B------:R-:W-:Y:S02]  /*08a0*/  DADD R12, R6, R10.reuse ;  /* 0x00000000060c7229 */ /* 0x100fe4000000000a */
[----:B------:R-:W-:Y:S01]  /*08b0*/  DFMA R24, R24, UR28, RZ ;  /* 0x0000001c18187c2b */ /* 0x000fe200080000ff */
[----:B------:R4:W-:Y:S01]  /*08c0*/  STS.64 [R5], R8 ;  /* 0x0000000805007388 */ /* 0x0009e20000000a00 */
[----:B------:R-:W-:Y:S01]  /*08d0*/  DADD R10, R6, -R10 ;  /* 0x00000000060a7229 */ /* 0x000fe2000000080a */
[----:B-1----:R-:W-:Y:S01]  /*08e0*/  IMAD.U32 R6, RZ, RZ, UR30 ;  /* 0x0000001eff067e24 */ /* 0x002fe2000f8e00ff */
[----:B------:R-:W-:Y:S01]  /*08f0*/  MOV R7, UR31 ;  /* 0x0000001f00077c02 */ /* 0x000fe20008000f00 */
[----:B------:R4:W-:Y:S04]  /*0900*/  STS.64 [R5+0xf0], R14 ;  /* 0x0000f00e05007388 */ /* 0x0009e80000000a00 */
[----:B------:R4:W-:Y:S01]  /*0910*/  STS.64 [R5+0x30], R12 ;  /* 0x0000300c05007388 */ /* 0x0009e20000000a00 */
[----:B------:R-:W-:Y:S01]  /*0920*/  DFMA R24, R18, R6, R24 ;  /* 0x000000061218722b */ /* 0x000fe20000000018 */
[----:B--2---:R-:W-:-:S02]  /*0930*/  IMAD.U32 R18, RZ, RZ, UR38 ;  /* 0x00000026ff127e24 */ /* 0x004fc4000f8e00ff */
[----:B------:R4:W-:Y:S01]  /*0940*/  STS.64 [R5+0xc0], R10 ;  /* 0x0000c00a05007388 */ /* 0x0009e20000000a00 */
[----:B------:R-:W-:-:S06]  /*0950*/  IMAD.U32 R19, RZ, RZ, UR39 ;  /* 0x00000027ff137e24 */ /* 0x000fcc000f8e00ff */
[----:B------:R-:W-:Y:S01]  /*0960*/  DFMA R20, R16, R18, R20 ;  /* 0x000000121014722b */ /* 0x000fe20000000014 */
[----:B---3--:R-:W-:Y:S01]  /*0970*/  IMAD.U32 R16, RZ, RZ, UR40 ;  /* 0x00000028ff107e24 */ /* 0x008fe2000f8e00ff */
[----:B------:R-:W-:-:S06]  /*0980*/  MOV R17, UR41 ;  /* 0x0000002900117c02 */ /* 0x000fcc0008000f00 */
[----:B------:R-:W-:-:S08]  /*0990*/  DFMA R24, R22, R16, R24 ;  /* 0x000000101618722b */ /* 0x000fd00000000018 */
[C-C-:B------:R-:W-:Y:S02]  /*09a0*/  DADD R22, R20.reuse, R24.reuse ;  /* 0x0000000014167229 */ /* 0x140fe40000000018 */
[----:B------:R-:W-:-:S05]  /*09b0*/  DADD R20, R20, -R24 ;  /* 0x0000000014147229 */ /* 0x000fca0000000818 */
[----:B------:R4:W-:Y:S04]  /*09c0*/  STS.64 [R5+0x60], R22 ;  /* 0x0000601605007388 */ /* 0x0009e80000000a00 */
[----:B------:R4:W-:Y:S02]  /*09d0*/  STS.64 [R5+0x90], R20 ;  /* 0x0000901405007388 */ /* 0x0009e40000000a00 */
.L_x_203:
[----:B------:R-:W-:Y:S05]  /*09e0*/  BSYNC.RECONVERGENT B0 ;  /* 0x0000000000007941 */ /* 0x000fea0003800200 */
.L_x_202:
[----:B------:R-:W-:Y:S06]  /*09f0*/  BAR.SYNC.DEFER_BLOCKING 0x0 ;  /* 0x0000000000007b1d */ /* 0x000fec0000010000 */
[----:B------:R-:W-:Y:S04]  /*0a00*/  BSSY.RECONVERGENT B0, `(.L_x_204) ;  /* 0x000006b000007945 */ /* 0x000fe80003800200 */
[----:B------:R-:W-:Y:S05]  /*0a10*/  @P1 BRA `(.L_x_205) ;  /* 0x0000000400a41947 */ /* 0x000fea0003800000 */
[----:B----4-:R-:W-:Y:S01]  /*0a20*/  PRMT R5, R0, 0x9910, RZ ;  /* 0x0000991000057816 */ /* 0x010fe200000000ff */
[----:B------:R-:W-:Y:S01]  /*0a30*/  UMOV UR30, 0x624 ;  /* 0x00000624001e7882 */ /* 0x000fe20000000000 */
[----:B------:R-:W1:Y:S03]  /*0a40*/  LDCU.64 UR38, c[0x3][0x740] ;  /* 0x00c0e800ff2677ac */ /* 0x000e660008000a00 */
[----:B------:R-:W-:-:S05]  /*0a50*/  IMAD R5, R5, 0xab, RZ ;  /* 0x000000ab05057824 */ /* 0x000fca00078e02ff */
[----:B------:R-:W-:-:S04]  /*0a60*/  LOP3.LUT R5, R5, 0xffff, RZ, 0xc0, !PT ;  /* 0x0000ffff05057812 */ /* 0x000fc800078ec0ff */
[----:B------:R-:W-:-:S04]  /*0a70*/  SHF.R.U32.HI R23, RZ, 0xa, R5 ;  /* 0x0000000aff177819 */ /* 0x000fc80000011605 */
[C---:B------:R-:W-:Y:S02]  /*0a80*/  PRMT R5, R23.reuse, 0x9910, RZ ;  /* 0x0000991017057816 */ /* 0x040fe400000000ff */
[----:B0-----:R-:W-:-:S03]  /*0a90*/  LOP3.LUT R9, R23, 0xffff, RZ, 0xc0, !PT ;  /* 0x0000ffff17097812 */ /* 0x001fc600078ec0ff */
[----:B------:R-:W-:-:S04]  /*0aa0*/  IMAD R5, R5, 0x6, RZ ;  /* 0x0000000605057824 */ /* 0x000fc800078e02ff */
[----:B------:R-:W-:-:S05]  /*0ab0*/  IMAD.MOV R5, RZ, RZ, -R5 ;  /* 0x000000ffff057224 */ /* 0x000fca00078e0a05 */
[----:B------:R-:W-:-:S05]  /*0ac0*/  PRMT R5, R5, 0x7710, RZ ;  /* 0x0000771005057816 */ /* 0x000fca00000000ff */
[----:B------:R-:W-:-:S05]  /*0ad0*/  IMAD.IADD R5, R5, 0x1, R0 ;  /* 0x0000000105057824 */ /* 0x000fca00078e0200 */
[----:B------:R-:W-:Y:S01]  /*0ae0*/  LOP3.LUT R22, R5, 0xff, RZ, 0xc0, !PT ;  /* 0x000000ff05167812 */ /* 0x000fe200078ec0ff */
[----:B------:R-:W-:-:S04]  /*0af0*/  IMAD R5, R9, 0x120, R2 ;  /* 0x0000012009057824 */ /* 0x000fc800078e0202 */
[----:B------:R-:W-:Y:S01]  /*0b00*/  IMAD R5, R22, 0x30, R5 ;  /* 0x0000003016057824 */ /* 0x000fe200078e0205 */
[----:B------:R-:W-:-:S04]  /*0b10*/  PRMT R22, R23, 0x5410, R22 ;  /* 0x0000541017167816 */ /* 0x000fc80000000016 */
[----:B------:R-:W-:Y:S01]  /*0b20*/  LDS.128 R8, [R5] ;  /* 0x0000000005087984 */ /* 0x000fe20000000c00 */
[----:B------:R-:W-:Y:S01]  /*0b30*/  IDP.2A.LO.U16.U8 R22, R22, UR30, RZ ;  /* 0x0000001e16167c26 */ /* 0x000fe200080010ff */
[----:B------:R-:W0:Y:S02]  /*0b40*/  LDCU.64 UR30, c[0x3][0x728] ;  /* 0x00c0e500ff1e77ac */ /* 0x000e240008000a00 */
[----:B------:R-:W2:Y:S02]  /*0b50*/  LDS.128 R12, [R5+0x20] ;  /* 0x00002000050c7984 */ /* 0x000ea40000000c00 */
[C-C-:B--2---:R-:W-:Y:S02]  /*0b60*/  DADD R20, R8.reuse, R14.reuse ;  /* 0x0000000008147229 */ /* 0x144fe4000000000e */
[----:B------:R-:W-:Y:S02]  /*0b70*/  DADD R14, R8, -R14 ;  /* 0x00000000080e7229 */ /* 0x000fe4000000080e */
[----:B------:R-:W-:-:S02]  /*0b80*/  DADD R8, R10, R12 ;  /* 0x000000000a087229 */ /* 0x000fc4000000000c */
[----:B------:R-:W-:Y:S02]  /*0b90*/  DADD R12, R10, -R12 ;  /* 0x000000000a0c7229 */ /* 0x000fe4000000080c */
[C---:B------:R-:W-:Y:S02]  /*0ba0*/  DFMA R24, R20.reuse, UR4, RZ ;  /* 0x0000000414187c2b */ /* 0x040fe400080000ff */
[C---:B------:R-:W-:Y:S02]  /*0bb0*/  DFMA R10, R20.reuse, UR14, RZ ;  /* 0x0000000e140a7c2b */ /* 0x040fe400080000ff */
[----:B------:R-:W-:-:S04]  /*0bc0*/  DFMA R20, R20, UR32, RZ ;  /* 0x0000002014147c2b */ /* 0x000fc800080000ff */
[C---:B------:R-:W-:Y:S02]  /*0bd0*/  DFMA R24, R8.reuse, UR6, R24 ;  /* 0x0000000608187c2b */ /* 0x040fe40008000018 */
[C---:B------:R-:W-:Y:S02]  /*0be0*/  DFMA R26, R8.reuse, UR24, R10 ;  /* 0x00000018081a7c2b */ /* 0x040fe4000800000a */
[----:B------:R-:W-:Y:S01]  /*0bf0*/  DFMA R20, R8, UR34, R20 ;  /* 0x0000002208147c2b */ /* 0x000fe20008000014 */
[----:B------:R-:W2:Y:S02]  /*0c00*/  LDS.128 R8, [R5+0x10] ;  /* 0x0000100005087984 */ /* 0x000ea40000000c00 */
[C-C-:B--2---:R-:W-:Y:S02]  /*0c10*/  DADD R28, R8.reuse, R10.reuse ;  /* 0x00000000081c7229 */ /* 0x144fe4000000000a */
[----:B------:R-:W-:Y:S02]  /*0c20*/  DADD R8, R8, -R10 ;  /* 0x0000000008087229 */ /* 0x000fe4000000080a */
[----:B------:R-:W-:-:S04]  /*0c30*/  DFMA R10, R14, UR18, RZ ;  /* 0x000000120e0a7c2b */ /* 0x000fc800080000ff */
[----:B------:R-:W-:Y:S02]  /*0c40*/  DFMA R20, R28, R18, R20 ;  /* 0x000000121c14722b */ /* 0x000fe40000000014 */
[C---:B------:R-:W-:Y:S02]  /*0c50*/  DFMA R18, R14.reuse, UR8, RZ ;  /* 0x000000080e127c2b */ /* 0x040fe400080000ff */
[----:B------:R-:W-:Y:S02]  /*0c60*/  DFMA R14, R14, UR28, RZ ;  /* 0x0000001c0e0e7c2b */ /* 0x000fe400080000ff */
[----:B------:R-:W-:Y:S02]  /*0c70*/  DFMA R10, R12, UR20, R10 ;  /* 0x000000140c0a7c2b */ /* 0x000fe4000800000a */
[----:B------:R-:W-:Y:S02]  /*0c80*/  DFMA R24, R28, UR12, R24 ;  /* 0x0000000c1c187c2b */ /* 0x000fe40008000018 */
[----:B------:R-:W-:-:S02]  /*0c90*/  DFMA R18, R12, UR10, R18 ;  /* 0x0000000a0c127c2b */ /* 0x000fc40008000012 */
[----:B------:R-:W-:Y:S01]  /*0ca0*/  DFMA R14, R12, R6, R14 ;  /* 0x000000060c0e722b */ /* 0x000fe2000000000e */
[----:B------:R-:W2:Y:S01]  /*0cb0*/  LDC.64 R12, c[0x0][0x390] ;  /* 0x0000e400ff0c7b82 */ /* 0x000ea20000000a00 */
[----:B------:R-:W-:Y:S02]  /*0cc0*/  DFMA R10, R8, UR22, R10 ;  /* 0x00000016080a7c2b */ /* 0x000fe4000800000a */
[----:B------:R-:W-:Y:S02]  /*0cd0*/  DFMA R26, R28, UR26, R26 ;  /* 0x0000001a1c1a7c2b */ /* 0x000fe4000800001a */
[C---:B------:R-:W-:Y:S01]  /*0ce0*/  DFMA R18, R8.reuse, UR16, R18 ;  /* 0x0000001008127c2b */ /* 0x040fe20008000012 */
[----:B------:R-:W-:Y:S01]  /*0cf0*/  CS2R R28, SRZ ;  /* 0x00000000001c7805 */ /* 0x000fe2000001ff00 */
[----:B------:R-:W-:Y:S01]  /*0d00*/  DFMA R16, R8, R16, R14 ;  /* 0x000000100810722b */ /* 0x000fe2000000000e */
[----:B------:R-:W-:-:S05]  /*0d10*/  IADD3 R15, PT, PT, R22, R3, RZ ;  /* 0x00000003160f7210 */ /* 0x000fca0007ffe0ff */
[C-C-:B------:R-:W-:Y:S02]  /*0d20*/  DADD R8, R24.reuse, R18.reuse ;  /* 0x0000000018087229 */ /* 0x140fe40000000012 */
[----:B------:R-:W-:Y:S01]  /*0d30*/  DADD R24, R24, -R18 ;  /* 0x0000000018187229 */ /* 0x000fe20000000812 */
[----:B------:R-:W-:Y:S01]  /*0d40*/  CS2R R18, SRZ ;  /* 0x0000000000127805 */ /* 0x000fe2000001ff00 */
[----:B--2---:R-:W-:Y:S01]  /*0d50*/  IMAD.WIDE R12, R15, 0x8, R12 ;  /* 0x000000080f0c7825 */ /* 0x004fe200078e020c */
[----:B------:R-:W-:Y:S01]  /*0d60*/  CS2R R22, SRZ ;  /* 0x0000000000167805 */ /* 0x000fe2000001ff00 */
[C-C-:B------:R-:W-:Y:S02]  /*0d70*/  DADD R14, R26.reuse, R10.reuse ;  /* 0x000000001a0e7229 */ /* 0x140fe4000000000a */
[----:B------:R-:W-:Y:S01]  /*0d80*/  DADD R10, R26, -R10 ;  /* 0x000000001a0a7229 */ /* 0x000fe2000000080a */
[----:B------:R-:W2:Y:S01]  /*0d90*/  @!P0 LDG.E.64.CONSTANT R18, desc[UR36][R12.64+0x28] ;  /* 0x000028240c128981 */ /* 0x000ea2000c1e9b00 */
[----:B------:R-:W-:-:S03]  /*0da0*/  CS2R R26, SRZ ;  /* 0x00000000001a7805 */ /* 0x000fc6000001ff00 */
[----:B------:R-:W3:Y:S04]  /*0db0*/  @!P0 LDG.E.64.CONSTANT R28, desc[UR36][R12.64] ;  /* 0x000000240c1c8981 */ /* 0x000ee8000c1e9b00 */
[----:B------:R-:W4:Y:S04]  /*0dc0*/  @!P0 LDG.E.64.CONSTANT R22, desc[UR36][R12.64+0x20] ;  /* 0x000020240c168981 */ /* 0x000f28000c1e9b00 */
[----:B------:R-:W5:Y:S01]  /*0dd0*/  @!P0 LDG.E.64.CONSTANT R26, desc[UR36][R12.64+0x8] ;  /* 0x000008240c1a8981 */ /* 0x000f62000c1e9b00 */
[----:B--2---:R-:W-:-:S08]  /*0de0*/  DMUL R24, R24, R18 ;  /* 0x0000001218187228 */ /* 0x004fd00000000000 */
[--C-:B---3--:R-:W-:Y:S02]  /*0df0*/  DFMA R18, R8, R28, R24.reuse ;  /* 0x0000001c0812722b */ /* 0x108fe40000000018 */
[----:B----4-:R-:W-:Y:S02]  /*0e00*/  DMUL R22, R10, R22 ;  /* 0x000000160a167228 */ /* 0x010fe40000000000 */
[----:B------:R-:W-:Y:S01]  /*0e10*/  DFMA R8, R8, R28, -R24 ;  /* 0x0000001c0808722b */ /* 0x000fe20000000818 */
[----:B------:R-:W-:-:S05]  /*0e20*/  CS2R R24, SRZ ;  /* 0x0000000000187805 */ /* 0x000fca000001ff00 */
[CCC-:B-----5:R-:W-:Y:S01]  /*0e30*/  DFMA R10, R14.reuse, R26.reuse, R22.reuse ;  /* 0x0000001a0e0a722b */ /* 0x1e0fe20000000016 */
[----:B------:R-:W2:Y:S01]  /*0e40*/  @!P0 LDG.E.64.CONSTANT R24, desc[UR36][R12.64+0x18] ;  /* 0x000018240c188981 */ /* 0x000ea2000c1e9b00 */
[----:B------:R-:W-:Y:S01]  /*0e50*/  DFMA R14, R14, R26, -R22 ;  /* 0x0000001a0e0e722b */ /* 0x000fe20000000816 */
[----:B------:R-:W-:-:S06]  /*0e60*/  CS2R R22, SRZ ;  /* 0x0000000000167805 */ /* 0x000fcc000001ff00 */
[----:B------:R-:W3:Y:S01]  /*0e70*/  @!P0 LDG.E.64.CONSTANT R22, desc[UR36][R12.64+0x10] ;  /* 0x000010240c168981 */ /* 0x000ee2000c1e9b00 */
[C-C-:B------:R-:W-:Y:S02]  /*0e80*/  DADD R26, R20.reuse, -R16.reuse ;  /* 0x00000000141a7229 */ /* 0x140fe40000000810 */
[----:B------:R-:W-:-:S06]  /*0e90*/  DADD R20, R20, R16 ;  /* 0x0000000014147229 */ /* 0x000fcc0000000010 */
[----:B--2---:R-:W-:Y:S02]  /*0ea0*/  DMUL R24, R26, R24 ;  /* 0x000000181a187228 */ /* 0x004fe40000000000 */
[----:B------:R-:W-:-:S06]  /*0eb0*/  DFMA R26, R8, UR8, RZ ;  /* 0x00000008081a7c2b */ /* 0x000fcc00080000ff */
[CCC-:B---3--:R-:W-:Y:S02]  /*0ec0*/  DFMA R16, R20.reuse, R22.reuse, R24.reuse ;  /* 0x000000161410722b */ /* 0x1c8fe40000000018 */
[----:B------:R-:W-:Y:S02]  /*0ed0*/  DFMA R20, R20, R22, -R24 ;  /* 0x000000161414722b */ /* 0x000fe40000000818 */
[C---:B------:R-:W-:Y:S02]  /*0ee0*/  DFMA R24, R8.reuse, UR10, RZ ;  /* 0x0000000a08187c2b */ /* 0x040fe400080000ff */
[----:B------:R-:W-:Y:S02]  /*0ef0*/  DFMA R22, R8, UR16, RZ ;  /* 0x0000001008167c2b */ /* 0x000fe400080000ff */
[----:B------:R-:W-:-:S04]  /*0f00*/  DFMA R8, R14, UR18, R26 ;  /* 0x000000120e087c2b */ /* 0x000fc8000800001a */
[C---:B------:R-:W-:Y:S02]  /*0f10*/  DFMA R12, R14.reuse, UR20, R24 ;  /* 0x000000140e0c7c2b */ /* 0x040fe40008000018 */
[----:B0-----:R-:W-:Y:S01]  /*0f20*/  DFMA R14, R14, UR30, R22 ;  /* 0x0000001e0e0e7c2b */ /* 0x001fe20008000016 */
[----:B------:R-:W0:Y:S01]  /*0f30*/  LDCU.64 UR30, c[0x3][0x40] ;  /* 0x00c00800ff1e77ac */ /* 0x000e220008000a00 */
[C---:B------:R-:W-:Y:S02]  /*0f40*/  DFMA R22, R18.reuse, UR12, RZ ;  /* 0x0000000c12167c2b */ /* 0x040fe400080000ff */
[C---:B------:R-:W-:Y:S02]  /*0f50*/  DFMA R24, R18.reuse, UR4, RZ ;  /* 0x0000000412187c2b */ /* 0x040fe400080000ff */
[----:B------:R-:W-:-:S04]  /*0f60*/  DFMA R18, R18, UR6, RZ ;  /* 0x0000000612127c2b */ /* 0x000fc800080000ff */
[C---:B------:R-:W-:Y:S02]  /*0f70*/  DFMA R22, R10.reuse, UR26, R22 ;  /* 0x0000001a0a167c2b */ /* 0x040fe40008000016 */
[C---:B------:R-:W-:Y:S02]  /*0f80*/  DFMA R24, R10.reuse, UR14, R24 ;  /* 0x0000000e0a187c2b */ /* 0x040fe40008000018 */
[----:B------:R-:W-:Y:S02]  /*0f90*/  DFMA R10, R10, UR24, R18 ;  /* 0x000000180a0a7c2b */ /* 0x000fe40008000012 */
[C---:B-1----:R-:W-:Y:S02]  /*0fa0*/  DFMA R14, R20.reuse, UR38, R14 ;  /* 0x00000026140e7c2b */ /* 0x042fe4000800000e */
[----:B------:R-:W-:Y:S02]  /*0fb0*/  DFMA R18, R20, UR28, R8 ;  /* 0x0000001c14127c2b */ /* 0x000fe40008000008 */
[----:B0-----:R-:W-:-:S02]  /*0fc0*/  DFMA R22, R16, UR30, R22 ;  /* 0x0000001e10167c2b */ /* 0x001fc40008000016 */
[----:B------:R-:W-:Y:S02]  /*0fd0*/  DFMA R24, R16, UR32, R24 ;  /* 0x0000002010187c2b */ /* 0x000fe40008000018 */
[----:B------:R-:W-:Y:S02]  /*0fe0*/  DFMA R12, R20, R6, R12 ;  /* 0x00000006140c722b */ /* 0x000fe4000000000c */
[----:B------:R-:W-:Y:S02]  /*0ff0*/  DFMA R16, R16, UR34, R10 ;  /* 0x0000002210107c2b */ /* 0x000fe4000800000a */
[C-C-:B------:R-:W-:Y:S02]  /*1000*/  DADD R8, R22.reuse, R14.reuse ;  /* 0x0000000016087229 */ /* 0x140fe4000000000e */
[----:B------:R-:W-:Y:S02]  /*1010*/  DADD R10, R22, -R14 ;  /* 0x00000000160a7229 */ /* 0x000fe4000000080e */
[----:B------:R-:W-:-:S02]  /*1020*/  DADD R14, R24, R18 ;  /* 0x00000000180e7229 */ /* 0x000fc40000000012 */
[----:B------:R-:W-:Y:S02]  /*1030*/  DADD R20, R16, R12 ;  /* 0x0000000010147229 */ /* 0x000fe4000000000c */
[----:B------:R-:W-:Y:S02]  /*1040*/  DADD R18, R24, -R18 ;  /* 0x0000000018127229 */ /* 0x000fe40000000812 */
[----:B------:R-:W-:Y:S01]  /*1050*/  DADD R12, R16, -R12 ;  /* 0x00000000100c7229 */ /* 0x000fe2000000080c */
[----:B------:R1:W-:Y:S04]  /*1060*/  STS.128 [R5+0x10], R8 ;  /* 0x0000100805007388 */ /* 0x0003e80000000c00 */
[----:B------:R1:W-:Y:S04]  /*1070*/  STS.64 [R5], R14 ;  /* 0x0000000e05007388 */ /* 0x0003e80000000a00 */
[----:B------:R1:W-:Y:S04]  /*1080*/  STS.64 [R5+0x28], R18 ;  /* 0x0000281205007388 */ /* 0x0003e80000000a00 */
[----:B------:R1:W-:Y:S04]  /*1090*/  STS.64 [R5+0x8], R20 ;  /* 0x0000081405007388 */ /* 0x0003e80000000a00 */
[----:B------:R1:W-:Y:S02]  /*10a0*/  STS.64 [R5+0x20], R12 ;  /* 0x0000200c05007388 */ /* 0x0003e40000000a00 */
.L_x_205:
[----:B------:R-:W-:Y:S05]  /*10b0*/  BSYNC.RECONVERGENT B0 ;  /* 0x0000000000007941 */ /* 0x000fea0003800200 */
.L_x_204:
[----:B------:R-:W-:Y:S06]  /*10c0*/  BAR.SYNC.DEFER_BLOCKING 0x0 ;  /* 0x0000000000007b1d */ /* 0x000fec0000010000 */
[----:B------:R-:W-:Y:S04]  /*10d0*/  BSSY.RECONVERGENT B0, `(.L_x_206) ;  /* 0x000003c000007945 */ /* 0x000fe80003800200 */
[----:B------:R-:W-:Y:S05]  /*10e0*/  @P1 BRA `(.L_x_207) ;  /* 0x0000000000e81947 */ /* 0x000fea0003800000 */
[----:B-1--4-:R-:W-:Y:S01]  /*10f0*/  PRMT R5, R0, 0x9910, RZ ;  /* 0x0000991000057816 */ /* 0x012fe200000000ff */
[----:B------:R-:W1:Y:S04]  /*1100*/  LDCU.64 UR22, c[0x3][0x728] ;  /* 0x00c0e500ff1677ac */ /* 0x000e680008000a00 */
[----:B------:R-:W-:Y:S01]  /*1110*/  IMAD R5, R5, 0xab, RZ ;  /* 0x000000ab05057824 */ /* 0x000fe200078e02ff */
[----:B------:R-:W2:Y:S04]  /*1120*/  LDCU.64 UR38, c[0x3][0x740] ;  /* 0x00c0e800ff2677ac */ /* 0x000ea80008000a00 */
[----:B------:R-:W-:Y:S01]  /*1130*/  LOP3.LUT R5, R5, 0xffff, RZ, 0xc0, !PT ;  /* 0x0000ffff05057812 */ /* 0x000fe200078ec0ff */
[----:B------:R-:W3:Y:S03]  /*1140*/  LDCU.64 UR30, c[0x3][0x40] ;  /* 0x00c00800ff1e77ac */ /* 0x000ee60008000a00 */
[----:B------:R-:W-:-:S04]  /*1150*/  SHF.R.U32.HI R5, RZ, 0xa, R5 ;  /* 0x0000000aff057819 */ /* 0x000fc80000011605 */
[C---:B0-----:R-:W-:Y:S02]  /*1160*/  PRMT R8, R5.reuse, 0x9910, RZ ;  /* 0x0000991005087816 */ /* 0x041fe400000000ff */
[----:B------:R-:W-:-:S03]  /*1170*/  LOP3.LUT R5, R5, 0xffff, RZ, 0xc0, !PT ;  /* 0x0000ffff05057812 */ /* 0x000fc600078ec0ff */
[----:B------:R-:W-:-:S04]  /*1180*/  IMAD R8, R8, 0x6, RZ ;  /* 0x0000000608087824 */ /* 0x000fc800078e02ff */
[----:B------:R-:W-:-:S05]  /*1190*/  IMAD.MOV R8, RZ, RZ, -R8 ;  /* 0x000000ffff087224 */ /* 0x000fca00078e0a08 */
[----:B------:R-:W-:-:S05]  /*11a0*/  PRMT R9, R8, 0x7710, RZ ;  /* 0x0000771008097816 */ /* 0x000fca00000000ff */
[----:B------:R-:W-:Y:S02]  /*11b0*/  IMAD.IADD R9, R9, 0x1, R0 ;  /* 0x0000000109097824 */ /* 0x000fe400078e0200 */
[----:B------:R-:W-:-:S03]  /*11c0*/  IMAD R0, R5, 0x120, R2 ;  /* 0x0000012005007824 */ /* 0x000fc600078e0202 */
[----:B------:R-:W-:-:S04]  /*11d0*/  LOP3.LUT R9, R9, 0xff, RZ, 0xc0, !PT ;  /* 0x000000ff09097812 */ /* 0x000fc800078ec0ff */
[----:B------:R-:W-:-:S05]  /*11e0*/  LEA R0, R9, R0, 0x3 ;  /* 0x0000000009007211 */ /* 0x000fca00078e18ff */
        /* <DEDUP_REMOVED lines=8> */
[----:B----4-:R-:W-:-:S04]  /*1270*/  DADD R14, R20, R18 ;  /* 0x00000000140e7229 */ /* 0x010fc80000000012 */
        /* <DEDUP_REMOVED lines=10> */
[C-C-:B-----5:R-:W-:Y:S02]  /*1320*/  DADD R18, R24.reuse, R26.reuse ;  /* 0x0000000018127229 */ /* 0x160fe4000000001a */
[----:B------:R-:W-:-:S02]  /*1330*/  DADD R24, R24, -R26 ;  /* 0x0000000018187229 */ /* 0x000fc4000000081a */
[C---:B------:R-:W-:Y:S02]  /*1340*/  DFMA R22, R20.reuse, UR18, R22 ;  /* 0x0000001214167c2b */ /* 0x040fe40008000016 */
[C---:B-1----:R-:W-:Y:S02]  /*1350*/  DFMA R16, R20.reuse, UR22, R16 ;  /* 0x0000001614107c2b */ /* 0x042fe40008000010 */
[----:B------:R-:W-:Y:S02]  /*1360*/  DFMA R8, R20, UR20, R8 ;  /* 0x0000001414087c2b */ /* 0x000fe40008000008 */
[----:B------:R-:W-:Y:S02]  /*1370*/  DFMA R10, R18, UR32, R10 ;  /* 0x00000020120a7c2b */ /* 0x000fe4000800000a */
[C---:B------:R-:W-:Y:S02]  /*1380*/  DFMA R22, R24.reuse, UR28, R22 ;  /* 0x0000001c18167c2b */ /* 0x040fe40008000016 */
[----:B--2---:R-:W-:-:S02]  /*1390*/  DFMA R16, R24, UR38, R16 ;  /* 0x0000002618107c2b */ /* 0x004fc40008000010 */
[C---:B------:R-:W-:Y:S02]  /*13a0*/  DFMA R12, R18.reuse, UR34, R12 ;  /* 0x00000022120c7c2b */ /* 0x040fe4000800000c */
[----:B---3--:R-:W-:Y:S02]  /*13b0*/  DFMA R14, R18, UR30, R14 ;  /* 0x0000001e120e7c2b */ /* 0x008fe4000800000e */
[----:B------:R-:W-:Y:S02]  /*13c0*/  DFMA R24, R24, R6, R8 ;  /* 0x000000061818722b */ /* 0x000fe40000000008 */
[C-C-:B------:R-:W-:Y:S02]  /*13d0*/  DADD R8, R10.reuse, R22.reuse ;  /* 0x000000000a087229 */ /* 0x140fe40000000016 */
[----:B------:R-:W-:Y:S02]  /*13e0*/  DADD R10, R10, -R22 ;  /* 0x000000000a0a7229 */ /* 0x000fe40000000816 */
[----:B------:R-:W-:-:S02]  /*13f0*/  DADD R20, R14, R16 ;  /* 0x000000000e147229 */ /* 0x000fc40000000010 */
[C-C-:B------:R-:W-:Y:S01]  /*1400*/  DADD R18, R12.reuse, R24.reuse ;  /* 0x000000000c127229 */ /* 0x140fe20000000018 */
[----:B------:R2:W-:Y:S01]  /*1410*/  STS.64 [R0], R8 ;  /* 0x0000000800007388 */ /* 0x0005e20000000a00 */
[----:B------:R-:W-:Y:S02]  /*1420*/  DADD R12, R12, -R24 ;  /* 0x000000000c0c7229 */ /* 0x000fe40000000818 */
[----:B------:R-:W-:Y:S01]  /*1430*/  DADD R14, R14, -R16 ;  /* 0x000000000e0e7229 */ /* 0x000fe20000000810 */
[----:B------:R2:W-:Y:S04]  /*1440*/  STS.64 [R0+0xf0], R10 ;  /* 0x0000f00a00007388 */ /* 0x0005e80000000a00 */
[----:B------:R2:W-:Y:S04]  /*1450*/  STS.64 [R0+0x60], R20 ;  /* 0x0000601400007388 */ /* 0x0005e80000000a00 */
[----:B------:R2:W-:Y:S04]  /*1460*/  STS.64 [R0+0x30], R18 ;  /* 0x0000301200007388 */ /* 0x0005e80000000a00 */
[----:B------:R2:W-:Y:S04]  /*1470*/  STS.64 [R0+0xc0], R12 ;  /* 0x0000c00c00007388 */ /* 0x0005e80000000a00 */
[----:B------:R2:W-:Y:S02]  /*1480*/  STS.64 [R0+0x90], R14 ;  /* 0x0000900e00007388 */ /* 0x0005e40000000a00 */
.L_x_207:
[----:B------:R-:W-:Y:S05]  /*1490*/  BSYNC.RECONVERGENT B0 ;  /* 0x0000000000007941 */ /* 0x000fea0003800200 */
.L_x_206:
[----:B------:R-:W-:Y:S06]  /*14a0*/  BAR.SYNC.DEFER_BLOCKING 0x0 ;  /* 0x0000000000007b1d */ /* 0x000fec0000010000 */
[----:B------:R-:W3:Y:S01]  /*14b0*/  LDCU.64 UR22, c[0x3][0x28] ;  /* 0x00c00500ff1677ac */ /* 0x000ee20008000a00 */
[----:B------:R-:W5:Y:S01]  /*14c0*/  LDCU.64 UR30, c[0x3][0x728] ;  /* 0x00c0e500ff1e77ac */ /* 0x000f620008000a00 */
[----:B------:R-:W5:Y:S01]  /*14d0*/  LDCU.64 UR38, c[0x3][0x40] ;  /* 0x00c00800ff2677ac */ /* 0x000f620008000a00 */
[----:B------:R-:W5:Y:S01]  /*14e0*/  LDCU.64 UR40, c[0x3][0x740] ;  /* 0x00c0e800ff2877ac */ /* 0x000f620008000a00 */
[----:B0-----:R-:W-:Y:S04]  /*14f0*/  LDS.64 R24, [R4] ;  /* 0x0000000004187984 */ /* 0x001fe80000000a00 */
[----:B-12-4-:R-:W0:Y:S04]  /*1500*/  LDS.64 R14, [R4+0x5a0] ;  /* 0x0005a000040e7984 */ /* 0x016e280000000a00 */
[----:B------:R-:W-:Y:S04]  /*1510*/  LDS.64 R12, [R4+0x120] ;  /* 0x00012000040c7984 */ /* 0x000fe80000000a00 */
[----:B------:R-:W1:Y:S04]  /*1520*/  LDS.64 R10, [R4+0x480] ;  /* 0x00048000040a7984 */ /* 0x000e680000000a00 */
[----:B------:R-:W-:Y:S04]  /*1530*/  LDS.64 R8, [R4+0x240] ;  /* 0x0002400004087984 */ /* 0x000fe80000000a00 */
[----:B------:R2:W4:Y:S01]  /*1540*/  LDS.64 R18, [R4+0x360] ;  /* 0x0003600004127984 */ /* 0x0005220000000a00 */
[----:B0-----:R-:W-:-:S02]  /*1550*/  DADD R22, R24, R14 ;  /* 0x0000000018167229 */ /* 0x001fc4000000000e */
[----:B------:R-:W-:Y:S02]  /*1560*/  DADD R24, R24, -R14 ;  /* 0x0000000018187229 */ /* 0x000fe4000000080e */
[----:B-1----:R-:W-:-:S04]  /*1570*/  DADD R20, R12, R10 ;  /* 0x000000000c147229 */ /* 0x002fc8000000000a */
[C---:B------:R-:W-:Y:S02]  /*1580*/  DFMA R14, R22.reuse, UR4, RZ ;  /* 0x00000004160e7c2b */ /* 0x040fe400080000ff */
[C---:B------:R-:W-:Y:S02]  /*1590*/  DFMA R16, R22.reuse, UR6, RZ ;  /* 0x0000000616107c2b */ /* 0x040fe400080000ff */
[----:B------:R-:W-:Y:S02]  /*15a0*/  DFMA R22, R22, UR12, RZ ;  /* 0x0000000c16167c2b */ /* 0x000fe400080000ff */
[----:B------:R-:W-:Y:S02]  /*15b0*/  DADD R10, R12, -R10 ;  /* 0x000000000c0a7229 */ /* 0x000fe4000000080a */
[C---:B------:R-:W-:Y:S02]  /*15c0*/  DFMA R12, R24.reuse, UR16, RZ ;  /* 0x00000010180c7c2b */ /* 0x040fe400080000ff */
[----:B--2---:R-:W-:-:S02]  /*15d0*/  DFMA R4, R24, UR8, RZ ;  /* 0x0000000818047c2b */ /* 0x004fc400080000ff */
[C---:B------:R-:W-:Y:S02]  /*15e0*/  DFMA R14, R20.reuse, UR14, R14 ;  /* 0x0000000e140e7c2b */ /* 0x040fe4000800000e */
[C---:B------:R-:W-:Y:S02]  /*15f0*/  DFMA R16, R20.reuse, UR24, R16 ;  /* 0x0000001814107c2b */ /* 0x040fe40008000010 */
[----:B---3--:R-:W-:Y:S02]  /*1600*/  DFMA R20, R20, UR22, R22 ;  /* 0x0000001614147c2b */ /* 0x008fe40008000016 */
[C-C-:B----4-:R-:W-:Y:S02]  /*1610*/  DADD R22, R8.reuse, R18.reuse ;  /* 0x0000000008167229 */ /* 0x150fe40000000012 */
[----:B------:R-:W-:Y:S02]  /*1620*/  DADD R8, R8, -R18 ;  /* 0x0000000008087229 */ /* 0x000fe40000000812 */
[----:B-----5:R-:W-:-:S02]  /*1630*/  DFMA R12, R10, UR30, R12 ;  /* 0x0000001e0a0c7c2b */ /* 0x020fc4000800000c */
[----:B------:R-:W-:Y:S02]  /*1640*/  DFMA R24, R24, UR10, RZ ;  /* 0x0000000a18187c2b */ /* 0x000fe400080000ff */
[----:B------:R-:W-:Y:S02]  /*1650*/  DFMA R4, R10, UR18, R4 ;  /* 0x000000120a047c2b */ /* 0x000fe40008000004 */
[----:B------:R-:W-:Y:S02]  /*1660*/  DFMA R20, R22, UR38, R20 ;  /* 0x0000002616147c2b */ /* 0x000fe40008000014 */
[----:B------:R-:W-:Y:S02]  /*1670*/  DFMA R12, R8, UR40, R12 ;  /* 0x00000028080c7c2b */ /* 0x000fe4000800000c */
[----:B------:R-:W-:Y:S02]  /*1680*/  DFMA R24, R10, UR20, R24 ;  /* 0x000000140a187c2b */ /* 0x000fe40008000018 */
[----:B------:R-:W-:-:S02]  /*1690*/  DFMA R14, R22, UR32, R14 ;  /* 0x00000020160e7c2b */ /* 0x000fc4000800000e */
[----:B------:R-:W-:Y:S02]  /*16a0*/  DFMA R16, R22, UR34, R16 ;  /* 0x0000002216107c2b */ /* 0x000fe40008000010 */
[----:B------:R-:W-:Y:S01]  /*16b0*/  DFMA R4, R8, UR28, R4 ;  /* 0x0000001c08047c2b */ /* 0x000fe20008000004 */
[----:B------:R-:W-:Y:S10]  /*16c0*/  @P0 EXIT ;  /* 0x000000000000094d */ /* 0x000ff40003800000 */
[----:B------:R-:W0:Y:S01]  /*16d0*/  S2R R0, SR_TID.X ;  /* 0x0000000000007919 */ /* 0x000e220000002100 */
[----:B------:R-:W1:Y:S01]  /*16e0*/  LDC.64 R10, c[0x0][0x3b0] ;  /* 0x0000ec00ff0a7b82 */ /* 0x000e620000000a00 */
[----:B------:R-:W-:-:S08]  /*16f0*/  DFMA R24, R8, R6, R24 ;  /* 0x000000060818722b */ /* 0x000fd00000000018 */
[C-C-:B------:R-:W-:Y:S02]  /*1700*/  DADD R8, R16.reuse, R24.reuse ;  /* 0x0000000010087229 */ /* 0x140fe40000000018 */
[----:B------:R-:W-:Y:S01]  /*1710*/  DADD R16, R16, -R24 ;  /* 0x0000000010107229 */ /* 0x000fe20000000818 */
[----:B0-----:R-:W-:Y:S01]  /*1720*/  IMAD.IADD R7, R0, 0x1, R3 ;  /* 0x0000000100077824 */ /* 0x001fe200078e0203 */
[C-C-:B------:R-:W-:Y:S02]  /*1730*/  DADD R2, R20.reuse, R12.reuse ;  /* 0x0000000014027229 */ /* 0x140fe4000000000c */
[----:B------:R-:W-:Y:S01]  /*1740*/  DADD R12, R20, -R12 ;  /* 0x00000000140c7229 */ /* 0x000fe2000000080c */
[----:B-1----:R-:W-:Y:S01]  /*1750*/  IMAD.WIDE R10, R7, 0x8, R10 ;  /* 0x00000008070a7825 */ /* 0x002fe200078e020a */
        /* <DEDUP_REMOVED lines=9> */
.L_x_208:
        /* <DEDUP_REMOVED lines=9> */
.L_x_347:


//--------------------- .text._Z32massMatrixMultiplyRegisterKernelILi6ELi6ELi1EEviPKiPKdS3_S3_S3_Pd --------------------------
	.section	.text._Z32massMatrixMultiplyRegisterKernelILi6ELi6ELi1EEviPKiPKdS3_S3_S3_Pd,"ax",@progbits
	.align	128
        .global         _Z32massMatrixMultiplyRegisterKernelILi6ELi6ELi1EEviPKiPKdS3_S3_S3_Pd
        .type           _Z32massMatrixMultiplyRegisterKernelILi6ELi6ELi1EEviPKiPKdS3_S3_S3_Pd,@function
        .size           _Z32massMatrixMultiplyRegisterKernelILi6ELi6ELi1EEviPKiPKdS3_S3_S3_Pd,(.L_x_348 - _Z32massMatrixMultiplyRegisterKernelILi6ELi6ELi1EEviPKiPKdS3_S3_S3_Pd)
        .other          _Z32massMatrixMultiplyRegisterKernelILi6ELi6ELi1EEviPKiPKdS3_S3_S3_Pd,@"STO_CUDA_ENTRY STV_DEFAULT"
_Z32massMatrixMultiplyRegisterKernelILi6ELi6ELi1EEviPKiPKdS3_S3_S3_Pd:
.text._Z32massMatrixMultiplyRegisterKernelILi6ELi6ELi1EEviPKiPKdS3_S3_S3_Pd:
[----:B------:R-:W-:Y:S01]  /*0000*/  LDC R1, c[0x0][0x37c] ;  /* 0x0000df00ff017b82 */ /* 0x000fe20000000800 */
[----:B------:R-:W0:Y:S07]  /*0010*/  S2R R3, SR_TID.Y ;  /* 0x0000000000037919 */ /* 0x000e2e0000002200 */
[----:B------:R-:W0:Y:S01]  /*0020*/  S2UR UR4, SR_CTAID.X ;  /* 0x00000000000479c3 */ /* 0x000e220000002500 */
[----:B------:R-:W1:Y:S01]  /*0030*/  LDCU UR5, c[0x0][0x380] ;  /* 0x00007000ff0577ac */ /* 0x000e620008000800 */
[----:B------:R-:W2:Y:S01]  /*0040*/  LDCU.64 UR22, c[0x0][0x358] ;  /* 0x00006b00ff1677ac */ /* 0x000ea20008000a00 */
[----:B0-----:R-:W-:-:S05]  /*0050*/  VIADD R7, R3, UR4 ;  /* 0x0000000403077c36 */ /* 0x001fca0008000000 */
[----:B-1----:R-:W-:-:S13]  /*0060*/  ISETP.GE.AND P0, PT, R7, UR5, PT ;  /* 0x0000000507007c0c */ /* 0x002fda000bf06270 */
[----:B------:R-:W0:Y:S02]  /*0070*/  @!P0 LDC.64 R4, c[0x0][0x388] ;  /* 0x0000e200ff048b82 */ /* 0x000e240000000a00 */
[----:B0-----:R-:W-:Y:S01]  /*0080*/  @!P0 IMAD.WIDE R4, R7, 0x4, R4 ;  /* 0x0000000407048825 */ /* 0x001fe200078e0204 */
[----:B------:R-:W0:Y:S05]  /*0090*/  S2R R0, SR_TID.X ;  /* 0x0000000000007919 */ /* 0x000e2a0000002100 */
[----:B------:R-:W1:Y:S01]  /*00a0*/  LDC.64 R6, c[0x0][0x3a8] ;  /* 0x0000ea00ff067b82 */ /* 0x000e620000000a00 */
[----:B--2---:R-:W2:Y:S01]  /*00b0*/  @!P0 LDG.E.CONSTANT R4, desc[UR22][R4.64] ;  /* 0x0000001604048981 */ /* 0x004ea2000c1e9900 */
[----:B0-----:R-:W-:-:S13]  /*00c0*/  ISETP.GT.U32.AND P1, PT, R0, 0x8, PT ;  /* 0x000000080000780c */ /* 0x001fda0003f24070 */
[----:B------:R-:W0:Y:S08]  /*00d0*/  @!P1 LDC.64 R30, c[0x0][0x398] ;  /* 0x0000e600ff1e9b82 */ /* 0x000e300000000a00 */
[----:B------:R-:W3:Y:S01]  /*00e0*/  @!P1 LDC.64 R32, c[0x0][0x3a0] ;  /* 0x0000e800ff209b82 */ /* 0x000ee20000000a00 */
[----:B0-----:R-:W-:-:S06]  /*00f0*/  @!P1 IMAD.WIDE.U32 R30, R0, 0x8, R30 ;  /* 0x00000008001e9825 */ /* 0x001fcc00078e001e */
[----:B------:R-:W4:Y:S01]  /*0100*/  @!P1 LDG.E.64.CONSTANT R30, desc[UR22][R30.64] ;  /* 0x000000161e1e9981 */ /* 0x000f22000c1e9b00 */
[----:B---3--:R-:W-:-:S06]  /*0110*/  @!P1 IMAD.WIDE.U32 R32, R0, 0x8, R32 ;  /* 0x0000000800209825 */ /* 0x008fcc00078e0020 */
[----:B------:R-:W3:Y:S01]  /*0120*/  @!P1 LDG.E.64.CONSTANT R32, desc[UR22][R32.64] ;  /* 0x0000001620209981 */ /* 0x000ee2000c1e9b00 */
[----:B------:R-:W-:Y:S01]  /*0130*/  IMAD.MOV.U32 R17, RZ, RZ, RZ ;  /* 0x000000ffff117224 */ /* 0x000fe200078e00ff */
[----:B------:R-:W0:Y:S01]  /*0140*/  S2R R11, SR_CgaCtaId ;  /* 0x00000000000b7919 */ /* 0x000e220000008800 */
[----:B------:R-:W-:-:S05]  /*0150*/  MOV R2, 0x400 ;  /* 0x0000040000027802 */ /* 0x000fca0000000f00 */
[----:B------:R-:W-:-:S05]  /*0160*/  @!P1 VIADD R8, R2, 0x708 ;  /* 0x0000070802089836 */ /* 0x000fca0000000000 */
[----:B0-----:R-:W-:-:S05]  /*0170*/  @!P1 LEA R9, R11, R8, 0x18 ;  /* 0x000000080b099211 */ /* 0x001fca00078ec0ff */
[----:B------:R-:W-:Y:S02]  /*0180*/  @!P1 IMAD R37, R0, 0x8, R9 ;  /* 0x0000000800259824 */ /* 0x000fe400078e0209 */
[----:B--2---:R-:W-:-:S04]  /*0190*/  @!P0 IMAD R17, R4, 0xd8, RZ ;  /* 0x000000d804118824 */ /* 0x004fc800078e02ff */
[----:B------:R-:W-:-:S04]  /*01a0*/  IMAD.IADD R5, R0, 0x1, R17 ;  /* 0x0000000100057824 */ /* 0x000fc800078e0211 */
[----:B-1----:R-:W-:-:S05]  /*01b0*/  IMAD.WIDE R4, R5, 0x8, R6 ;  /* 0x0000000805047825 */ /* 0x002fca00078e0206 */
[----:B------:R-:W2:Y:S04]  /*01c0*/  LDG.E.64.CONSTANT R28, desc[UR22][R4.64] ;  /* 0x00000016041c7981 */ /* 0x000ea8000c1e9b00 */
[----:B------:R-:W2:Y:S04]  /*01d0*/  LDG.E.64.CONSTANT R18, desc[UR22][R4.64+0x5a0] ;  /* 0x0005a01604127981 */ /* 0x000ea8000c1e9b00 */
[----:B------:R-:W5:Y:S04]  /*01e0*/  LDG.E.64.CONSTANT R26, desc[UR22][R4.64+0x120] ;  /* 0x00012016041a7981 */ /* 0x000f68000c1e9b00 */
[----:B------:R-:W5:Y:S04]  /*01f0*/  LDG.E.64.CONSTANT R20, desc[UR22][R4.64+0x480] ;  /* 0x0004801604147981 */ /* 0x000f68000c1e9b00 */
[----:B------:R-:W5:Y:S04]  /*0200*/  LDG.E.64.CONSTANT R24, desc[UR22][R4.64+0x240] ;  /* 0x0002401604187981 */ /* 0x000f68000c1e9b00 */
[----:B------:R0:W5:Y:S01]  /*0210*/  LDG.E.64.CONSTANT R22, desc[UR22][R4.64+0x360] ;  /* 0x0003601604167981 */ /* 0x000162000c1e9b00 */
[----:B------:R-:W-:-:S05]  /*0220*/  @!P1 VIADD R6, R2, 0x6c0 ;  /* 0x000006c002069836 */ /* 0x000fca0000000000 */
[----:B------:R-:W-:-:S05]  /*0230*/  @!P1 LEA R7, R11, R6, 0x18 ;  /* 0x000000060b079211 */ /* 0x000fca00078ec0ff */
[----:B------:R-:W-:Y:S01]  /*0240*/  @!P1 IMAD R35, R0, 0x8, R7 ;  /* 0x0000000800239824 */ /* 0x000fe200078e0207 */
[----:B------:R-:W-:-:S04]  /*0250*/  LEA R2, R11, R2, 0x18 ;  /* 0x000000020b027211 */ /* 0x000fc800078ec0ff */
[----:B----4-:R-:W-:Y:S04]  /*0260*/  @!P1 STS.64 [R35], R30 ;  /* 0x0000001e23009388 */ /* 0x010fe80000000a00 */
[----:B---3--:R-:W-:Y:S01]  /*0270*/  @!P1 STS.64 [R37], R32 ;  /* 0x0000002025009388 */ /* 0x008fe20000000a00 */
[----:B------:R-:W-:Y:S06]  /*0280*/  BAR.SYNC.DEFER_BLOCKING 0x0 ;  /* 0x0000000000007b1d */ /* 0x000fec0000010000 */
[----:B------:R-:W1:Y:S04]  /*0290*/  LDS.128 R8, [R2+0x700] ;  /* 0x0007000002087984 */ /* 0x000e680000000c00 */
[----:B0-----:R-:W0:Y:S04]  /*02a0*/  LDS.128 R4, [R2+0x6c0] ;  /* 0x0006c00002047984 */ /* 0x001e280000000c00 */
[----:B------:R-:W3:Y:S01]  /*02b0*/  LDS.128 R12, [R2+0x710] ;  /* 0x00071000020c7984 */ /* 0x000ee20000000c00 */
        /* <DEDUP_REMOVED lines=10> */
[----:B---3--:R-:W-:Y:S02]  /*0360*/  R2UR UR28, R14 ;  /* 0x000000000e1c72ca */ /* 0x008fe400000e0000 */
[----:B------:R-:W-:Y:S02]  /*0370*/  R2UR UR29, R15 ;  /* 0x000000000f1d72ca */ /* 0x000fe400000e0000 */
[----:B------:R-:W-:Y:S02]  /*0380*/  R2UR UR8, R12 ;  /* 0x000000000c0872ca */ /* 0x000fe400000e0000 */
[----:B------:R-:W-:Y:S02]  /*0390*/  R2UR UR9, R13 ;  /* 0x000000000d0972ca */ /* 0x000fe400000e0000 */
        /* <DEDUP_REMOVED lines=16> */
[----:B------:R-:W-:-:S05]  /*04a0*/  LOP3.LUT R16, R0, 0xffff, RZ, 0xc0, !PT ;  /* 0x0000ffff00107812 */ /* 0x000fca00078ec0ff */
[----:B------:R-:W-:Y:S01]  /*04b0*/  IMAD R16, R16, 0x2aab, RZ ;  /* 0x00002aab10107824 */ /* 0x000fe200078e02ff */
[----:B-1----:R-:W-:Y:S02]  /*04c0*/  R2UR UR18, R8 ;  /* 0x00000000081272ca */ /* 0x002fe400000e0000 */
[----:B------:R-:W-:Y:S02]  /*04d0*/  R2UR UR19, R9 ;  /* 0x00000000091372ca */ /* 0x000fe400000e0000 */
[----:B------:R-:W-:Y:S02]  /*04e0*/  R2UR UR38, R10 ;  /* 0x000000000a2672ca */ /* 0x000fe400000e0000 */
[----:B0-----:R-:W-:Y:S02]  /*04f0*/  R2UR UR16, R4 ;  /* 0x00000000041072ca */ /* 0x001fe400000e0000 */
[----:B------:R-:W-:Y:S02]  /*0500*/  R2UR UR17, R5 ;  /* 0x00000000051172ca */ /* 0x000fe400000e0000 */
[----:B------:R-:W-:-:S02]  /*0510*/  R2UR UR39, R11 ;  /* 0x000000000b2772ca */ /* 0x000fc400000e0000 */
[----:B------:R-:W-:Y:S02]  /*0520*/  R2UR UR36, R6 ;  /* 0x00000000062472ca */ /* 0x000fe400000e0000 */
[----:B------:R-:W-:Y:S02]  /*0530*/  R2UR UR37, R7 ;  /* 0x00000000072572ca */ /* 0x000fe400000e0000 */
[----:B---3--:R-:W-:Y:S02]  /*0540*/  R2UR UR20, R12 ;  /* 0x000000000c1472ca */ /* 0x008fe400000e0000 */
[----:B------:R-:W-:Y:S02]  /*0550*/  R2UR UR21, R13 ;  /* 0x000000000d1572ca */ /* 0x000fe400000e0000 */
[----:B------:R-:W-:Y:S02]  /*0560*/  R2UR UR42, R14 ;  /* 0x000000000e2a72ca */ /* 0x000fe400000e0000 */
[----:B------:R-:W-:Y:S01]  /*0570*/  R2UR UR43, R15 ;  /* 0x000000000f2b72ca */ /* 0x000fe200000e0000 */
[----:B------:R-:W-:Y:S01]  /*0580*/  IMAD R2, R3, 0x6c0, R2 ;  /* 0x000006c003027824 */ /* 0x000fe200078e0202 */
[----:B------:R-:W-:Y:S01]  /*0590*/  ISETP.GT.U32.AND P1, PT, R0, 0x23, PT ;  /* 0x000000230000780c */ /* 0x000fe20003f24070 */
[----:B--2---:R-:W-:-:S02]  /*05a0*/  DADD R8, R28, R18 ;  /* 0x000000001c087229 */ /* 0x004fc40000000012 */
[C-C-:B-----5:R-:W-:Y:S02]  /*05b0*/  DADD R4, R26.reuse, R20.reuse ;  /* 0x000000001a047229 */ /* 0x160fe40000000014 */
[----:B------:R-:W-:-:S04]  /*05c0*/  DADD R20, R26, -R20 ;  /* 0x000000001a147229 */ /* 0x000fc80000000814 */
[C---:B------:R-:W-:Y:S02]  /*05d0*/  DFMA R26, R8.reuse, UR4, RZ ;  /* 0x00000004081a7c2b */ /* 0x040fe400080000ff */
[----:B------:R-:W-:Y:S02]  /*05e0*/  DFMA R10, R8, UR30, RZ ;  /* 0x0000001e080a7c2b */ /* 0x000fe400080000ff */
[C-C-:B------:R-:W-:Y:S02]  /*05f0*/  DADD R6, R24.reuse, R22.reuse ;  /* 0x0000000018067229 */ /* 0x140fe40000000016 */
[----:B------:R-:W-:Y:S02]  /*0600*/  DADD R22, R24, -R22 ;  /* 0x0000000018167229 */ /* 0x000fe40000000816 */
[----:B------:R-:W-:Y:S02]  /*0610*/  DFMA R24, R8, UR18, RZ ;  /* 0x0000001208187c2b */ /* 0x000fe400080000ff */
[----:B------:R-:W-:-:S02]  /*0620*/  DADD R18, R28, -R18 ;  /* 0x000000001c127229 */ /* 0x000fc40000000812 */
[C---:B------:R-:W-:Y:S01]  /*0630*/  DFMA R8, R4.reuse, UR26, R26 ;  /* 0x0000001a04087c2b */ /* 0x040fe2000800001a */
[----:B------:R-:W-:Y:S01]  /*0640*/  SHF.R.U32.HI R27, RZ, 0x10, R16 ;  /* 0x00000010ff1b7819 */ /* 0x000fe20000011610 */
[C---:B------:R-:W-:Y:S02]  /*0650*/  DFMA R10, R4.reuse, UR14, R10 ;  /* 0x0000000e040a7c2b */ /* 0x040fe4000800000a */
[----:B------:R-:W-:Y:S01]  /*0660*/  DFMA R24, R4, UR38, R24 ;  /* 0x0000002604187c2b */ /* 0x000fe20008000018 */
[----:B------:R-:W-:Y:S01]  /*0670*/  PRMT R16, R27, 0x9910, RZ ;  /* 0x000099101b107816 */ /* 0x000fe200000000ff */
[C---:B------:R-:W-:Y:S02]  /*0680*/  DFMA R4, R18.reuse, UR6, RZ ;  /* 0x0000000612047c2b */ /* 0x040fe400080000ff */
[C---:B------:R-:W-:Y:S02]  /*0690*/  DFMA R12, R18.reuse, UR12, RZ ;  /* 0x0000000c120c7c2b */ /* 0x040fe400080000ff */
[----:B------:R-:W-:Y:S01]  /*06a0*/  IMAD.MOV.U32 R14, RZ, RZ, R16 ;  /* 0x000000ffff0e7224 */ /* 0x000fe200078e0010 */
[----:B------:R-:W-:-:S03]  /*06b0*/  DFMA R18, R18, UR36, RZ ;  /* 0x0000002412127c2b */ /* 0x000fc600080000ff */
[----:B------:R-:W-:Y:S01]  /*06c0*/  IMAD R14, R14, 0x6, RZ ;  /* 0x000000060e0e7824 */ /* 0x000fe200078e02ff */
[C---:B------:R-:W-:Y:S02]  /*06d0*/  DFMA R4, R20.reuse, UR8, R4 ;  /* 0x0000000814047c2b */ /* 0x040fe40008000004 */
[C---:B------:R-:W-:Y:S01]  /*06e0*/  DFMA R12, R20.reuse, UR32, R12 ;  /* 0x00000020140c7c2b */ /* 0x040fe2000800000c */
[----:B------:R-:W-:Y:S01]  /*06f0*/  IMAD.MOV R14, RZ, RZ, -R14 ;  /* 0x000000ffff0e7224 */ /* 0x000fe200078e0a0e */
[----:B------:R-:W-:Y:S02]  /*0700*/  DFMA R18, R20, UR20, R18 ;  /* 0x0000001414127c2b */ /* 0x000fe40008000012 */
[C---:B------:R-:W-:Y:S02]  /*0710*/  DFMA R8, R6.reuse, UR10, R8 ;  /* 0x0000000a06087c2b */ /* 0x040fe40008000008 */
[C---:B------:R-:W-:Y:S02]  /*0720*/  DFMA R10, R6.reuse, UR34, R10 ;  /* 0x00000022060a7c2b */ /* 0x040fe4000800000a */
[----:B------:R-:W-:-:S02]  /*0730*/  DFMA R24, R6, UR40, R24 ;  /* 0x0000002806187c2b */ /* 0x000fc40008000018 */
[C---:B------:R-:W-:Y:S01]  /*0740*/  DFMA R4, R22.reuse, UR28, R4 ;  /* 0x0000001c16047c2b */ /* 0x040fe20008000004 */
[----:B------:R-:W-:Y:S01]  /*0750*/  PRMT R7, R14, 0x7710, RZ ;  /* 0x000077100e077816 */ /* 0x000fe200000000ff */
[C---:B------:R-:W-:Y:S02]  /*0760*/  DFMA R12, R22.reuse, UR16, R12 ;  /* 0x00000010160c7c2b */ /* 0x040fe4000800000c */
[----:B------:R-:W-:Y:S02]  /*0770*/  DFMA R18, R22, UR42, R18 ;  /* 0x0000002a16127c2b */ /* 0x000fe40008000012 */
[----:B------:R-:W-:Y:S02]  /*0780*/  IMAD.IADD R3, R7, 0x1, R0 ;  /* 0x0000000107037824 */ /* 0x000fe400078e0200 */
[C-C-:B------:R-:W-:Y:S02]  /*0790*/  DADD R6, R8.reuse, R4.reuse ;  /* 0x0000000008067229 */ /* 0x140fe40000000004 */
[----:B------:R-:W-:Y:S01]  /*07a0*/  DADD R4, R8, -R4 ;  /* 0x0000000008047229 */ /* 0x000fe20000000804 */
[----:B------:R-:W-:Y:S01]  /*07b0*/  LOP3.LUT R14, R3, 0xffff, RZ, 0xc0, !PT ;  /* 0x0000ffff030e7812 */ /* 0x000fe200078ec0ff */
[C-C-:B------:R-:W-:Y:S01]  /*07c0*/  DADD R8, R10.reuse, R12.reuse ;  /* 0x000000000a087229 */ /* 0x140fe2000000000c */
[----:B------:R-:W-:Y:S01]  /*07d0*/  IMAD R27, R27, 0x30, R2 ;  /* 0x000000301b1b7824 */ /* 0x000fe200078e0202 */
[----:B------:R-:W-:-:S02]  /*07e0*/  DADD R10, R10, -R12 ;  /* 0x000000000a0a7229 */ /* 0x000fc4000000080c */
[C-C-:B------:R-:W-:Y:S02]  /*07f0*/  DADD R12, R24.reuse, R18.reuse ;  /* 0x00000000180c7229 */ /* 0x140fe40000000012 */
        /* <DEDUP_REMOVED lines=11> */
[----:B0-----:R-:W-:-:S05]  /*08b0*/  PRMT R4, R0, 0x9910, RZ ;  /* 0x0000991000047816 */ /* 0x001fca00000000ff */
        /* <DEDUP_REMOVED lines=9> */
[----:B------:R-:W-:-:S05]  /*0950*/  IMAD.IADD R4, R5, 0x1, R0 ;  /* 0x0000000105047824 */ /* 0x000fca00078e0200 */
        /* <DEDUP_REMOVED lines=17> */
[----:B------:R-:W-:Y:S02]  /*0a70*/  DFMA R20, R4, UR6, RZ ;  /* 0x0000000604147c2b */ /* 0x000fe400080000ff */
[----:B------:R-:W-:Y:S02]  /*0a80*/  DFMA R12, R12, UR38, R8 ;  /* 0x000000260c0c7c2b */ /* 0x000fe40008000008 */
[C---:B------:R-:W-:Y:S02]  /*0a90*/  DFMA R8, R4.reuse, UR12, RZ ;  /* 0x0000000c04087c2b */ /* 0x040fe400080000ff */
[----:B------:R-:W-:Y:S02]  /*0aa0*/  DFMA R4, R4, UR36, RZ ;  /* 0x0000002404047c2b */ /* 0x000fe400080000ff */
[C-C-:B--2---:R-:W-:Y:S02]  /*0ab0*/  DADD R14, R22.reuse, R24.reuse ;  /* 0x00000000160e7229 */ /* 0x144fe40000000018 */
[----:B------:R-:W-:-:S02]  /*0ac0*/  DADD R22, R22, -R24 ;  /* 0x0000000016167229 */ /* 0x000fc40000000818 */
[C---:B------:R-:W-:Y:S02]  /*0ad0*/  DFMA R20, R18.reuse, UR8, R20 ;  /* 0x0000000812147c2b */ /* 0x040fe40008000014 */
[C---:B------:R-:W-:Y:S02]  /*0ae0*/  DFMA R8, R18.reuse, UR32, R8 ;  /* 0x0000002012087c2b */ /* 0x040fe40008000008 */
[----:B------:R-:W-:Y:S02]  /*0af0*/  DFMA R4, R18, UR20, R4 ;  /* 0x0000001412047c2b */ /* 0x000fe40008000004 */
[----:B------:R-:W-:Y:S02]  /*0b00*/  DFMA R10, R14, UR10, R10 ;  /* 0x0000000a0e0a7c2b */ /* 0x000fe4000800000a */
[----:B------:R-:W-:Y:S02]  /*0b10*/  DFMA R20, R22, UR28, R20 ;  /* 0x0000001c16147c2b */ /* 0x000fe40008000014 */
[----:B------:R-:W-:-:S02]  /*0b20*/  DFMA R6, R14, UR34, R6 ;  /* 0x000000220e067c2b */ /* 0x000fc40008000006 */
[----:B------:R-:W-:Y:S02]  /*0b30*/  DFMA R8, R22, UR16, R8 ;  /* 0x0000001016087c2b */ /* 0x000fe40008000008 */
[----:B------:R-:W-:Y:S02]  /*0b40*/  DFMA R12, R14, UR40, R12 ;  /* 0x000000280e0c7c2b */ /* 0x000fe4000800000c */
[----:B------:R-:W-:Y:S02]  /*0b50*/  DFMA R22, R22, UR42, R4 ;  /* 0x0000002a16167c2b */ /* 0x000fe40008000004 */
[C-C-:B------:R-:W-:Y:S02]  /*0b60*/  DADD R4, R10.reuse, R20.reuse ;  /* 0x000000000a047229 */ /* 0x140fe40000000014 */
[----:B------:R-:W-:Y:S02]  /*0b70*/  DADD R20, R10, -R20 ;  /* 0x000000000a147229 */ /* 0x000fe40000000814 */
[----:B------:R-:W-:-:S02]  /*0b80*/  DADD R10, R6, R8 ;  /* 0x00000000060a7229 */ /* 0x000fc40000000008 */
[----:B------:R-:W-:Y:S01]  /*0b90*/  DADD R6, R6, -R8 ;  /* 0x0000000006067229 */ /* 0x000fe20000000808 */
[----:B------:R1:W-:Y:S01]  /*0ba0*/  STS.64 [R16], R4 ;  /* 0x0000000410007388 */ /* 0x0003e20000000a00 */
[C-C-:B------:R-:W-:Y:S02]  /*0bb0*/  DADD R8, R12.reuse, R22.reuse ;  /* 0x000000000c087229 */ /* 0x140fe40000000016 */
[----:B------:R-:W-:Y:S01]  /*0bc0*/  DADD R12, R12, -R22 ;  /* 0x000000000c0c7229 */ /* 0x000fe20000000816 */
[----:B------:R1:W-:Y:S04]  /*0bd0*/  STS.64 [R16+0xf0], R20 ;  /* 0x0000f01410007388 */ /* 0x0003e80000000a00 */
[----:B------:R1:W-:Y:S04]  /*0be0*/  STS.64 [R16+0x30], R10 ;  /* 0x0000300a10007388 */ /* 0x0003e80000000a00 */
[----:B------:R1:W-:Y:S04]  /*0bf0*/  STS.64 [R16+0xc0], R6 ;  /* 0x0000c00610007388 */ /* 0x0003e80000000a00 */
[----:B------:R1:W-:Y:S04]  /*0c00*/  STS.64 [R16+0x60], R8 ;  /* 0x0000600810007388 */ /* 0x0003e80000000a00 */
[----:B------:R1:W-:Y:S02]  /*0c10*/  STS.64 [R16+0x90], R12 ;  /* 0x0000900c10007388 */ /* 0x0003e40000000a00 */
.L_x_210:
[----:B------:R-:W-:Y:S05]  /*0c20*/  BSYNC.RECONVERGENT B0 ;  /* 0x0000000000007941 */ /* 0x000fea0003800200 */
.L_x_209:
[----:B------:R-:W-:Y:S06]  /*0c30*/  BAR.SYNC.DEFER_BLOCKING 0x0 ;  /* 0x0000000000007b1d */ /* 0x000fec0000010000 */
[----:B------:R-:W-:Y:S04]  /*0c40*/  BSSY.RECONVERGENT B0, `(.L_x_211) ;  /* 0x0000068000007945 */ /* 0x000fe80003800200 */
[----:B------:R-:W-:Y:S05]  /*0c50*/  @P1 BRA `(.L_x_212) ;  /* 0x0000000400981947 */ /* 0x000fea0003800000 */
[----:B01----:R-:W-:Y:S01]  /*0c60*/  PRMT R4, R0, 0x9910, RZ ;  /* 0x0000991000047816 */ /* 0x003fe200000000ff */
[----:B------:R-:W-:Y:S01]  /*0c70*/  UMOV UR24, 0x624 ;  /* 0x0000062400187882 */ /* 0x000fe20000000000 */
[----:B------:R-:W-:Y:S02]  /*0c80*/  CS2R R26, SRZ ;  /* 0x00000000001a7805 */ /* 0x000fe4000001ff00 */
[----:B------:R-:W-:Y:S01]  /*0c90*/  CS2R R30, SRZ ;  /* 0x00000000001e7805 */ /* 0x000fe2000001ff00 */
        /* <DEDUP_REMOVED lines=11> */
[----:B------:R-:W-:Y:S01]  /*0d50*/  IMAD R24, R16, 0x30, R7 ;  /* 0x0000003010187824 */ /* 0x000fe200078e0207 */
[----:B------:R-:W-:-:S04]  /*0d60*/  PRMT R16, R25, 0x5410, R16 ;  /* 0x0000541019107816 */ /* 0x000fc80000000010 */
[----:B------:R-:W-:Y:S01]  /*0d70*/  LDS.128 R4, [R24] ;  /* 0x0000000018047984 */ /* 0x000fe20000000c00 */
[----:B------:R-:W-:-:S03]  /*0d80*/  IDP.2A.LO.U16.U8 R16, R16, UR24, RZ ;  /* 0x0000001810107c26 */ /* 0x000fc600080010ff */
[----:B------:R-:W0:Y:S01]  /*0d90*/  LDS.128 R8, [R24+0x20] ;  /* 0x0000200018087984 */ /* 0x000e220000000c00 */
[----:B------:R-:W-:-:S03]  /*0da0*/  IMAD.IADD R25, R16, 0x1, R17 ;  /* 0x0000000110197824 */ /* 0x000fc600078e0211 */
[----:B------:R-:W1:Y:S01]  /*0db0*/  LDS.128 R12, [R24+0x10] ;  /* 0x00001000180c7984 */ /* 0x000e620000000c00 */
[C-C-:B0-----:R-:W-:Y:S02]  /*0dc0*/  DADD R18, R4.reuse, R10.reuse ;  /* 0x0000000004127229 */ /* 0x141fe4000000000a */
[----:B------:R-:W-:Y:S02]  /*0dd0*/  DADD R4, R4, -R10 ;  /* 0x0000000004047229 */ /* 0x000fe4000000080a */
[C-C-:B------:R-:W-:Y:S02]  /*0de0*/  DADD R10, R6.reuse, R8.reuse ;  /* 0x00000000060a7229 */ /* 0x140fe40000000008 */
[----:B------:R-:W-:Y:S02]  /*0df0*/  DADD R6, R6, -R8 ;  /* 0x0000000006067229 */ /* 0x000fe40000000808 */
[C---:B------:R-:W-:Y:S02]  /*0e00*/  DFMA R20, R18.reuse, UR4, RZ ;  /* 0x0000000412147c2b */ /* 0x040fe400080000ff */
[----:B------:R-:W-:-:S02]  /*0e10*/  DFMA R22, R18, UR30, RZ ;  /* 0x0000001e12167c2b */ /* 0x000fc400080000ff */
[----:B------:R-:W-:Y:S02]  /*0e20*/  DFMA R18, R18, UR18, RZ ;  /* 0x0000001212127c2b */ /* 0x000fe400080000ff */
[----:B------:R-:W-:Y:S02]  /*0e30*/  DFMA R8, R4, UR12, RZ ;  /* 0x0000000c04087c2b */ /* 0x000fe400080000ff */
[C---:B------:R-:W-:Y:S02]  /*0e40*/  DFMA R20, R10.reuse, UR26, R20 ;  /* 0x0000001a0a147c2b */ /* 0x040fe40008000014 */
[C---:B------:R-:W-:Y:S02]  /*0e50*/  DFMA R22, R10.reuse, UR14, R22 ;  /* 0x0000000e0a167c2b */ /* 0x040fe40008000016 */
[----:B------:R-:W-:Y:S02]  /*0e60*/  DFMA R18, R10, UR38, R18 ;  /* 0x000000260a127c2b */ /* 0x000fe40008000012 */
[----:B------:R-:W-:-:S02]  /*0e70*/  DFMA R10, R4, UR6, RZ ;  /* 0x00000006040a7c2b */ /* 0x000fc400080000ff */
[----:B------:R-:W-:Y:S02]  /*0e80*/  DFMA R4, R4, UR36, RZ ;  /* 0x0000002404047c2b */ /* 0x000fe400080000ff */
[----:B------:R-:W-:-:S04]  /*0e90*/  DFMA R8, R6, UR32, R8 ;  /* 0x0000002006087c2b */ /* 0x000fc80008000008 */
[C---:B------:R-:W-:Y:S02]  /*0ea0*/  DFMA R10, R6.reuse, UR8, R10 ;  /* 0x00000008060a7c2b */ /* 0x040fe4000800000a */
[----:B------:R-:W-:Y:S02]  /*0eb0*/  DFMA R4, R6, UR20, R4 ;  /* 0x0000001406047c2b */ /* 0x000fe40008000004 */
[C-C-:B-1----:R-:W-:Y:S02]  /*0ec0*/  DADD R6, R12.reuse, R14.reuse ;  /* 0x000000000c067229 */ /* 0x142fe4000000000e */
[----:B------:R-:W-:Y:S01]  /*0ed0*/  DADD R14, R12, -R14 ;  /* 0x000000000c0e7229 */ /* 0x000fe2000000080e */
[----:B------:R-:W0:Y:S05]  /*0ee0*/  LDC.64 R12, c[0x0][0x390] ;  /* 0x0000e400ff0c7b82 */ /* 0x000e2a0000000a00 */
[----:B------:R-:W-:-:S02]  /*0ef0*/  DFMA R20, R6, UR10, R20 ;  /* 0x0000000a06147c2b */ /* 0x000fc40008000014 */
[----:B------:R-:W-:Y:S02]  /*0f00*/  DFMA R10, R14, UR28, R10 ;  /* 0x0000001c0e0a7c2b */ /* 0x000fe4000800000a */
[----:B------:R-:W-:Y:S02]  /*0f10*/  DFMA R22, R6, UR34, R22 ;  /* 0x0000002206167c2b */ /* 0x000fe40008000016 */
[----:B------:R-:W-:Y:S02]  /*0f20*/  DFMA R8, R14, UR16, R8 ;  /* 0x000000100e087c2b */ /* 0x000fe40008000008 */
[----:B------:R-:W-:Y:S02]  /*0f30*/  DFMA R18, R6, UR40, R18 ;  /* 0x0000002806127c2b */ /* 0x000fe40008000012 */
[C-C-:B------:R-:W-:Y:S02]  /*0f40*/  DADD R6, R10.reuse, R20.reuse ;  /* 0x000000000a067229 */ /* 0x140fe40000000014 */
[----:B------:R-:W-:-:S02]  /*0f50*/  DADD R10, -R10, R20 ;  /* 0x000000000a0a7229 */ /* 0x000fc40000000114 */
[C-C-:B------:R-:W-:Y:S02]  /*0f60*/  DADD R20, R22.reuse, R8.reuse ;  /* 0x0000000016147229 */ /* 0x140fe40000000008 */
[----:B------:R-:W-:Y:S01]  /*0f70*/  DADD R8, R22, -R8 ;  /* 0x0000000016087229 */ /* 0x000fe20000000808 */
[----:B0-----:R-:W-:Y:S01]  /*0f80*/  IMAD.WIDE R12, R25, 0x8, R12 ;  /* 0x00000008190c7825 */ /* 0x001fe200078e020c */
[----:B------:R-:W-:-:S04]  /*0f90*/  CS2R R22, SRZ ;  /* 0x0000000000167805 */ /* 0x000fc8000001ff00 */
        /* <DEDUP_REMOVED lines=14> */
[----:B------:R0:W3:Y:S01]  /*1080*/  @!P0 LDG.E.64.CONSTANT R22, desc[UR22][R12.64+0x10] ;  /* 0x000010160c168981 */ /* 0x0000e2000c1e9b00 */
[----:B------:R-:W-:-:S08]  /*1090*/  DFMA R14, R14, UR42, R4 ;  /* 0x0000002a0e0e7c2b */ /* 0x000fd00008000004 */
[C-C-:B------:R-:W-:Y:S02]  /*10a0*/  DADD R4, R18.reuse, -R14.reuse ;  /* 0x0000000012047229 */ /* 0x140fe4000000080e */
[----:B------:R-:W-:Y:S02]  /*10b0*/  DADD R14, R18, R14 ;  /* 0x00000000120e7229 */ /* 0x000fe4000000000e */
[----:B0-----:R-:W-:-:S08]  /*10c0*/  DFMA R12, R10, UR4, RZ ;  /* 0x000000040a0c7c2b */ /* 0x001fd000080000ff */
[----:B------:R-:W-:Y:S02]  /*10d0*/  DFMA R12, R8, UR30, R12 ;  /* 0x0000001e080c7c2b */ /* 0x000fe4000800000c */
[----:B--2---:R-:W-:Y:S02]  /*10e0*/  DMUL R4, R4, R26 ;  /* 0x0000001a04047228 */ /* 0x004fe40000000000 */
[----:B------:R-:W-:-:S06]  /*10f0*/  DFMA R26, R6, UR28, RZ ;  /* 0x0000001c061a7c2b */ /* 0x000fcc00080000ff */
[CCC-:B---3--:R-:W-:Y:S02]  /*1100*/  DFMA R18, R14.reuse, R22.reuse, R4.reuse ;  /* 0x000000160e12722b */ /* 0x1c8fe40000000004 */
[----:B------:R-:W-:Y:S02]  /*1110*/  DFMA R22, R14, R22, -R4 ;  /* 0x000000160e16722b */ /* 0x000fe40000000804 */
[C---:B------:R-:W-:Y:S02]  /*1120*/  DFMA R14, R6.reuse, UR6, RZ ;  /* 0x00000006060e7c2b */ /* 0x040fe400080000ff */
[----:B------:R-:W-:Y:S02]  /*1130*/  DFMA R4, R6, UR8, RZ ;  /* 0x0000000806047c2b */ /* 0x000fe400080000ff */
[C---:B------:R-:W-:Y:S02]  /*1140*/  DFMA R6, R10.reuse, UR10, RZ ;  /* 0x0000000a0a067c2b */ /* 0x040fe400080000ff */
[----:B------:R-:W-:-:S02]  /*1150*/  DFMA R10, R10, UR26, RZ ;  /* 0x0000001a0a0a7c2b */ /* 0x000fc400080000ff */
[C---:B------:R-:W-:Y:S02]  /*1160*/  DFMA R14, R20.reuse, UR12, R14 ;  /* 0x0000000c140e7c2b */ /* 0x040fe4000800000e */
        /* <DEDUP_REMOVED lines=10> */
[----:B------:R-:W-:-:S02]  /*1210*/  DADD R18, R12, R14 ;  /* 0x000000000c127229 */ /* 0x000fc4000000000e */
[----:B------:R-:W-:Y:S02]  /*1220*/  DADD R12, R12, -R14 ;  /* 0x000000000c0c7229 */ /* 0x000fe4000000080e */
        /* <DEDUP_REMOVED lines=8> */
[----:B------:R2:W-:Y:S02]  /*12b0*/  STS.64 [R24+0x20], R8 ;  /* 0x0000200818007388 */ /* 0x0005e40000000a00 */
.L_x_212:
[----:B------:R-:W-:Y:S05]  /*12c0*/  BSYNC.RECONVERGENT B0 ;  /* 0x0000000000007941 */ /* 0x000fea0003800200 */
.L_x_211:
[----:B------:R-:W-:Y:S06]  /*12d0*/  BAR.SYNC.DEFER_BLOCKING 0x0 ;  /* 0x0000000000007b1d */ /* 0x000fec0000010000 */
[----:B------:R-:W-:Y:S04]  /*12e0*/  BSSY.RECONVERGENT B0, `(.L_x_213) ;  /* 0x0000039000007945 */ /* 0x000fe80003800200 */
[----:B------:R-:W-:Y:S05]  /*12f0*/  @P1 BRA `(.L_x_214) ;  /* 0x0000000000dc1947 */ /* 0x000fea0003800000 */
[----:B012---:R-:W-:-:S05]  /*1300*/  PRMT R4, R0, 0x9910, RZ ;  /* 0x0000991000047816 */ /* 0x007fca00000000ff */
[----:B------:R-:W-:-:S05]  /*1310*/  IMAD R4, R4, 0xab, RZ ;  /* 0x000000ab04047824 */ /* 0x000fca00078e02ff */
        /* <DEDUP_REMOVED lines=25> */
[----:B------:R-:W-:-:S02]  /*14b0*/  DFMA R18, R4, UR28, RZ ;  /* 0x0000001c04127c2b */ /* 0x000fc400080000ff */
[----:B------:R-:W-:Y:S02]  /*14c0*/  DFMA R4, R4, UR8, RZ ;  /* 0x0000000804047c2b */ /* 0x000fe400080000ff */
[C---:B------:R-:W-:Y:S02]  /*14d0*/  DFMA R6, R10.reuse, UR30, R6 ;  /* 0x0000001e0a067c2b */ /* 0x040fe40008000006 */
[C---:B------:R-:W-:Y:S02]  /*14e0*/  DFMA R8, R10.reuse, UR14, R8 ;  /* 0x0000000e0a087c2b */ /* 0x040fe40008000008 */
[----:B------:R-:W-:Y:S02]  /*14f0*/  DFMA R10, R10, UR34, R12 ;  /* 0x000000220a0a7c2b */ /* 0x000fe4000800000c */
[C-C-:B--2---:R-:W-:Y:S02]  /*1500*/  DADD R12, R22.reuse, R24.reuse ;  /* 0x00000000160c7229 */ /* 0x144fe40000000018 */
[----:B------:R-:W-:-:S02]  /*1510*/  DADD R22, R22, -R24 ;  /* 0x0000000016167229 */ /* 0x000fc40000000818 */
[C---:B------:R-:W-:Y:S02]  /*1520*/  DFMA R20, R14.reuse, UR12, R20 ;  /* 0x0000000c0e147c2b */ /* 0x040fe40008000014 */
[C---:B------:R-:W-:Y:S02]  /*1530*/  DFMA R18, R14.reuse, UR16, R18 ;  /* 0x000000100e127c2b */ /* 0x040fe40008000012 */
[----:B------:R-:W-:Y:S02]  /*1540*/  DFMA R4, R14, UR32, R4 ;  /* 0x000000200e047c2b */ /* 0x000fe40008000004 */
[----:B------:R-:W-:Y:S02]  /*1550*/  DFMA R6, R12, UR18, R6 ;  /* 0x000000120c067c2b */ /* 0x000fe40008000006 */
[C---:B------:R-:W-:Y:S02]  /*1560*/  DFMA R20, R22.reuse, UR36, R20 ;  /* 0x0000002416147c2b */ /* 0x040fe40008000014 */
[----:B------:R-:W-:-:S02]  /*1570*/  DFMA R18, R22, UR42, R18 ;  /* 0x0000002a16127c2b */ /* 0x000fc40008000012 */
[C---:B------:R-:W-:Y:S02]  /*1580*/  DFMA R8, R12.reuse, UR38, R8 ;  /* 0x000000260c087c2b */ /* 0x040fe40008000008 */
[----:B------:R-:W-:Y:S02]  /*1590*/  DFMA R10, R12, UR40, R10 ;  /* 0x000000280c0a7c2b */ /* 0x000fe4000800000a */
[----:B------:R-:W-:Y:S02]  /*15a0*/  DFMA R22, R22, UR20, R4 ;  /* 0x0000001416167c2b */ /* 0x000fe40008000004 */
        /* <DEDUP_REMOVED lines=12> */
.L_x_214:
[----:B------:R-:W-:Y:S05]  /*1670*/  BSYNC.RECONVERGENT B0 ;  /* 0x0000000000007941 */ /* 0x000fea0003800200 */
.L_x_213:
[----:B------:R-:W-:Y:S06]  /*1680*/  BAR.SYNC.DEFER_BLOCKING 0x0 ;  /* 0x0000000000007b1d */ /* 0x000fec0000010000 */
[----:B0123--:R-:W-:Y:S04]  /*1690*/  LDS.64 R6, [R3] ;  /* 0x0000000003067984 */ /* 0x00ffe80000000a00 */
[----:B------:R-:W0:Y:S04]  /*16a0*/  LDS.64 R8, [R3+0x5a0] ;  /* 0x0005a00003087984 */ /* 0x000e280000000a00 */
[----:B------:R-:W-:Y:S04]  /*16b0*/  LDS.64 R10, [R3+0x120] ;  /* 0x00012000030a7984 */ /* 0x000fe80000000a00 */
[----:B------:R-:W1:Y:S04]  /*16c0*/  LDS.64 R26, [R3+0x480] ;  /* 0x00048000031a7984 */ /* 0x000e680000000a00 */
[----:B------:R-:W-:Y:S04]  /*16d0*/  LDS.64 R4, [R3+0x240] ;  /* 0x0002400003047984 */ /* 0x000fe80000000a00 */
[----:B------:R2:W3:Y:S01]  /*16e0*/  LDS.64 R14, [R3+0x360] ;  /* 0x00036000030e7984 */ /* 0x0004e20000000a00 */
        /* <DEDUP_REMOVED lines=10> */
[C---:B--2---:R-:W-:Y:S02]  /*1790*/  DFMA R2, R20.reuse, UR30, R24 ;  /* 0x0000001e14027c2b */ /* 0x044fe40008000018 */
[C---:B------:R-:W-:Y:S02]  /*17a0*/  DFMA R18, R20.reuse, UR14, R18 ;  /* 0x0000000e14127c2b */ /* 0x040fe40008000012 */
[----:B------:R-:W-:Y:S02]  /*17b0*/  DFMA R20, R20, UR34, R22 ;  /* 0x0000002214147c2b */ /* 0x000fe40008000016 */
[C-C-:B---3--:R-:W-:Y:S02]  /*17c0*/  DADD R22, R4.reuse, R14.reuse ;  /* 0x0000000004167229 */ /* 0x148fe4000000000e */
[----:B------:R-:W-:-:S02]  /*17d0*/  DADD R4, R4, -R14 ;  /* 0x0000000004047229 */ /* 0x000fc4000000080e */
[C---:B------:R-:W-:Y:S02]  /*17e0*/  DFMA R8, R6.reuse, UR12, R8 ;  /* 0x0000000c06087c2b */ /* 0x040fe40008000008 */
[C---:B------:R-:W-:Y:S02]  /*17f0*/  DFMA R10, R6.reuse, UR32, R10 ;  /* 0x00000020060a7c2b */ /* 0x040fe4000800000a */
[----:B------:R-:W-:Y:S02]  /*1800*/  DFMA R12, R6, UR16, R12 ;  /* 0x00000010060c7c2b */ /* 0x000fe4000800000c */
[C---:B------:R-:W-:Y:S02]  /*1810*/  DFMA R2, R22.reuse, UR18, R2 ;  /* 0x0000001216027c2b */ /* 0x040fe40008000002 */
[C---:B------:R-:W-:Y:S02]  /*1820*/  DFMA R18, R22.reuse, UR38, R18 ;  /* 0x0000002616127c2b */ /* 0x040fe40008000012 */
[----:B------:R-:W-:-:S02]  /*1830*/  DFMA R20, R22, UR40, R20 ;  /* 0x0000002816147c2b */ /* 0x000fc40008000014 */
[C---:B------:R-:W-:Y:S02]  /*1840*/  DFMA R8, R4.reuse, UR36, R8 ;  /* 0x0000002404087c2b */ /* 0x040fe40008000008 */
        /* <DEDUP_REMOVED lines=8> */
[----:B------:R-:W-:Y:S02]  /*18d0*/  DADD R18, R18, -R10 ;  /* 0x0000000012127229 */ /* 0x000fe4000000080a */
[----:B------:R-:W-:-:S02]  /*18e0*/  DADD R10, R2, R8 ;  /* 0x00000000020a7229 */ /* 0x000fc40000000008 */
        /* <DEDUP_REMOVED lines=8> */
[----:B------:R-:W-:Y:S01]  /*1970*/  STG.E.64 desc[UR22][R6.64+0x5a0], R2 ;  /* 0x0005a00206007986 */ /* 0x000fe2000c101b16 */
[----:B------:R-:W-:Y:S05]  /*1980*/  EXIT ;  /* 0x000000000000794d */ /* 0x000fea0003800000 */
.L_x_215:
        /* <DEDUP_REMOVED lines=15> */
.L_x_348:


//--------------------- .text._Z32massMatrixMultiplyConstantKernelILi4ELi8ELi2EEviPKiPKdS3_S3_S3_Pd --------------------------
	.section	.text._Z32massMatrixMultiplyConstantKernelILi4ELi8ELi2EEviPKiPKdS3_S3_S3_Pd,"ax",@progbits
	.align	128
        .global         _Z32massMatrixMultiplyConstantKernelILi4ELi8ELi2EEviPKiPKdS3_S3_S3_Pd
        .type           _Z32massMatrixMultiplyConstantKernelILi4ELi8ELi2EEviPKiPKdS3_S3_S3_Pd,@function
        .size           _Z32massMatrixMultiplyConstantKernelILi4ELi8ELi2EEviPKiPKdS3_S3_S3_Pd,(.L_x_349 - _Z32massMatrixMultiplyConstantKernelILi4ELi8ELi2EEviPKiPKdS3_S3_S3_Pd)
        .other          _Z32massMatrixMultiplyConstantKernelILi4ELi8ELi2EEviPKiPKdS3_S3_S3_Pd,@"STO_CUDA_ENTRY STV_DEFAULT"
_Z32massMatrixMultiplyConstantKernelILi4ELi8ELi2EEviPKiPKdS3_S3_S3_Pd:
.text._Z32massMatrixMultiplyConstantKernelILi4ELi8ELi2EEviPKiPKdS3_S3_S3_Pd:
[----:B------:R-:W-:Y:S01]  /*0000*/  LDC R1, c[0x0][0x37c] ;  /* 0x0000df00ff017b82 */ /* 0x000fe20000000800 */
[----:B------:R-:W0:Y:S01]  /*0010*/  S2R R0, SR_TID.Y ;  /* 0x0000000000007919 */ /* 0x000e220000002200 */
[----:B------:R-:W1:Y:S01]  /*0020*/  LDCU UR4, c[0x0][0x380] ;  /* 0x00007000ff0477ac */ /* 0x000e620008000800 */
[----:B------:R-:W-:-:S05]  /*0030*/  IMAD.MOV.U32 R5, RZ, RZ, RZ ;  /* 0x000000ffff057224 */ /* 0x000fca00078e00ff */
[----:B------:R-:W2:Y:S01]  /*0040*/  LDC.64 R8, c[0x0][0x3a8] ;  /* 0x0000ea00ff087b82 */ /* 0x000ea20000000a00 */
[----:B------:R-:W0:Y:S01]  /*0050*/  S2R R3, SR_CTAID.X ;  /* 0x0000000000037919 */ /* 0x000e220000002500 */
[----:B------:R-:W3:Y:S01]  /*0060*/  LDCU.64 UR6, c[0x0][0x358] ;  /* 0x00006b00ff0677ac */ /* 0x000ee20008000a00 */
[----:B------:R-:W4:Y:S01]  /*0070*/  S2R R65, SR_TID.X ;  /* 0x0000000000417919 */ /* 0x000f220000002100 */
[----:B------:R-:W5:Y:S01]  /*0080*/  LDCU.128 UR8, c[0x3][URZ] ;  /* 0x00c00000ff0877ac */ /* 0x000f620008000c00 */
[----:B------:R-:W5:Y:S01]  /*0090*/  LDCU.128 UR16, c[0x3][0x10] ;  /* 0x00c00200ff1077ac */ /* 0x000f620008000c00 */
[----:B------:R-:W5:Y:S01]  /*00a0*/  LDCU.128 UR24, c[0x3][0x20] ;  /* 0x00c00400ff1877ac */ /* 0x000f620008000c00 */
[----:B------:R-:W5:Y:S01]  /*00b0*/  LDCU.128 UR32, c[0x3][0x30] ;  /* 0x00c00600ff2077ac */ /* 0x000f620008000c00 */
[----:B------:R-:W5:Y:S01]  /*00c0*/  LDCU.128 UR12, c[0x3][0x700] ;  /* 0x00c0e000ff0c77ac */ /* 0x000f620008000c00 */
[----:B------:R-:W5:Y:S01]  /*00d0*/  LDCU.128 UR20, c[0x3][0x710] ;  /* 0x00c0e200ff1477ac */ /* 0x000f620008000c00 */
[----:B------:R-:W5:Y:S01]  /*00e0*/  LDCU.128 UR28, c[0x3][0x720] ;  /* 0x00c0e400ff1c77ac */ /* 0x000f620008000c00 */
[----:B0-----:R-:W-:Y:S01]  /*00f0*/  IMAD R2, R3, 0x2, R0 ;  /* 0x0000000203027824 */ /* 0x001fe200078e0200 */
[----:B------:R-:W0:Y:S04]  /*0100*/  LDCU.128 UR36, c[0x3][0x730] ;  /* 0x00c0e600ff2477ac */ /* 0x000e280008000c00 */
[----:B-1----:R-:W-:-:S13]  /*0110*/  ISETP.GE.AND P0, PT, R2, UR4, PT ;  /* 0x0000000402007c0c */ /* 0x002fda000bf06270 */
[----:B------:R-:W1:Y:S02]  /*0120*/  @!P0 LDC.64 R6, c[0x0][0x388] ;  /* 0x0000e200ff068b82 */ /* 0x000e640000000a00 */
[----:B-1----:R-:W-:-:S05]  /*0130*/  @!P0 IMAD.WIDE R6, R2, 0x4, R6 ;  /* 0x0000000402068825 */ /* 0x002fca00078e0206 */
[----:B---3--:R-:W3:Y:S01]  /*0140*/  @!P0 LDG.E.CONSTANT R5, desc[UR6][R6.64] ;  /* 0x0000000606058981 */ /* 0x008ee2000c1e9900 */
[----:B----4-:R-:W-:Y:S01]  /*0150*/  MOV R4, R65 ;  /* 0x0000004100047202 */ /* 0x010fe20000000f00 */
[----:B------:R-:W1:Y:S01]  /*0160*/  S2R R59, SR_CgaCtaId ;  /* 0x00000000003b7919 */ /* 0x000e620000008800 */
[----:B------:R-:W-:Y:S01]  /*0170*/  MOV R54, 0x400 ;  /* 0x0000040000367802 */ /* 0x000fe20000000f00 */
[----:B------:R-:W-:Y:S02]  /*0180*/  BAR.SYNC.DEFER_BLOCKING 0x0 ;  /* 0x0000000000007b1d */ /* 0x000fe40000010000 */
[----:B---3--:R-:W-:-:S04]  /*0190*/  IMAD R3, R5, 0x40, R4 ;  /* 0x0000004005037824 */ /* 0x008fc800078e0204 */
[----:B--2---:R-:W-:-:S05]  /*01a0*/  IMAD.WIDE R8, R3, 0x8, R8 ;  /* 0x0000000803087825 */ /* 0x004fca00078e0208 */
[----:B------:R-:W2:Y:S04]  /*01b0*/  LDG.E.64.CONSTANT R52, desc[UR6][R8.64] ;  /* 0x0000000608347981 */ /* 0x000ea8000c1e9b00 */
[----:B------:R-:W2:Y:S04]  /*01c0*/  LDG.E.64.CONSTANT R12, desc[UR6][R8.64+0x180] ;  /* 0x00018006080c7981 */ /* 0x000ea8000c1e9b00 */
[----:B------:R-:W3:Y:S04]  /*01d0*/  LDG.E.64.CONSTANT R50, desc[UR6][R8.64+0x80] ;  /* 0x0000800608327981 */ /* 0x000ee8000c1e9b00 */
[----:B------:R0:W3:Y:S01]  /*01e0*/  LDG.E.64.CONSTANT R10, desc[UR6][R8.64+0x100] ;  /* 0x00010006080a7981 */ /* 0x0000e2000c1e9b00 */
        /* <DEDUP_REMOVED lines=21> */
[----:B-1----:R-:W-:Y:S01]  /*0340*/  LEA R59, R59, R54, 0x18 ;  /* 0x000000363b3b7211 */ /* 0x002fe200078ec0ff */
[----:B------:R-:W-:Y:S01]  /*0350*/  IMAD.U32 R20, RZ, RZ, UR28 ;  /* 0x0000001cff147e24 */ /* 0x000fe2000f8e00ff */
[----:B------:R-:W-:Y:S01]  /*0360*/  ISETP.GT.U32.AND P2, PT, R4, 0x1f, PT ;  /* 0x0000001f0400780c */ /* 0x000fe20003f44070 */
[----:B------:R-:W-:Y:S01]  /*0370*/  IMAD.U32 R21, RZ, RZ, UR29 ;  /* 0x0000001dff157e24 */ /* 0x000fe2000f8e00ff */
[----:B------:R-:W0:Y:S01]  /*0380*/  LDCU.128 UR8, c[0x3][URZ] ;  /* 0x00c00000ff0877ac */ /* 0x000e220008000c00 */
[----:B------:R-:W-:Y:S01]  /*0390*/  IMAD.U32 R28, RZ, RZ, UR14 ;  /* 0x0000000eff1c7e24 */ /* 0x000fe2000f8e00ff */
[----:B------:R-:W-:Y:S01]  /*03a0*/  BSSY.RECONVERGENT B0, `(.L_x_216) ;  /* 0x000006c000007945 */ /* 0x000fe20003800200 */
[----:B------:R-:W-:Y:S01]  /*03b0*/  IMAD.U32 R24, RZ, RZ, UR22 ;  /* 0x00000016ff187e24 */ /* 0x000fe2000f8e00ff */
[----:B------:R-:W1:Y:S01]  /*03c0*/  LDCU.128 UR12, c[0x3][0x700] ;  /* 0x00c0e000ff0c77ac */ /* 0x000e620008000c00 */
[----:B------:R-:W-:Y:S01]  /*03d0*/  IMAD.U32 R25, RZ, RZ, UR23 ;  /* 0x00000017ff197e24 */ /* 0x000fe2000f8e00ff */
[----:B------:R-:W-:Y:S01]  /*03e0*/  ISETP.GT.U32.AND P1, PT, R65, 0x3f, PT ;  /* 0x0000003f4100780c */ /* 0x000fe20003f24070 */
[----:B------:R-:W-:Y:S01]  /*03f0*/  IMAD.U32 R17, RZ, RZ, UR31 ;  /* 0x0000001fff117e24 */ /* 0x000fe2000f8e00ff */
[----:B------:R-:W4:Y:S01]  /*0400*/  LDCU.128 UR16, c[0x3][0x10] ;  /* 0x00c00200ff1077ac */ /* 0x000f220008000c00 */
[----:B------:R-:W-:-:S02]  /*0410*/  IMAD.U32 R8, RZ, RZ, UR38 ;  /* 0x00000026ff087e24 */ /* 0x000fc4000f8e00ff */
[----:B------:R-:W-:Y:S01]  /*0420*/  IMAD.SHL.U32 R60, R4, 0x8, RZ ;  /* 0x00000008043c7824 */ /* 0x000fe200078e00ff */
[----:B------:R-:W0:Y:S04]  /*0430*/  LDCU.128 UR20, c[0x3][0x710] ;  /* 0x00c0e200ff1477ac */ /* 0x000e280008000c00 */
[----:B------:R-:W-:Y:S01]  /*0440*/  LOP3.LUT R61, R60, 0x18, RZ, 0xc0, !PT ;  /* 0x000000183c3d7812 */ /* 0x000fe200078ec0ff */
[----:B------:R-:W0:Y:S01]  /*0450*/  LDCU.128 UR24, c[0x3][0x20] ;  /* 0x00c00400ff1877ac */ /* 0x000e220008000c00 */
[----:B------:R-:W0:Y:S01]  /*0460*/  LDCU.128 UR28, c[0x3][0x720] ;  /* 0x00c0e400ff1c77ac */ /* 0x000e220008000c00 */
[C-C-:B--2---:R-:W-:Y:S02]  /*0470*/  DADD R6, R52.reuse, R12.reuse ;  /* 0x0000000034067229 */ /* 0x144fe4000000000c */
[----:B------:R-:W-:Y:S01]  /*0480*/  DADD R52, R52, -R12 ;  /* 0x0000000034347229 */ /* 0x000fe2000000080c */
[----:B------:R-:W-:-:S02]  /*0490*/  IMAD.U32 R12, RZ, RZ, UR34 ;  /* 0x00000022ff0c7e24 */ /* 0x000fc4000f8e00ff */
[----:B------:R-:W-:Y:S01]  /*04a0*/  IMAD.U32 R13, RZ, RZ, UR35 ;  /* 0x00000023ff0d7e24 */ /* 0x000fe2000f8e00ff */
[----:B------:R-:W2:Y:S01]  /*04b0*/  LDCU.128 UR32, c[0x3][0x30] ;  /* 0x00c00600ff2077ac */ /* 0x000ea20008000c00 */
[----:B---3--:R-:W-:Y:S02]  /*04c0*/  DADD R44, R50, R10 ;  /* 0x00000000322c7229 */ /* 0x008fe4000000000a */
[C---:B------:R-:W-:Y:S02]  /*04d0*/  DFMA R56, R6.reuse, R38, RZ ;  /* 0x000000260638722b */ /* 0x040fe400000000ff */
[C---:B------:R-:W-:Y:S02]  /*04e0*/  DFMA R40, R6.reuse, R34, RZ ;  /* 0x000000220628722b */ /* 0x040fe400000000ff */
[C---:B------:R-:W-:Y:S02]  /*04f0*/  DFMA R42, R6.reuse, R22, RZ ;  /* 0x00000016062a722b */ /* 0x040fe400000000ff */
[----:B------:R-:W-:-:S02]  /*0500*/  DFMA R6, R6, R14, RZ ;  /* 0x0000000e0606722b */ /* 0x000fc400000000ff */
[C---:B------:R-:W-:Y:S02]  /*0510*/  DFMA R56, R44.reuse, R30, R56 ;  /* 0x0000001e2c38722b */ /* 0x040fe40000000038 */
[C---:B------:R-:W-:Y:S02]  /*0520*/  DFMA R40, R44.reuse, R26, R40 ;  /* 0x0000001a2c28722b */ /* 0x040fe40000000028 */
[C---:B------:R-:W-:Y:S02]  /*0530*/  DFMA R42, R44.reuse, R18, R42 ;  /* 0x000000122c2a722b */ /* 0x040fe4000000002a */
[----:B------:R-:W-:Y:S02]  /*0540*/  DFMA R44, R44, R12, R6 ;  /* 0x0000000c2c2c722b */ /* 0x000fe40000000006 */
[----:B------:R-:W-:Y:S02]  /*0550*/  DADD R50, R50, -R10 ;  /* 0x0000000032327229 */ /* 0x000fe4000000080a */
[C---:B------:R-:W-:Y:S01]  /*0560*/  DFMA R6, R52.reuse, R36, RZ ;  /* 0x000000243406722b */ /* 0x040fe200000000ff */
[----:B------:R-:W-:Y:S01]  /*0570*/  MOV R10, UR36 ;  /* 0x00000024000a7c02 */ /* 0x000fe20008000f00 */
[----:B------:R-:W-:Y:S01]  /*0580*/  IMAD.U32 R11, RZ, RZ, UR37 ;  /* 0x00000025ff0b7e24 */ /* 0x000fe2000f8e00ff */
[----:B------:R-:W-:-:S02]  /*0590*/  DFMA R46, R52, R32, RZ ;  /* 0x00000020342e722b */ /* 0x000fc400000000ff */
[----:B------:R-:W-:-:S03]  /*05a0*/  DFMA R48, R52, R20, RZ ;  /* 0x000000143430722b */ /* 0x000fc600000000ff */
[----:B------:R-:W-:Y:S02]  /*05b0*/  DFMA R52, R52, R10, RZ ;  /* 0x0000000a3434722b */ /* 0x000fe400000000ff */
[C---:B------:R-:W-:Y:S02]  /*05c0*/  DFMA R6, R50.reuse, R28, R6 ;  /* 0x0000001c3206722b */ /* 0x040fe40000000006 */
[C---:B------:R-:W-:Y:S02]  /*05d0*/  DFMA R46, R50.reuse, R24, R46 ;  /* 0x00000018322e722b */ /* 0x040fe4000000002e */
[C---:B------:R-:W-:Y:S02]  /*05e0*/  DFMA R48, R50.reuse, R16, R48 ;  /* 0x000000103230722b */ /* 0x040fe40000000030 */
[----:B------:R-:W-:Y:S02]  /*05f0*/  DFMA R50, R50, R8, R52 ;  /* 0x000000083232722b */ /* 0x000fe40000000034 */
[----:B------:R-:W-:-:S02]  /*0600*/  DADD R52, R56, R6 ;  /* 0x0000000038347229 */ /* 0x000fc40000000006 */
[----:B------:R-:W-:Y:S01]  /*0610*/  DADD R56, R56, -R6 ;  /* 0x0000000038387229 */ /* 0x000fe20000000806 */
[----:B------:R-:W-:Y:S01]  /*0620*/  SHF.R.U32.HI R6, RZ, 0x2, R4 ;  /* 0x00000002ff067819 */ /* 0x000fe20000011604 */
[----:B------:R-:W-:Y:S01]  /*0630*/  IMAD R7, R0, 0x1200, R59 ;  /* 0x0000120000077824 */ /* 0x000fe200078e023b */
[C-C-:B------:R-:W-:Y:S02]  /*0640*/  DADD R54, R40.reuse, R46.reuse ;  /* 0x0000000028367229 */ /* 0x140fe4000000002e */
[----:B------:R-:W-:Y:S01]  /*0650*/  DADD R46, R40, -R46 ;  /* 0x00000000282e7229 */ /* 0x000fe2000000082e */
[----:B------:R-:W-:Y:S01]  /*0660*/  IMAD R58, R6, 0x48, R7 ;  /* 0x00000048063a7824 */ /* 0x000fe200078e0207 */
[C-C-:B------:R-:W-:Y:S02]  /*0670*/  DADD R40, R42.reuse, R48.reuse ;  /* 0x000000002a287229 */ /* 0x140fe40000000030 */
[----:B------:R-:W-:Y:S01]  /*0680*/  DADD R48, R42, -R48 ;  /* 0x000000002a307229 */ /* 0x000fe20000000830 */
[----:B------:R-:W-:Y:S01]  /*0690*/  IMAD.IADD R61, R58, 0x1, R61 ;  /* 0x000000013a3d7824 */ /* 0x000fe200078e023d */
[----:B------:R-:W-:-:S02]  /*06a0*/  DADD R42, R44, R50 ;  /* 0x000000002c2a7229 */ /* 0x000fc40000000032 */
        /* <DEDUP_REMOVED lines=11> */
[----:B------:R-:W-:Y:S02]  /*0760*/  LEA R6, R0, R6, 0x3 ;  /* 0x0000000600067211 */ /* 0x000fe400078e18ff */
[----:B---3--:R-:W-:-:S05]  /*0770*/  LOP3.LUT R41, R4, 0x3, RZ, 0xc0, !PT ;  /* 0x0000000304297812 */ /* 0x008fca00078ec0ff */
[----:B------:R-:W-:-:S04]  /*0780*/  IMAD R6, R6, 0x48, R41 ;  /* 0x0000004806067824 */ /* 0x000fc800078e0229 */
[----:B------:R-:W-:-:S07]  /*0790*/  IMAD.U32 R6, R6, 0x8, R59 ;  /* 0x0000000806067824 */ /* 0x000fce00078e003b */
.L_x_218:
[----:B------:R-:W-:Y:S01]  /*07a0*/  LDS.64 R50, [R6] ;  /* 0x0000000006327984 */ /* 0x000fe20000000a00 */
[C---:B------:R-:W-:Y:S01]  /*07b0*/  ISETP.GE.U32.AND P2, PT, R4.reuse, 0x10, PT ;  /* 0x000000100400780c */ /* 0x040fe20003f46070 */
[----:B------:R-:W-:Y:S02]  /*07c0*/  VIADD R4, R4, 0x10 ;  /* 0x0000001004047836 */ /* 0x000fe40000000000 */
[----:B------:R-:W0:Y:S04]  /*07d0*/  LDS.64 R56, [R6+0xd8] ;  /* 0x0000d80006387984 */ /* 0x000e280000000a00 */
[----:B------:R-:W-:Y:S04]  /*07e0*/  LDS.64 R48, [R6+0x48] ;  /* 0x0000480006307984 */ /* 0x000fe80000000a00 */
[----:B------:R-:W1:Y:S01]  /*07f0*/  LDS.64 R54, [R6+0x90] ;  /* 0x0000900006367984 */ /* 0x000e620000000a00 */
[----:B0-----:R-:W-:-:S02]  /*0800*/  DADD R52, R50, R56 ;  /* 0x0000000032347229 */ /* 0x001fc40000000038 */
[----:B------:R-:W-:Y:S02]  /*0810*/  DADD R50, R50, -R56 ;  /* 0x0000000032327229 */ /* 0x000fe40000000838 */
[----:B-1----:R-:W-:-:S04]  /*0820*/  DADD R46, R48, R54 ;  /* 0x00000000302e7229 */ /* 0x002fc80000000036 */
[C---:B------:R-:W-:Y:S02]  /*0830*/  DFMA R40, R52.reuse, R38, RZ ;  /* 0x000000263428722b */ /* 0x040fe400000000ff */
[C---:B------:R-:W-:Y:S02]  /*0840*/  DFMA R42, R52.reuse, R34, RZ ;  /* 0x00000022342a722b */ /* 0x040fe400000000ff */
[C---:B------:R-:W-:Y:S02]  /*0850*/  DFMA R44, R52.reuse, R22, RZ ;  /* 0x00000016342c722b */ /* 0x040fe400000000ff */
[----:B------:R-:W-:Y:S02]  /*0860*/  DFMA R52, R52, R14, RZ ;  /* 0x0000000e3434722b */ /* 0x000fe400000000ff */
[----:B------:R-:W-:Y:S02]  /*0870*/  DADD R48, R48, -R54 ;  /* 0x0000000030307229 */ /* 0x000fe40000000836 */
[----:B------:R-:W-:-:S02]  /*0880*/  DFMA R40, R46, R30, R40 ;  /* 0x0000001e2e28722b */ /* 0x000fc40000000028 */
[C---:B------:R-:W-:Y:S02]  /*0890*/  DFMA R42, R46.reuse, R26, R42 ;  /* 0x0000001a2e2a722b */ /* 0x040fe4000000002a */
[----:B------:R-:W-:Y:S02]  /*08a0*/  DFMA R44, R46, R18, R44 ;  /* 0x000000122e2c722b */ /* 0x000fe4000000002c */
[----:B------:R-:W-:Y:S02]  /*08b0*/  DFMA R58, R50, R36, RZ ;  /* 0x00000024323a722b */ /* 0x000fe400000000ff */
[----:B------:R-:W-:Y:S02]  /*08c0*/  DFMA R46, R46, R12, R52 ;  /* 0x0000000c2e2e722b */ /* 0x000fe40000000034 */
[C---:B------:R-:W-:Y:S02]  /*08d0*/  DFMA R52, R50.reuse, R32, RZ ;  /* 0x000000203234722b */ /* 0x040fe400000000ff */
[----:B------:R-:W-:-:S02]  /*08e0*/  DFMA R54, R50, R20, RZ ;  /* 0x000000143236722b */ /* 0x000fc400000000ff */
[----:B------:R-:W-:Y:S02]  /*08f0*/  DFMA R56, R50, R10, RZ ;  /* 0x0000000a3238722b */ /* 0x000fe400000000ff */
[C---:B------:R-:W-:Y:S02]  /*0900*/  DFMA R50, R48.reuse, R28, R58 ;  /* 0x0000001c3032722b */ /* 0x040fe4000000003a */
[C---:B------:R-:W-:Y:S02]  /*0910*/  DFMA R52, R48.reuse, R24, R52 ;  /* 0x000000183034722b */ /* 0x040fe40000000034 */
[C---:B------:R-:W-:Y:S02]  /*0920*/  DFMA R54, R48.reuse, R16, R54 ;  /* 0x000000103036722b */ /* 0x040fe40000000036 */
[----:B------:R-:W-:Y:S02]  /*0930*/  DFMA R56, R48, R8, R56 ;  /* 0x000000083038722b */ /* 0x000fe40000000038 */
[----:B------:R-:W-:-:S02]  /*0940*/  DADD R48, R40, R50 ;  /* 0x0000000028307229 */ /* 0x000fc40000000032 */
[----:B------:R-:W-:Y:S02]  /*0950*/  DADD R50, R40, -R50 ;  /* 0x0000000028327229 */ /* 0x000fe40000000832 */
[C-C-:B------:R-:W-:Y:S02]  /*0960*/  DADD R40, R42.reuse, R52.reuse ;  /* 0x000000002a287229 */ /* 0x140fe40000000034 */
[----:B------:R-:W-:Y:S01]  /*0970*/  DADD R52, R42, -R52 ;  /* 0x000000002a347229 */ /* 0x000fe20000000834 */
[----:B------:R-:W-:Y:S01]  /*0980*/  STS.64 [R6], R48 ;  /* 0x0000003006007388 */ /* 0x000fe20000000a00 */
[C-C-:B------:R-:W-:Y:S02]  /*0990*/  DADD R42, R44.reuse, R54.reuse ;  /* 0x000000002c2a7229 */ /* 0x140fe40000000036 */
[----:B------:R-:W-:Y:S01]  /*09a0*/  DADD R44, R44, -R54 ;  /* 0x000000002c2c7229 */ /* 0x000fe20000000836 */
[----:B------:R-:W-:Y:S01]  /*09b0*/  STS.64 [R6+0x1f8], R50 ;  /* 0x0001f83206007388 */ /* 0x000fe20000000a00 */
[----:B------:R-:W-:-:S02]  /*09c0*/  DADD R54, R46, R56 ;  /* 0x000000002e367229 */ /* 0x000fc40000000038 */
[----:B------:R-:W-:Y:S01]  /*09d0*/  DADD R46, R46, -R56 ;  /* 0x000000002e2e7229 */ /* 0x000fe20000000838 */
[----:B------:R-:W-:Y:S04]  /*09e0*/  STS.64 [R6+0x48], R40 ;  /* 0x0000482806007388 */ /* 0x000fe80000000a00 */
[----:B------:R-:W-:Y:S04]  /*09f0*/  STS.64 [R6+0x1b0], R52 ;  /* 0x0001b03406007388 */ /* 0x000fe80000000a00 */
[----:B------:R-:W-:Y:S04]  /*0a00*/  STS.64 [R6+0x90], R42 ;  /* 0x0000902a06007388 */ /* 0x000fe80000000a00 */
[----:B------:R-:W-:Y:S04]  /*0a10*/  STS.64 [R6+0x168], R44 ;  /* 0x0001682c06007388 */ /* 0x000fe80000000a00 */
[----:B------:R-:W-:Y:S04]  /*0a20*/  STS.64 [R6+0xd8], R54 ;  /* 0x0000d83606007388 */ /* 0x000fe80000000a00 */
[----:B------:R0:W-:Y:S02]  /*0a30*/  STS.64 [R6+0x120], R46 ;  /* 0x0001202e06007388 */ /* 0x0001e40000000a00 */
[----:B0-----:R-:W-:Y:S01]  /*0a40*/  IADD3 R6, PT, PT, R6, 0x900, RZ ;  /* 0x0000090006067810 */ /* 0x001fe20007ffe0ff */
[----:B------:R-:W-:Y:S06]  /*0a50*/  @!P2 BRA `(.L_x_218) ;  /* 0xfffffffc0050a947 */ /* 0x000fec000383ffff */
.L_x_217:
[----:B------:R-:W-:Y:S05]  /*0a60*/  BSYNC.RECONVERGENT B0 ;  /* 0x0000000000007941 */ /* 0x000fea0003800200 */
.L_x_216:
[----:B------:R-:W0:Y:S01]  /*0a70*/  LDCU.128 UR36, c[0x3][0x730] ;  /* 0x00c0e600ff2477ac */ /* 0x000e220008000c00 */
[----:B------:R-:W-:Y:S01]  /*0a80*/  BSSY.RECONVERGENT B0, `(.L_x_219) ;  /* 0x0000096000007945 */ /* 0x000fe20003800200 */
[----:B------:R-:W-:Y:S06]  /*0a90*/  BAR.SYNC.DEFER_BLOCKING 0x0 ;  /* 0x0000000000007b1d */ /* 0x000fec0000010000 */
[----:B------:R-:W-:Y:S05]  /*0aa0*/  @P1 BRA `(.L_x_220) ;  /* 0x00000008004c1947 */ /* 0x000fea0003800000 */
[----:B------:R-:W-:Y:S01]  /*0ab0*/  LOP3.LUT R4, R65, 0x7, RZ, 0xc0, !PT ;  /* 0x0000000741047812 */ /* 0x000fe200078ec0ff */
[----:B------:R-:W-:-:S04]  /*0ac0*/  IMAD.SHL.U32 R5, R5, 0x200, RZ ;  /* 0x0000020005057824 */ /* 0x000fc800078e00ff */
[----:B------:R-:W-:-:S07]  /*0ad0*/  IMAD R6, R4, 0x48, R7 ;  /* 0x0000004804067824 */ /* 0x000fce00078e0207 */
.L_x_221:
[----:B-1----:R-:W1:Y:S01]  /*0ae0*/  @!P0 S2R R7, SR_TID.X ;  /* 0x0000000000078919 */ /* 0x002e620000002100 */
[----:B------:R-:W2:Y:S01]  /*0af0*/  @!P0 LDC.64 R8, c[0x0][0x390] ;  /* 0x0000e400ff088b82 */ /* 0x000ea20000000a00 */
[----:B------:R-:W-:Y:S02]  /*0b00*/  @!P0 LOP3.LUT R12, R4, 0x38, R65, 0xf8, !PT ;  /* 0x00000038040c8812 */ /* 0x000fe400078ef841 */
[----:B---3--:R-:W-:Y:S01]  /*0b10*/  CS2R R46, SRZ ;  /* 0x00000000002e7805 */ /* 0x008fe2000001ff00 */
[----:B------:R-:W3:Y:S01]  /*0b20*/  @!P0 S2R R13, SR_TID.X ;  /* 0x00000000000d8919 */ /* 0x000ee20000002100 */
[----:B------:R-:W-:-:S03]  /*0b30*/  CS2R R16, SRZ ;  /* 0x0000000000107805 */ /* 0x000fc6000001ff00 */
[----:B------:R-:W4:Y:S01]  /*0b40*/  @!P0 LDC.64 R10, c[0x0][0x390] ;  /* 0x0000e400ff0a8b82 */ /* 0x000f220000000a00 */
[----:B------:R-:W-:Y:S02]  /*0b50*/  CS2R R44, SRZ ;  /* 0x00000000002c7805 */ /* 0x000fe4000001ff00 */
[----:B-1----:R-:W-:Y:S01]  /*0b60*/  @!P0 LOP3.LUT R4, R7, 0x7, RZ, 0xc0, !PT ;  /* 0x0000000707048812 */ /* 0x002fe200078ec0ff */
[----:B------:R-:W-:-:S03]  /*0b70*/  @!P0 IMAD R7, R12, 0x8, R5 ;  /* 0x000000080c078824 */ /* 0x000fc600078e0205 */
[----:B------:R-:W-:Y:S01]  /*0b80*/  @!P0 LOP3.LUT R14, R4, 0x38, R65, 0xf8, !PT ;  /* 0x00000038040e8812 */ /* 0x000fe200078ef841 */
[----:B--2---:R-:W-:-:S03]  /*0b90*/  @!P0 IMAD.WIDE R8, R7, 0x8, R8 ;  /* 0x0000000807088825 */ /* 0x004fc600078e0208 */
[----:B------:R-:W-:Y:S02]  /*0ba0*/  @!P0 LEA R19, R14, R5, 0x3 ;  /* 0x000000050e138211 */ /* 0x000fe400078e18ff */
[----:B------:R-:W2:Y:S03]  /*0bb0*/  @!P0 LDG.E.64.CONSTANT R46, desc[UR6][R8.64+0x38] ;  /* 0x00003806082e8981 */ /* 0x000ea6000c1e9b00 */
[----:B----4-:R-:W-:Y:S01]  /*0bc0*/  @!P0 IMAD.WIDE R18, R19, 0x8, R10 ;  /* 0x0000000813128825 */ /* 0x010fe200078e020a */
[----:B------:R-:W-:Y:S01]  /*0bd0*/  CS2R R14, SRZ ;  /* 0x00000000000e7805 */ /* 0x000fe2000001ff00 */
[----:B------:R-:W1:Y:S01]  /*0be0*/  @!P0 LDC.64 R10, c[0x0][0x390] ;  /* 0x0000e400ff0a8b82 */ /* 0x000e620000000a00 */
[----:B------:R4:W5:Y:S04]  /*0bf0*/  @!P0 LDG.E.64.CONSTANT R44, desc[UR6][R8.64] ;  /* 0x00000006082c8981 */ /* 0x000968000c1e9b00 */
[----:B------:R-:W5:Y:S04]  /*0c00*/  @!P0 LDG.E.64.CONSTANT R16, desc[UR6][R18.64+0x30] ;  /* 0x0000300612108981 */ /* 0x000f68000c1e9b00 */
[----:B------:R0:W5:Y:S01]  /*0c10*/  @!P0 LDG.E.64.CONSTANT R14, desc[UR6][R18.64+0x8] ;  /* 0x00000806120e8981 */ /* 0x000162000c1e9b00 */
[----:B---3--:R-:W-:Y:S01]  /*0c20*/  @!P0 LOP3.LUT R4, R13, 0x7, RZ, 0xc0, !PT ;  /* 0x000000070d048812 */ /* 0x008fe200078ec0ff */
[----:B----4-:R-:W3:Y:S03]  /*0c30*/  @!P0 LDC.64 R8, c[0x0][0x390] ;  /* 0x0000e400ff088b82 */ /* 0x010ee60000000a00 */
[----:B------:R-:W-:Y:S01]  /*0c40*/  @!P0 LOP3.LUT R12, R4, 0x38, R65, 0xf8, !PT ;  /* 0x00000038040c8812 */ /* 0x000fe200078ef841 */
[----:B------:R-:W4:Y:S04]  /*0c50*/  @!P0 S2R R7, SR_TID.X ;  /* 0x0000000000078919 */ /* 0x000f280000002100 */
[----:B------:R-:W-:-:S04]  /*0c60*/  @!P0 IMAD R21, R12, 0x8, R5 ;  /* 0x000000080c158824 */ /* 0x000fc800078e0205 */
[----:B-1----:R-:W-:Y:S01]  /*0c70*/  @!P0 IMAD.WIDE R20, R21, 0x8, R10 ;  /* 0x0000000815148825 */ /* 0x002fe200078e020a */
[----:B------:R-:W-:Y:S02]  /*0c80*/  CS2R R10, SRZ ;  /* 0x00000000000a7805 */ /* 0x000fe4000001ff00 */
[----:B------:R-:W-:-:S04]  /*0c90*/  CS2R R12, SRZ ;  /* 0x00000000000c7805 */ /* 0x000fc8000001ff00 */
[----:B------:R-:W5:Y:S04]  /*0ca0*/  @!P0 LDG.E.64.CONSTANT R10, desc[UR6][R20.64+0x28] ;  /* 0x00002806140a8981 */ /* 0x000f68000c1e9b00 */
[----:B------:R1:W5:Y:S01]  /*0cb0*/  @!P0 LDG.E.64.CONSTANT R12, desc[UR6][R20.64+0x10] ;  /* 0x00001006140c8981 */ /* 0x000362000c1e9b00 */
[----:B----4-:R-:W-:-:S04]  /*0cc0*/  @!P0 LOP3.LUT R4, R7, 0x7, RZ, 0xc0, !PT ;  /* 0x0000000707048812 */ /* 0x010fc800078ec0ff */
[----:B0-----:R-:W-:Y:S02]  /*0cd0*/  @!P0 LOP3.LUT R18, R4, 0x38, R65, 0xf8, !PT ;  /* 0x0000003804128812 */ /* 0x001fe400078ef841 */
[----:B------:R-:W-:-:S03]  /*0ce0*/  CS2R R40, SRZ ;  /* 0x0000000000287805 */ /* 0x000fc6000001ff00 */
[----:B------:R-:W-:-:S04]  /*0cf0*/  @!P0 IMAD R23, R18, 0x8, R5 ;  /* 0x0000000812178824 */ /* 0x000fc800078e0205 */
[----:B---3--:R-:W-:Y:S01]  /*0d00*/  @!P0 IMAD.WIDE R22, R23, 0x8, R8 ;  /* 0x0000000817168825 */ /* 0x008fe200078e0208 */
[----:B------:R-:W-:-:S04]  /*0d10*/  CS2R R42, SRZ ;  /* 0x00000000002a7805 */ /* 0x000fc8000001ff00 */
[----:B------:R-:W3:Y:S04]  /*0d20*/  @!P0 LDG.E.64.CONSTANT R40, desc[UR6][R22.64+0x20] ;  /* 0x0000200616288981 */ /* 0x000ee8000c1e9b00 */
[----:B------:R0:W4:Y:S01]  /*0d30*/  @!P0 LDG.E.64.CONSTANT R42, desc[UR6][R22.64+0x18] ;  /* 0x00001806162a8981 */ /* 0x000122000c1e9b00 */
[----:B------:R-:W-:-:S05]  /*0d40*/  SHF.R.U32.HI R7, RZ, 0x3, R65 ;  /* 0x00000003ff077819 */ /* 0x000fca0000011641 */
[----:B------:R-:W-:-:S05]  /*0d50*/  IMAD R7, R7, 0x240, R6 ;  /* 0x0000024007077824 */ /* 0x000fca00078e0206 */
[----:B------:R-:W-:Y:S04]  /*0d60*/  LDS.64 R58, [R7] ;  /* 0x00000000073a7984 */ /* 0x000fe80000000a00 */
[----:B------:R-:W0:Y:S04]  /*0d70*/  LDS.64 R18, [R7+0x18] ;  /* 0x0000180007127984 */ /* 0x000e280000000a00 */
[----:B------:R-:W-:Y:S04]  /*0d80*/  LDS.64 R56, [R7+0x8] ;  /* 0x0000080007387984 */ /* 0x000fe80000000a00 */
[----:B-1----:R-:W1:Y:S01]  /*0d90*/  LDS.64 R20, [R7+0x10] ;  /* 0x0000100007147984 */ /* 0x002e620000000a00 */
        /* <DEDUP_REMOVED lines=24> */
[----:B------:R-:W-:Y:S02]  /*0f20*/  DFMA R18, R54, R30, R18 ;  /* 0x0000001e3612722b */ /* 0x000fe40000000012 */
[----:B------:R-:W-:Y:S02]  /*0f30*/  DFMA R52, R56, R28, R52 ;  /* 0x0000001c3834722b */ /* 0x000fe40000000034 */
[----:B------:R-:W-:Y:S02]  /*0f40*/  DFMA R48, R54, R26, R48 ;  /* 0x0000001a3630722b */ /* 0x000fe40000000030 */
[----:B------:R-:W-:-:S04]  /*0f50*/  DFMA R50, R56, R24, R50 ;  /* 0x000000183832722b */ /* 0x000fc80000000032 */
[----:B------:R-:W-:-:S04]  /*0f60*/  DADD R22, R18, -R52 ;  /* 0x0000000012167229 */ /* 0x000fc80000000834 */
[----:B------:R-:W-:Y:S02]  /*0f70*/  DADD R20, R48, -R50 ;  /* 0x0000000030147229 */ /* 0x000fe40000000832 */
[----:B------:R-:W-:Y:S02]  /*0f80*/  DADD R18, R18, R52 ;  /* 0x0000000012127229 */ /* 0x000fe40000000034 */
[----:B------:R-:W-:Y:S01]  /*0f90*/  DADD R48, R48, R50 ;  /* 0x0000000030307229 */ /* 0x000fe20000000032 */
[----:B------:R-:W-:Y:S01]  /*0fa0*/  ISETP.GE.U32.AND P1, PT, R65, 0x30, PT ;  /* 0x000000304100780c */ /* 0x000fe20003f26070 */
[----:B--2---:R-:W-:Y:S01]  /*0fb0*/  DMUL R46, R22, R46 ;  /* 0x0000002e162e7228 */ /* 0x004fe20000000000 */
[----:B------:R-:W-:Y:S01]  /*0fc0*/  IMAD.U32 R22, RZ, RZ, UR24 ;  /* 0x00000018ff167e24 */ /* 0x000fe2000f8e00ff */
[----:B------:R-:W-:Y:S01]  /*0fd0*/  MOV R23, UR25 ;  /* 0x0000001900177c02 */ /* 0x000fe20008000f00 */
[----:B-----5:R-:W-:Y:S01]  /*0fe0*/  DMUL R16, R20, R16 ;  /* 0x0000001014107228 */ /* 0x020fe20000000000 */
[----:B------:R-:W-:Y:S01]  /*0ff0*/  IMAD.U32 R20, RZ, RZ, UR28 ;  /* 0x0000001cff147e24 */ /* 0x000fe2000f8e00ff */
[----:B------:R-:W-:-:S03]  /*1000*/  MOV R21, UR29 ;  /* 0x0000001d00157c02 */ /* 0x000fc60008000f00 */
[CCC-:B------:R-:W-:Y:S02]  /*1010*/  DFMA R60, R18.reuse, R44.reuse, R46.reuse ;  /* 0x0000002c123c722b */ /* 0x1c0fe4000000002e */
[----:B------:R-:W-:Y:S02]  /*1020*/  DFMA R44, R18, R44, -R46 ;  /* 0x0000002c122c722b */ /* 0x000fe4000000082e */
[--C-:B------:R-:W-:Y:S02]  /*1030*/  DFMA R46, R48, R14, R16.reuse ;  /* 0x0000000e302e722b */ /* 0x100fe40000000010 */
[----:B------:R-:W-:Y:S02]  /*1040*/  DFMA R50, R8, R22, RZ ;  /* 0x000000160832722b */ /* 0x000fe400000000ff */
[----:B------:R-:W-:Y:S01]  /*1050*/  DFMA R52, R58, R20, RZ ;  /* 0x000000143a34722b */ /* 0x000fe200000000ff */
[----:B------:R-:W-:Y:S01]  /*1060*/  IMAD.U32 R18, RZ, RZ, UR26 ;  /* 0x0000001aff127e24 */ /* 0x000fe2000f8e00ff */
[----:B------:R-:W-:Y:S01]  /*1070*/  DFMA R48, R48, R14, -R16 ;  /* 0x0000000e3030722b */ /* 0x000fe20000000810 */
[----:B------:R-:W-:Y:S01]  /*1080*/  MOV R19, UR27 ;  /* 0x0000001b00137c02 */ /* 0x000fe20008000f00 */
[----:B------:R-:W-:Y:S01]  /*1090*/  IMAD.U32 R16, RZ, RZ, UR30 ;  /* 0x0000001eff107e24 */ /* 0x000fe2000f8e00ff */
[----:B------:R-:W-:-:S04]  /*10a0*/  MOV R17, UR31 ;  /* 0x0000001f00117c02 */ /* 0x000fc80008000f00 */
[----:B------:R-:W-:Y:S02]  /*10b0*/  DFMA R50, R54, R18, R50 ;  /* 0x000000123632722b */ /* 0x000fe40000000032 */
[----:B------:R-:W-:-:S08]  /*10c0*/  DFMA R52, R56, R16, R52 ;  /* 0x000000103834722b */ /* 0x000fd00000000034 */
[C-C-:B------:R-:W-:Y:S02]  /*10d0*/  DADD R14, R50.reuse, -R52.reuse ;  /* 0x00000000320e7229 */ /* 0x140fe40000000834 */
[----:B------:R-:W-:-:S06]  /*10e0*/  DADD R52, R50, R52 ;  /* 0x0000000032347229 */ /* 0x000fcc0000000034 */
[----:B------:R-:W-:Y:S01]  /*10f0*/  DMUL R10, R14, R10 ;  /* 0x0000000a0e0a7228 */ /* 0x000fe20000000000 */
[----:B------:R-:W-:Y:S01]  /*1100*/  IMAD.U32 R14, RZ, RZ, UR32 ;  /* 0x00000020ff0e7e24 */ /* 0x000fe2000f8e00ff */
[----:B------:R-:W-:-:S06]  /*1110*/  MOV R15, UR33 ;  /* 0x00000021000f7c02 */ /* 0x000fcc0008000f00 */
[CCC-:B------:R-:W-:Y:S02]  /*1120*/  DFMA R50, R52.reuse, R12.reuse, R10.reuse ;  /* 0x0000000c3432722b */ /* 0x1c0fe4000000000a */
[----:B------:R-:W-:Y:S02]  /*1130*/  DFMA R52, R52, R12, -R10 ;  /* 0x0000000c3434722b */ /* 0x000fe4000000080a */
[----:B------:R-:W-:Y:S01]  /*1140*/  DFMA R8, R8, R14, RZ ;  /* 0x0000000e0808722b */ /* 0x000fe200000000ff */
[----:B------:R-:W-:Y:S01]  /*1150*/  IMAD.U32 R10, RZ, RZ, UR36 ;  /* 0x00000024ff0a7e24 */ /* 0x000fe2000f8e00ff */
[----:B------:R-:W-:Y:S01]  /*1160*/  MOV R11, UR37 ;  /* 0x00000025000b7c02 */ /* 0x000fe20008000f00 */
[----:B------:R-:W-:Y:S01]  /*1170*/  IMAD.U32 R12, RZ, RZ, UR34 ;  /* 0x00000022ff0c7e24 */ /* 0x000fe2000f8e00ff */
[----:B------:R-:W-:-:S04]  /*1180*/  MOV R13, UR35 ;  /* 0x00000023000d7c02 */ /* 0x000fc80008000f00 */
[----:B------:R-:W-:Y:S02]  /*1190*/  DFMA R58, R58, R10, RZ ;  /* 0x0000000a3a3a722b */ /* 0x000fe400000000ff */
[----:B------:R-:W-:Y:S01]  /*11a0*/  DFMA R54, R54, R12, R8 ;  /* 0x0000000c3636722b */ /* 0x000fe20000000008 */
[----:B------:R-:W-:Y:S01]  /*11b0*/  IMAD.U32 R8, RZ, RZ, UR38 ;  /* 0x00000026ff087e24 */ /* 0x000fe2000f8e00ff */
[----:B------:R-:W-:-:S06]  /*11c0*/  MOV R9, UR39 ;  /* 0x0000002700097c02 */ /* 0x000fcc0008000f00 */
[----:B------:R-:W-:Y:S02]  /*11d0*/  DFMA R56, R56, R8, R58 ;  /* 0x000000083838722b */ /* 0x000fe4000000003a */
[C---:B------:R-:W-:Y:S02]  /*11e0*/  DFMA R58, R60.reuse, R38, RZ ;  /* 0x000000263c3a722b */ /* 0x040fe400000000ff */
[----:B------:R-:W-:-:S04]  /*11f0*/  DFMA R60, R60, R30, RZ ;  /* 0x0000001e3c3c722b */ /* 0x000fc800000000ff */
[----:B------:R-:W-:Y:S02]  /*1200*/  DADD R62, R54, R56 ;  /* 0x00000000363e7229 */ /* 0x000fe40000000038 */
[C---:B------:R-:W-:Y:S02]  /*1210*/  DFMA R58, R46.reuse, R34, R58 ;  /* 0x000000222e3a722b */ /* 0x040fe4000000003a */
[----:B------:R-:W-:Y:S02]  /*1220*/  DFMA R60, R46, R26, R60 ;  /* 0x0000001a2e3c722b */ /* 0x000fe4000000003c */
[----:B------:R-:W-:Y:S02]  /*1230*/  DADD R54, R54, -R56 ;  /* 0x0000000036367229 */ /* 0x000fe40000000838 */
[C---:B------:R-:W-:Y:S02]  /*1240*/  DFMA R46, R44.reuse, R36, RZ ;  /* 0x000000242c2e722b */ /* 0x040fe400000000ff */
[----:B------:R-:W-:-:S04]  /*1250*/  DFMA R44, R44, R28, RZ ;  /* 0x0000001c2c2c722b */ /* 0x000fc800000000ff */
[----:B---3--:R-:W-:Y:S02]  /*1260*/  DMUL R40, R54, R40 ;  /* 0x0000002836287228 */ /* 0x008fe40000000000 */
[C---:B------:R-:W-:Y:S02]  /*1270*/  DFMA R46, R48.reuse, R32, R46 ;  /* 0x00000020302e722b */ /* 0x040fe4000000002e */
[----:B------:R-:W-:Y:S02]  /*1280*/  DFMA R44, R48, R24, R44 ;  /* 0x00000018302c722b */ /* 0x000fe4000000002c */
[----:B------:R-:W-:Y:S02]  /*1290*/  DFMA R58, R50, R22, R58 ;  /* 0x00000016323a722b */ /* 0x000fe4000000003a */
[----:B----4-:R-:W-:Y:S02]  /*12a0*/  DFMA R48, R62, R42, R40 ;  /* 0x0000002a3e30722b */ /* 0x010fe40000000028 */
[----:B------:R-:W-:-:S02]  /*12b0*/  DFMA R60, R50, R18, R60 ;  /* 0x00000012323c722b */ /* 0x000fc4000000003c */
[----:B------:R-:W-:Y:S02]  /*12c0*/  DFMA R40, R62, R42, -R40 ;  /* 0x0000002a3e28722b */ /* 0x000fe40000000828 */
[C---:B------:R-:W-:Y:S02]  /*12d0*/  DFMA R46, R52.reuse, R20, R46 ;  /* 0x00000014342e722b */ /* 0x040fe4000000002e */
[----:B------:R-:W-:Y:S02]  /*12e0*/  DFMA R44, R52, R16, R44 ;  /* 0x00000010342c722b */ /* 0x000fe4000000002c */
[C---:B------:R-:W-:Y:S02]  /*12f0*/  DFMA R58, R48.reuse, R14, R58 ;  /* 0x0000000e303a722b */ /* 0x040fe4000000003a */
[----:B------:R-:W-:Y:S02]  /*1300*/  DFMA R60, R48, R12, R60 ;  /* 0x0000000c303c722b */ /* 0x000fe4000000003c */
[----:B------:R-:W-:-:S02]  /*1310*/  DFMA R46, R40, R10, R46 ;  /* 0x0000000a282e722b */ /* 0x000fc4000000002e */
[----:B------:R-:W-:-:S06]  /*1320*/  DFMA R44, R40, R8, R44 ;  /* 0x00000008282c722b */ /* 0x000fcc000000002c */
[----:B------:R-:W-:Y:S02]  /*1330*/  DADD R40, R58, R46 ;  /* 0x000000003a287229 */ /* 0x000fe4000000002e */
[----:B------:R-:W-:Y:S02]  /*1340*/  DADD R42, R60, R44 ;  /* 0x000000003c2a7229 */ /* 0x000fe4000000002c */
[----:B------:R-:W-:Y:S02]  /*1350*/  DADD R46, R58, -R46 ;  /* 0x000000003a2e7229 */ /* 0x000fe4000000082e */
[----:B------:R-:W-:Y:S01]  /*1360*/  DADD R44, R60, -R44 ;  /* 0x000000003c2c7229 */ /* 0x000fe2000000082c */
[----:B------:R1:W-:Y:S04]  /*1370*/  STS.64 [R7], R40 ;  /* 0x0000002807007388 */ /* 0x0003e80000000a00 */
[----:B------:R1:W-:Y:S04]  /*1380*/  STS.64 [R7+0x18], R46 ;  /* 0x0000182e07007388 */ /* 0x0003e80000000a00 */
[----:B------:R1:W-:Y:S04]  /*1390*/  STS.64 [R7+0x8], R42 ;  /* 0x0000082a07007388 */ /* 0x0003e80000000a00 */
[----:B------:R1:W-:Y:S01]  /*13a0*/  STS.64 [R7+0x10], R44 ;  /* 0x0000102c07007388 */ /* 0x0003e20000000a00 */
[----:B------:R-:W-:-:S05]  /*13b0*/  VIADD R48, R65, 0x10 ;  /* 0x0000001041307836 */ /* 0x000fca0000000000 */
[----:B------:R-:W-:Y:S01]  /*13c0*/  MOV R65, R48 ;  /* 0x0000003000417202 */ /* 0x000fe20000000f00 */
[----:B------:R-:W-:Y:S06]  /*13d0*/  @!P1 BRA `(.L_x_221) ;  /* 0xfffffff400c09947 */ /* 0x000fec000383ffff */
.L_x_220:
[----:B0-----:R-:W-:Y:S05]  /*13e0*/  BSYNC.RECONVERGENT B0 ;  /* 0x0000000000007941 */ /* 0x001fea0003800200 */
.L_x_219:
[----:B-1----:R-:W0:Y:S01]  /*13f0*/  S2R R7, SR_CgaCtaId ;  /* 0x0000000000077919 */ /* 0x002e220000008800 */
[----:B------:R-:W-:Y:S01]  /*1400*/  MOV R4, 0x400 ;  /* 0x0000040000047802 */ /* 0x000fe20000000f00 */
[----:B------:R-:W-:Y:S01]  /*1410*/  BSSY.RECONVERGENT B0, `(.L_x_222) ;  /* 0x0000043000007945 */ /* 0x000fe20003800200 */
[----:B---3--:R-:W1:Y:S01]  /*1420*/  S2R R45, SR_TID.X ;  /* 0x00000000002d7919 */ /* 0x008e620000002100 */
[----:B------:R-:W2:Y:S01]  /*1430*/  S2R R40, SR_TID.X ;  /* 0x0000000000287919 */ /* 0x000ea20000002100 */
[----:B------:R-:W3:Y:S01]  /*1440*/  S2R R5, SR_TID.Y ;  /* 0x0000000000057919 */ /* 0x000ee20000002200 */
[----:B------:R-:W-:Y:S01]  /*1450*/  BAR.SYNC.DEFER_BLOCKING 0x0 ;  /* 0x0000000000007b1d */ /* 0x000fe20000010000 */
[----:B0-----:R-:W-:Y:S02]  /*1460*/  LEA R6, R7, R4, 0x18 ;  /* 0x0000000407067211 */ /* 0x001fe400078ec0ff */
[----:B-1----:R-:W-:Y:S02]  /*1470*/  ISETP.GT.U32.AND P0, PT, R45, 0x1f, PT ;  /* 0x0000001f2d00780c */ /* 0x002fe40003f04070 */
[----:B--2---:R-:W-:Y:S01]  /*1480*/  SHF.R.U32.HI R4, RZ, 0x2, R40 ;  /* 0x00000002ff047819 */ /* 0x004fe20000011628 */
[----:B---3--:R-:W-:-:S02]  /*1490*/  IMAD R7, R5, 0x1200, R6 ;  /* 0x0000120005077824 */ /* 0x008fc400078e0206 */
[----:B------:R-:W-:Y:S02]  /*14a0*/  IMAD.SHL.U32 R5, R40, 0x8, RZ ;  /* 0x0000000828057824 */ /* 0x000fe400078e00ff */
[----:B------:R-:W-:-:S03]  /*14b0*/  IMAD R4, R4, 0x48, R7 ;  /* 0x0000004804047824 */ /* 0x000fc600078e0207 */
[----:B------:R-:W-:-:S04]  /*14c0*/  LOP3.LUT R5, R5, 0x18, RZ, 0xc0, !PT ;  /* 0x0000001805057812 */ /* 0x000fc800078ec0ff */
[----:B------:R-:W-:Y:S01]  /*14d0*/  IADD3 R44, PT, PT, R4, R5, RZ ;  /* 0x00000005042c7210 */ /* 0x000fe20007ffe0ff */
[----:B------:R-:W-:Y:S06]  /*14e0*/  @P0 BRA `(.L_x_223) ;  /* 0x0000000000d40947 */ /* 0x000fec0003800000 */
[----:B------:R-:W0:Y:S01]  /*14f0*/  S2UR UR5, SR_CgaCtaId ;  /* 0x00000000000579c3 */ /* 0x000e220000008800 */
[----:B------:R-:W-:Y:S01]  /*1500*/  SHF.R.U32.HI R5, RZ, 0x2, R45 ;  /* 0x00000002ff057819 */ /* 0x000fe2000001162d */
[----:B------:R-:W-:Y:S01]  /*1510*/  UMOV UR4, 0x400 ;  /* 0x0000040000047882 */ /* 0x000fe20000000000 */
[----:B------:R-:W-:-:S03]  /*1520*/  SHF.L.U32 R4, R45, 0x3, RZ ;  /* 0x000000032d047819 */ /* 0x000fc600000006ff */
[----:B------:R-:W-:Y:S01]  /*1530*/  IMAD R0, R0, 0x8, R5 ;  /* 0x0000000800007824 */ /* 0x000fe200078e0205 */
[----:B------:R-:W-:-:S03]  /*1540*/  LOP3.LUT R5, R4, 0x18, RZ, 0xc0, !PT ;  /* 0x0000001804057812 */ /* 0x000fc600078ec0ff */
[----:B------:R-:W-:Y:S01]  /*1550*/  IMAD R0, R0, 0x240, RZ ;  /* 0x0000024000007824 */ /* 0x000fe200078e02ff */
[----:B0-----:R-:W-:-:S06]  /*1560*/  ULEA UR4, UR5, UR4, 0x18 ;  /* 0x0000000405047291 */ /* 0x001fcc000f8ec0ff */
[----:B------:R-:W-:-:S07]  /*1570*/  IADD3 R0, PT, PT, R0, UR4, R5 ;  /* 0x0000000400007c10 */ /* 0x000fce000fffe005 */
.L_x_224:
[----:B------:R-:W-:Y:S01]  /*1580*/  LDS.64 R54, [R0] ;  /* 0x0000000000367984 */ /* 0x000fe20000000a00 */
[C---:B------:R-:W-:Y:S01]  /*1590*/  ISETP.GE.U32.AND P0, PT, R45.reuse, 0x10, PT ;  /* 0x000000102d00780c */ /* 0x040fe20003f06070 */
[----:B------:R-:W-:Y:S02]  /*15a0*/  VIADD R45, R45, 0x10 ;  /* 0x000000102d2d7836 */ /* 0x000fe40000000000 */
        /* <DEDUP_REMOVED lines=11> */
[C---:B------:R-:W-:Y:S02]  /*1660*/  DFMA R56, R52.reuse, R38, RZ ;  /* 0x000000263438722b */ /* 0x040fe400000000ff */
[----:B------:R-:W-:Y:S02]  /*1670*/  DFMA R58, R52, R30, RZ ;  /* 0x0000001e343a722b */ /* 0x000fe400000000ff */
[----:B------:R-:W-:-:S02]  /*1680*/  DFMA R52, R54, R28, RZ ;  /* 0x0000001c3634722b */ /* 0x000fc400000000ff */
[----:B------:R-:W-:Y:S02]  /*1690*/  DFMA R54, R54, R36, RZ ;  /* 0x000000243636722b */ /* 0x000fe400000000ff */
[----:B------:R-:W-:Y:S02]  /*16a0*/  DFMA R56, R50, R34, R56 ;  /* 0x000000223238722b */ /* 0x000fe40000000038 */
[----:B--2---:R-:W-:Y:S02]  /*16b0*/  DADD R40, R46, R48 ;  /* 0x000000002e287229 */ /* 0x004fe40000000030 */
[----:B------:R-:W-:Y:S02]  /*16c0*/  DFMA R50, R50, R26, R58 ;  /* 0x0000001a3232722b */ /* 0x000fe4000000003a */
[----:B------:R-:W-:Y:S02]  /*16d0*/  DADD R46, R46, -R48 ;  /* 0x000000002e2e7229 */ /* 0x000fe40000000830 */
[----:B------:R-:W-:-:S02]  /*16e0*/  DFMA R52, R42, R24, R52 ;  /* 0x000000182a34722b */ /* 0x000fc40000000034 */
[----:B------:R-:W-:Y:S02]  /*16f0*/  DFMA R54, R42, R32, R54 ;  /* 0x000000202a36722b */ /* 0x000fe40000000036 */
[C---:B------:R-:W-:Y:S02]  /*1700*/  DFMA R56, R40.reuse, R22, R56 ;  /* 0x000000162838722b */ /* 0x040fe40000000038 */
[----:B------:R-:W-:Y:S02]  /*1710*/  DFMA R50, R40, R18, R50 ;  /* 0x000000122832722b */ /* 0x000fe40000000032 */
[C-C-:B---3--:R-:W-:Y:S02]  /*1720*/  DADD R40, R4.reuse, R6.reuse ;  /* 0x0000000004287229 */ /* 0x148fe40000000006 */
[----:B------:R-:W-:Y:S02]  /*1730*/  DADD R4, R4, -R6 ;  /* 0x0000000004047229 */ /* 0x000fe40000000806 */
[----:B------:R-:W-:-:S02]  /*1740*/  DFMA R52, R46, R16, R52 ;  /* 0x000000102e34722b */ /* 0x000fc40000000034 */
        /* <DEDUP_REMOVED lines=9> */
[----:B------:R-:W-:Y:S04]  /*17e0*/  STS.64 [R0+0x48], R6 ;  /* 0x0000480600007388 */ /* 0x000fe80000000a00 */
[----:B------:R-:W-:Y:S04]  /*17f0*/  STS.64 [R0+0x90], R50 ;  /* 0x0000903200007388 */ /* 0x000fe80000000a00 */
[----:B------:R-:W-:Y:S04]  /*1800*/  STS.64 [R0], R4 ;  /* 0x0000000400007388 */ /* 0x000fe80000000a00 */
[----:B------:R0:W-:Y:S02]  /*1810*/  STS.64 [R0+0xd8], R54 ;  /* 0x0000d83600007388 */ /* 0x0001e40000000a00 */
[----:B0-----:R-:W-:Y:S01]  /*1820*/  IADD3 R0, PT, PT, R0, 0x900, RZ ;  /* 0x0000090000007810 */ /* 0x001fe20007ffe0ff */
[----:B------:R-:W-:Y:S06]  /*1830*/  @!P0 BRA `(.L_x_224) ;  /* 0xfffffffc00508947 */ /* 0x000fec000383ffff */
.L_x_223:
[----:B------:R-:W-:Y:S05]  /*1840*/  BSYNC.RECONVERGENT B0 ;  /* 0x0000000000007941 */ /* 0x000fea0003800200 */
.L_x_222:
[----:B------:R-:W-:Y:S06]  /*1850*/  BAR.SYNC.DEFER_BLOCKING 0x0 ;  /* 0x0000000000007b1d */ /* 0x000fec0000010000 */
[----:B------:R-:W0:Y:S01]  /*1860*/  LDCU UR4, c[0x0][0x380] ;  /* 0x00007000ff0477ac */ /* 0x000e220008000800 */
[----:B------:R-:W1:Y:S01]  /*1870*/  LDCU.64 UR8, c[0x3][0x38] ;  /* 0x00c00700ff0877ac */ /* 0x000e620008000a00 */
[----:B------:R-:W2:Y:S01]  /*1880*/  LDCU.64 UR10, c[0x3][0x738] ;  /* 0x00c0e700ff0a77ac */ /* 0x000ea20008000a00 */
[----:B------:R-:W-:Y:S01]  /*1890*/  LDS.64 R8, [R44] ;  /* 0x000000002c087984 */ /* 0x000fe20000000a00 */
[----:B0-----:R-:W-:-:S03]  /*18a0*/  ISETP.GE.AND P0, PT, R2, UR4, PT ;  /* 0x0000000402007c0c */ /* 0x001fc6000bf06270 */
[----:B------:R-:W0:Y:S04]  /*18b0*/  LDS.64 R12, [R44+0xfc0] ;  /* 0x000fc0002c0c7984 */ /* 0x000e280000000a00 */
[----:B------:R-:W-:Y:S04]  /*18c0*/  LDS.64 R46, [R44+0x240] ;  /* 0x000240002c2e7984 */ /* 0x000fe80000000a00 */
[----:B------:R-:W3:Y:S04]  /*18d0*/  LDS.64 R48, [R44+0xd80] ;  /* 0x000d80002c307984 */ /* 0x000ee80000000a00 */
[----:B------:R-:W-:Y:S04]  /*18e0*/  LDS.64 R50, [R44+0x480] ;  /* 0x000480002c327984 */ /* 0x000fe80000000a00 */
[----:B------:R-:W4:Y:S04]  /*18f0*/  LDS.64 R52, [R44+0xb40] ;  /* 0x000b40002c347984 */ /* 0x000f280000000a00 */
[----:B------:R-:W-:Y:S04]  /*1900*/  LDS.64 R4, [R44+0x6c0] ;  /* 0x0006c0002c047984 */ /* 0x000fe80000000a00 */
[----:B------:R-:W5:Y:S01]  /*1910*/  LDS.64 R6, [R44+0x900] ;  /* 0x000900002c067984 */ /* 0x000f620000000a00 */
[----:B0-----:R-:W-:-:S02]  /*1920*/  DADD R42, R8, -R12 ;  /* 0x00000000082a7229 */ /* 0x001fc4000000080c */
[----:B------:R-:W-:Y:S02]  /*1930*/  DADD R40, R8, R12 ;  /* 0x0000000008287229 */ /* 0x000fe4000000000c */
[----:B---3--:R-:W-:-:S04]  /*1940*/  DADD R12, R46, -R48 ;  /* 0x000000002e0c7229 */ /* 0x008fc80000000830 */
[----:B------:R-:W-:Y:S02]  /*1950*/  DFMA R28, R42, R28, RZ ;  /* 0x0000001c2a1c722b */ /* 0x000fe400000000ff */
[----:B------:R-:W-:Y:S02]  /*1960*/  DADD R8, R46, R48 ;  /* 0x000000002e087229 */ /* 0x000fe40000000030 */
[C---:B------:R-:W-:Y:S02]  /*1970*/  DFMA R30, R40.reuse, R30, RZ ;  /* 0x0000001e281e722b */ /* 0x040fe400000000ff */
[----:B------:R-:W-:Y:S02]  /*1980*/  DFMA R38, R40, R38, RZ ;  /* 0x000000262826722b */ /* 0x000fe400000000ff */
[----:B------:R-:W-:Y:S02]  /*1990*/  DFMA R28, R12, R24, R28 ;  /* 0x000000180c1c722b */ /* 0x000fe4000000001c */
[----:B----4-:R-:W-:-:S02]  /*19a0*/  DADD R24, R50, R52 ;  /* 0x0000000032187229 */ /* 0x010fc40000000034 */
[----:B------:R-:W-:Y:S02]  /*19b0*/  DADD R50, R50, -R52 ;  /* 0x0000000032327229 */ /* 0x000fe40000000834 */
[----:B------:R-:W-:Y:S02]  /*19c0*/  DFMA R30, R8, R26, R30 ;  /* 0x0000001a081e722b */ /* 0x000fe4000000001e */
[----:B------:R-:W-:Y:S02]  /*19d0*/  DFMA R36, R42, R36, RZ ;  /* 0x000000242a24722b */ /* 0x000fe400000000ff */
[----:B------:R-:W-:Y:S02]  /*19e0*/  DFMA R38, R8, R34, R38 ;  /* 0x000000220826722b */ /* 0x000fe40000000026 */
[----:B------:R-:W-:Y:S02]  /*19f0*/  DFMA R28, R50, R16, R28 ;  /* 0x00000010321c722b */ /* 0x000fe4000000001c */
[----:B-----5:R-:W-:-:S02]  /*1a00*/  DADD R16, R4, R6 ;  /* 0x0000000004107229 */ /* 0x020fc40000000006 */
[----:B------:R-:W-:Y:S02]  /*1a10*/  DFMA R30, R24, R18, R30 ;  /* 0x00000012181e722b */ /* 0x000fe4000000001e */
[----:B------:R-:W-:Y:S02]  /*1a20*/  DADD R4, R4, -R6 ;  /* 0x0000000004047229 */ /* 0x000fe40000000806 */
[----:B------:R-:W-:-:S04]  /*1a30*/  DFMA R36, R12, R32, R36 ;  /* 0x000000200c24722b */ /* 0x000fc80000000024 */
[----:B-1----:R-:W-:Y:S02]  /*1a40*/  DFMA R30, R16, UR8, R30 ;  /* 0x00000008101e7c2b */ /* 0x002fe4000800001e */
[----:B--2---:R-:W-:Y:S01]  /*1a50*/  DFMA R28, R4, UR10, R28 ;  /* 0x0000000a041c7c2b */ /* 0x004fe2000800001c */
[----:B------:R-:W-:Y:S10]  /*1a60*/  @P0 EXIT ;  /* 0x000000000000094d */ /* 0x000ff40003800000 */
[----:B------:R-:W0:Y:S01]  /*1a70*/  LDC.64 R8, c[0x0][0x3b0] ;  /* 0x0000ec00ff087b82 */ /* 0x000e220000000a00 */
[----:B------:R-:W-:Y:S02]  /*1a80*/  DFMA R38, R24, R22, R38 ;  /* 0x000000161826722b */ /* 0x000fe40000000026 */
[----:B------:R-:W-:Y:S02]  /*1a90*/  DFMA R36, R50, R20, R36 ;  /* 0x000000143224722b */ /* 0x000fe40000000024 */
[C-C-:B------:R-:W-:Y:S02]  /*1aa0*/  DADD R6, R30.reuse, R28.reuse ;  /* 0x000000001e067229 */ /* 0x140fe4000000001c */
[----:B------:R-:W-:Y:S02]  /*1ab0*/  DADD R28, R30, -R28 ;  /* 0x000000001e1c7229 */ /* 0x000fe4000000081c */
[----:B------:R-:W-:Y:S02]  /*1ac0*/  DFMA R38, R16, R14, R38 ;  /* 0x0000000e1026722b */ /* 0x000fe40000000026 */
[----:B------:R-:W-:-:S08]  /*1ad0*/  DFMA R36, R4, R10, R36 ;  /* 0x0000000a0424722b */ /* 0x000fd00000000024 */
[C-C-:B------:R-:W-:Y:S02]  /*1ae0*/  DADD R4, R38.reuse, R36.reuse ;  /* 0x0000000026047229 */ /* 0x140fe40000000024 */
[----:B------:R-:W-:Y:S01]  /*1af0*/  DADD R36, R38, -R36 ;  /* 0x0000000026247229 */ /* 0x000fe20000000824 */
[----:B0-----:R-:W-:-:S05]  /*1b00*/  IMAD.WIDE R2, R3, 0x8, R8 ;  /* 0x0000000803027825 */ /* 0x001fca00078e0208 */
[----:B------:R-:W-:Y:S04]  /*1b10*/  STG.E.64 desc[UR6][R2.64+0x80], R6 ;  /* 0x0000800602007986 */ /* 0x000fe8000c101b06 */
[----:B------:R-:W-:Y:S04]  /*1b20*/  STG.E.64 desc[UR6][R2.64+0x100], R28 ;  /* 0x0001001c02007986 */ /* 0x000fe8000c101b06 */
[----:B------:R-:W-:Y:S04]  /*1b30*/  STG.E.64 desc[UR6][R2.64], R4 ;  /* 0x0000000402007986 */ /* 0x000fe8000c101b06 */
[----:B------:R-:W-:Y:S01]  /*1b40*/  STG.E.64 desc[UR6][R2.64+0x180], R36 ;  /* 0x0001802402007986 */ /* 0x000fe2000c101b06 */
[----:B------:R-:W-:Y:S05]  /*1b50*/  EXIT ;  /* 0x000000000000794d */ /* 0x000fea0003800000 */
.L_x_225:
        /* <DEDUP_REMOVED lines=10> */
.L_x_349:


//--------------------- .text._Z32massMatrixMultiplyRegisterKernelILi4ELi8ELi2EEviPKiPKdS3_S3_S3_Pd --------------------------
	.section	.text._Z32massMatrixMultiplyRegisterKernelILi4ELi8ELi2EEviPKiPKdS3_S3_S3_Pd,"ax",@progbits
	.align	128
        .global         _Z32massMatrixMultiplyRegisterKernelILi4ELi8ELi2EEviPKiPKdS3_S3_S3_Pd
        .type           _Z32massMatrixMultiplyRegisterKernelILi4ELi8ELi2EEviPKiPKdS3_S3_S3_Pd,@function
        .size           _Z32massMatrixMultiplyRegisterKernelILi4ELi8ELi2EEviPKiPKdS3_S3_S3_Pd,(.L_x_350 - _Z32massMatrixMultiplyRegisterKernelILi4ELi8ELi2EEviPKiPKdS3_S3_S3_Pd)
        .other          _Z32massMatrixMultiplyRegisterKernelILi4ELi8ELi2EEviPKiPKdS3_S3_S3_Pd,@"STO_CUDA_ENTRY STV_DEFAULT"
_Z32massMatrixMultiplyRegisterKernelILi4ELi8ELi2EEviPKiPKdS3_S3_S3_Pd:
.text._Z32massMatrixMultiplyRegisterKernelILi4ELi8ELi2EEviPKiPKdS3_S3_S3_Pd:
[----:B------:R-:W-:Y:S01]  /*0000*/  LDC R1, c[0x0][0x37c] ;  /* 0x0000df00ff017b82 */ /* 0x000fe20000000800 */
[----:B------:R-:W0:Y:S01]  /*0010*/  S2R R3, SR_TID.Y ;  /* 0x0000000000037919 */ /* 0x000e220000002200 */
[----:B------:R-:W1:Y:S01]  /*0020*/  LDCU UR4, c[0x0][0x380] ;  /* 0x00007000ff0477ac */ /* 0x000e620008000800 */
[----:B------:R-:W-:-:S05]  /*0030*/  IMAD.MOV.U32 R2, RZ, RZ, RZ ;  /* 0x000000ffff027224 */ /* 0x000fca00078e00ff */
[----:B------:R-:W2:Y:S01]  /*0040*/  LDC.64 R6, c[0x0][0x3a8] ;  /* 0x0000ea00ff067b82 */ /* 0x000ea20000000a00 */
[----:B------:R-:W0:Y:S01]  /*0050*/  S2R R0, SR_CTAID.X ;  /* 0x0000000000007919 */ /* 0x000e220000002500 */
[----:B------:R-:W3:Y:S01]  /*0060*/  LDCU.64 UR22, c[0x0][0x358] ;  /* 0x00006b00ff1677ac */ /* 0x000ee20008000a00 */
[----:B0-----:R-:W-:-:S05]  /*0070*/  IMAD R27, R0, 0x2, R3 ;  /* 0x00000002001b7824 */ /* 0x001fca00078e0203 */
[----:B-1----:R-:W-:-:S13]  /*0080*/  ISETP.GE.AND P0, PT, R27, UR4, PT ;  /* 0x000000041b007c0c */ /* 0x002fda000bf06270 */
[----:B------:R-:W0:Y:S02]  /*0090*/  @!P0 LDC.64 R4, c[0x0][0x388] ;  /* 0x0000e200ff048b82 */ /* 0x000e240000000a00 */
[----:B0-----:R-:W-:-:S05]  /*00a0*/  @!P0 IMAD.WIDE R4, R27, 0x4, R4 ;  /* 0x000000041b048825 */ /* 0x001fca00078e0204 */
[----:B---3--:R-:W3:Y:S01]  /*00b0*/  @!P0 LDG.E.CONSTANT R2, desc[UR22][R4.64] ;  /* 0x0000001604028981 */ /* 0x008ee2000c1e9900 */
        /* <DEDUP_REMOVED lines=9> */
[----:B------:R-:W0:Y:S01]  /*0150*/  S2R R9, SR_CgaCtaId ;  /* 0x0000000000097919 */ /* 0x000e220000008800 */
[----:B------:R-:W-:Y:S01]  /*0160*/  MOV R26, 0x400 ;  /* 0x00000400001a7802 */ /* 0x000fe20000000f00 */
[----:B---3--:R-:W-:-:S04]  /*0170*/  IMAD R24, R2, 0x40, R25 ;  /* 0x0000004002187824 */ /* 0x008fc800078e0219 */
[----:B--2---:R-:W-:-:S05]  /*0180*/  IMAD.WIDE R4, R24, 0x8, R6 ;  /* 0x0000000818047825 */ /* 0x004fca00078e0206 */
[----:B------:R-:W2:Y:S04]  /*0190*/  LDG.E.64.CONSTANT R34, desc[UR22][R4.64] ;  /* 0x0000001604227981 */ /* 0x000ea8000c1e9b00 */
[----:B------:R-:W2:Y:S04]  /*01a0*/  LDG.E.64.CONSTANT R28, desc[UR22][R4.64+0x180] ;  /* 0x00018016041c7981 */ /* 0x000ea8000c1e9b00 */
[----:B------:R-:W3:Y:S04]  /*01b0*/  LDG.E.64.CONSTANT R32, desc[UR22][R4.64+0x80] ;  /* 0x0000801604207981 */ /* 0x000ee8000c1e9b00 */
[----:B------:R1:W3:Y:S01]  /*01c0*/  LDG.E.64.CONSTANT R30, desc[UR22][R4.64+0x100] ;  /* 0x00010016041e7981 */ /* 0x0002e2000c1e9b00 */
[----:B------:R-:W-:-:S02]  /*01d0*/  @!P1 VIADD R6, R26, 0x2400 ;  /* 0x000024001a069836 */ /* 0x000fc40000000000 */
[----:B------:R-:W-:-:S03]  /*01e0*/  @!P1 VIADD R7, R26, 0x2440 ;  /* 0x000024401a079836 */ /* 0x000fc60000000000 */
[C---:B0-----:R-:W-:Y:S02]  /*01f0*/  @!P1 LEA R6, R9.reuse, R6, 0x18 ;  /* 0x0000000609069211 */ /* 0x041fe400078ec0ff */
[----:B------:R-:W-:-:S03]  /*0200*/  @!P1 LEA R8, R9, R7, 0x18 ;  /* 0x0000000709089211 */ /* 0x000fc600078ec0ff */
[C---:B------:R-:W-:Y:S02]  /*0210*/  @!P1 IMAD R37, R25.reuse, 0x8, R6 ;  /* 0x0000000819259824 */ /* 0x040fe400078e0206 */
[----:B------:R-:W-:Y:S01]  /*0220*/  @!P1 IMAD R36, R25, 0x8, R8 ;  /* 0x0000000819249824 */ /* 0x000fe200078e0208 */
[----:B------:R-:W-:Y:S02]  /*0230*/  LEA R26, R9, R26, 0x18 ;  /* 0x0000001a091a7211 */ /* 0x000fe400078ec0ff */
[----:B----4-:R-:W-:Y:S04]  /*0240*/  @!P1 STS.64 [R37], R20 ;  /* 0x0000001425009388 */ /* 0x010fe80000000a00 */
[----:B-----5:R-:W-:Y:S01]  /*0250*/  @!P1 STS.64 [R36], R22 ;  /* 0x0000001624009388 */ /* 0x020fe20000000a00 */
[----:B------:R-:W-:Y:S06]  /*0260*/  BAR.SYNC.DEFER_BLOCKING 0x0 ;  /* 0x0000000000007b1d */ /* 0x000fec0000010000 */
[----:B------:R-:W0:Y:S04]  /*0270*/  LDS.128 R8, [R26+0x2400] ;  /* 0x002400001a087984 */ /* 0x000e280000000c00 */
[----:B------:R-:W4:Y:S04]  /*0280*/  LDS.128 R16, [R26+0x2410] ;  /* 0x002410001a107984 */ /* 0x000f280000000c00 */
[----:B------:R-:W5:Y:S04]  /*0290*/  LDS.128 R12, [R26+0x2440] ;  /* 0x002440001a0c7984 */ /* 0x000f680000000c00 */
[----:B-1----:R-:W1:Y:S04]  /*02a0*/  LDS.128 R4, [R26+0x2450] ;  /* 0x002450001a047984 */ /* 0x002e680000000c00 */
[----:B------:R-:W1:Y:S01]  /*02b0*/  LDS.128 R20, [R26+0x2470] ;  /* 0x002470001a147984 */ /* 0x000e620000000c00 */
[----:B0-----:R-:W-:-:S02]  /*02c0*/  R2UR UR24, R10 ;  /* 0x000000000a1872ca */ /* 0x001fc400000e0000 */
[----:B------:R-:W-:Y:S02]  /*02d0*/  R2UR UR25, R11 ;  /* 0x000000000b1972ca */ /* 0x000fe400000e0000 */
[----:B------:R-:W-:Y:S02]  /*02e0*/  R2UR UR6, R8 ;  /* 0x00000000080672ca */ /* 0x000fe400000e0000 */
[----:B------:R-:W-:Y:S02]  /*02f0*/  R2UR UR7, R9 ;  /* 0x00000000090772ca */ /* 0x000fe400000e0000 */
[----:B----4-:R-:W-:Y:S01]  /*0300*/  R2UR UR28, R18 ;  /* 0x00000000121c72ca */ /* 0x010fe200000e0000 */
[----:B------:R-:W0:Y:S01]  /*0310*/  LDS.128 R8, [R26+0x2420] ;  /* 0x002420001a087984 */ /* 0x000e220000000c00 */
[----:B------:R-:W-:Y:S02]  /*0320*/  R2UR UR29, R19 ;  /* 0x00000000131d72ca */ /* 0x000fe400000e0000 */
[----:B------:R-:W-:-:S02]  /*0330*/  R2UR UR10, R16 ;  /* 0x00000000100a72ca */ /* 0x000fc400000e0000 */
[----:B------:R-:W-:Y:S02]  /*0340*/  R2UR UR11, R17 ;  /* 0x00000000110b72ca */ /* 0x000fe400000e0000 */
[----:B------:R-:W4:Y:S01]  /*0350*/  LDS.128 R16, [R26+0x2460] ;  /* 0x002460001a107984 */ /* 0x000f220000000c00 */
[----:B-----5:R-:W-:Y:S02]  /*0360*/  R2UR UR26, R14 ;  /* 0x000000000e1a72ca */ /* 0x020fe400000e0000 */
[----:B------:R-:W-:Y:S02]  /*0370*/  R2UR UR27, R15 ;  /* 0x000000000f1b72ca */ /* 0x000fe400000e0000 */
[----:B------:R-:W-:Y:S02]  /*0380*/  R2UR UR8, R12 ;  /* 0x000000000c0872ca */ /* 0x000fe400000e0000 */
[----:B------:R-:W-:Y:S02]  /*0390*/  R2UR UR9, R13 ;  /* 0x000000000d0972ca */ /* 0x000fe400000e0000 */
[----:B------:R-:W5:Y:S01]  /*03a0*/  LDS.128 R12, [R26+0x2430] ;  /* 0x002430001a0c7984 */ /* 0x000f620000000c00 */
[----:B-1----:R-:W-:-:S02]  /*03b0*/  R2UR UR12, R4 ;  /* 0x00000000040c72ca */ /* 0x002fc400000e0000 */
[----:B------:R-:W-:Y:S02]  /*03c0*/  R2UR UR13, R5 ;  /* 0x00000000050d72ca */ /* 0x000fe400000e0000 */
[----:B------:R-:W-:Y:S02]  /*03d0*/  R2UR UR20, R20 ;  /* 0x00000000141472ca */ /* 0x000fe400000e0000 */
[----:B------:R-:W-:Y:S02]  /*03e0*/  R2UR UR21, R21 ;  /* 0x00000000151572ca */ /* 0x000fe400000e0000 */
[----:B------:R-:W-:Y:S02]  /*03f0*/  R2UR UR30, R6 ;  /* 0x00000000061e72ca */ /* 0x000fe400000e0000 */
[----:B------:R-:W-:Y:S02]  /*0400*/  R2UR UR31, R7 ;  /* 0x00000000071f72ca */ /* 0x000fe400000e0000 */
[----:B------:R-:W-:-:S02]  /*0410*/  R2UR UR38, R22 ;  /* 0x00000000162672ca */ /* 0x000fc400000e0000 */
[----:B0-----:R-:W-:Y:S02]  /*0420*/  R2UR UR14, R8 ;  /* 0x00000000080e72ca */ /* 0x001fe400000e0000 */
[----:B------:R-:W-:Y:S02]  /*0430*/  R2UR UR15, R9 ;  /* 0x00000000090f72ca */ /* 0x000fe400000e0000 */
[----:B----4-:R-:W-:Y:S02]  /*0440*/  R2UR UR16, R16 ;  /* 0x00000000101072ca */ /* 0x010fe400000e0000 */
        /* <DEDUP_REMOVED lines=9> */
[----:B------:R-:W-:Y:S01]  /*04e0*/  R2UR UR39, R23 ;  /* 0x00000000172772ca */ /* 0x000fe200000e0000 */
[----:B------:R-:W-:Y:S01]  /*04f0*/  IMAD.SHL.U32 R23, R25, 0x8, RZ ;  /* 0x0000000819177824 */ /* 0x000fe200078e00ff */
[----:B------:R-:W-:Y:S01]  /*0500*/  SHF.R.U32.HI R20, RZ, 0x2, R25 ;  /* 0x00000002ff147819 */ /* 0x000fe20000011619 */
[----:B------:R-:W-:Y:S01]  /*0510*/  IMAD R21, R3, 0x1200, R26 ;  /* 0x0000120003157824 */ /* 0x000fe200078e021a */
[----:B------:R-:W-:Y:S02]  /*0520*/  ISETP.GT.U32.AND P2, PT, R25, 0x1f, PT ;  /* 0x0000001f1900780c */ /* 0x000fe40003f44070 */
[----:B------:R-:W-:Y:S01]  /*0530*/  LOP3.LUT R23, R23, 0x18, RZ, 0xc0, !PT ;  /* 0x0000001817177812 */ /* 0x000fe200078ec0ff */
[----:B------:R-:W-:-:S04]  /*0540*/  IMAD R22, R20, 0x48, R21 ;  /* 0x0000004814167824 */ /* 0x000fc800078e0215 */
[----:B------:R-:W-:Y:S01]  /*0550*/  IMAD.IADD R23, R22, 0x1, R23 ;  /* 0x0000000116177824 */ /* 0x000fe200078e0217 */
[----:B------:R-:W-:Y:S01]  /*0560*/  BSSY.RECONVERGENT B0, `(.L_x_226) ;  /* 0x0000058000007945 */ /* 0x000fe20003800200 */
[----:B------:R-:W-:Y:S01]  /*0570*/  ISETP.GT.U32.AND P1, PT, R0, 0x3f, PT ;  /* 0x0000003f0000780c */ /* 0x000fe20003f24070 */
[C-C-:B--2---:R-:W-:Y:S02]  /*0580*/  DADD R4, R34.reuse, R28.reuse ;  /* 0x0000000022047229 */ /* 0x144fe4000000001c */
[----:B------:R-:W-:Y:S02]  /*0590*/  DADD R28, R34, -R28 ;  /* 0x00000000221c7229 */ /* 0x000fe4000000081c */
[C-C-:B---3--:R-:W-:Y:S02]  /*05a0*/  DADD R8, R32.reuse, R30.reuse ;  /* 0x0000000020087229 */ /* 0x148fe4000000001e */
[----:B------:R-:W-:Y:S02]  /*05b0*/  DADD R30, R32, -R30 ;  /* 0x00000000201e7229 */ /* 0x000fe4000000081e */
[----:B------:R-:W-:-:S02]  /*05c0*/  DFMA R10, R4, UR6, RZ ;  /* 0x00000006040a7c2b */ /* 0x000fc400080000ff */
[----:B------:R-:W-:Y:S02]  /*05d0*/  DFMA R18, R28, UR8, RZ ;  /* 0x000000081c127c2b */ /* 0x000fe400080000ff */
[----:B------:R-:W-:Y:S02]  /*05e0*/  DFMA R12, R4, UR10, RZ ;  /* 0x0000000a040c7c2b */ /* 0x000fe400080000ff */
[----:B------:R-:W-:Y:S02]  /*05f0*/  DFMA R16, R28, UR12, RZ ;  /* 0x0000000c1c107c2b */ /* 0x000fe400080000ff */
[----:B------:R-:W-:Y:S02]  /*0600*/  DFMA R6, R4, UR14, RZ ;  /* 0x0000000e04067c2b */ /* 0x000fe400080000ff */
[----:B------:R-:W-:Y:S02]  /*0610*/  DFMA R14, R28, UR16, RZ ;  /* 0x000000101c0e7c2b */ /* 0x000fe400080000ff */
[----:B------:R-:W-:-:S02]  /*0620*/  DFMA R4, R4, UR18, RZ ;  /* 0x0000001204047c2b */ /* 0x000fc400080000ff */
[----:B------:R-:W-:Y:S02]  /*0630*/  DFMA R28, R28, UR20, RZ ;  /* 0x000000141c1c7c2b */ /* 0x000fe400080000ff */
        /* <DEDUP_REMOVED lines=11> */
[----:B------:R-:W-:Y:S02]  /*06f0*/  DADD R16, R12, -R16 ;  /* 0x000000000c107229 */ /* 0x000fe40000000810 */
[C-C-:B------:R-:W-:Y:S02]  /*0700*/  DADD R12, R6.reuse, R14.reuse ;  /* 0x00000000060c7229 */ /* 0x140fe4000000000e */
[----:B------:R-:W-:Y:S02]  /*0710*/  DADD R14, R6, -R14 ;  /* 0x00000000060e7229 */ /* 0x000fe4000000080e */
[C-C-:B------:R-:W-:Y:S02]  /*0720*/  DADD R6, R4.reuse, R28.reuse ;  /* 0x0000000004067229 */ /* 0x140fe4000000001c */
        /* <DEDUP_REMOVED lines=11> */
[----:B0-----:R-:W-:Y:S01]  /*07e0*/  LOP3.LUT R5, R25, 0x3, RZ, 0xc0, !PT ;  /* 0x0000000319057812 */ /* 0x001fe200078ec0ff */
[----:B------:R-:W-:-:S04]  /*07f0*/  IMAD R20, R3, 0x8, R20 ;  /* 0x0000000803147824 */ /* 0x000fc800078e0214 */
[----:B------:R-:W-:-:S04]  /*0800*/  IMAD R5, R20, 0x48, R5 ;  /* 0x0000004814057824 */ /* 0x000fc800078e0205 */
[----:B------:R-:W-:-:S07]  /*0810*/  IMAD.U32 R26, R5, 0x8, R26 ;  /* 0x00000008051a7824 */ /* 0x000fce00078e001a */
.L_x_228:
        /* <DEDUP_REMOVED lines=9> */
[C---:B------:R-:W-:Y:S02]  /*08b0*/  DFMA R4, R16.reuse, UR6, RZ ;  /* 0x0000000610047c2b */ /* 0x040fe400080000ff */
[C---:B------:R-:W-:Y:S02]  /*08c0*/  DFMA R6, R16.reuse, UR10, RZ ;  /* 0x0000000a10067c2b */ /* 0x040fe400080000ff */
[C---:B------:R-:W-:Y:S02]  /*08d0*/  DFMA R8, R16.reuse, UR14, RZ ;  /* 0x0000000e10087c2b */ /* 0x040fe400080000ff */
[----:B------:R-:W-:Y:S02]  /*08e0*/  DFMA R16, R16, UR18, RZ ;  /* 0x0000001210107c2b */ /* 0x000fe400080000ff */
[----:B------:R-:W-:Y:S02]  /*08f0*/  DADD R12, R12, -R18 ;  /* 0x000000000c0c7229 */ /* 0x000fe40000000812 */
[----:B------:R-:W-:-:S02]  /*0900*/  DFMA R4, R10, UR24, R4 ;  /* 0x000000180a047c2b */ /* 0x000fc40008000004 */
[C---:B------:R-:W-:Y:S02]  /*0910*/  DFMA R6, R10.reuse, UR28, R6 ;  /* 0x0000001c0a067c2b */ /* 0x040fe40008000006 */
[----:B------:R-:W-:Y:S02]  /*0920*/  DFMA R8, R10, UR32, R8 ;  /* 0x000000200a087c2b */ /* 0x000fe40008000008 */
[----:B------:R-:W-:Y:S02]  /*0930*/  DFMA R28, R14, UR8, RZ ;  /* 0x000000080e1c7c2b */ /* 0x000fe400080000ff */
[----:B------:R-:W-:Y:S02]  /*0940*/  DFMA R10, R10, UR36, R16 ;  /* 0x000000240a0a7c2b */ /* 0x000fe40008000010 */
[C---:B------:R-:W-:Y:S02]  /*0950*/  DFMA R16, R14.reuse, UR12, RZ ;  /* 0x0000000c0e107c2b */ /* 0x040fe400080000ff */
[----:B------:R-:W-:-:S02]  /*0960*/  DFMA R18, R14, UR16, RZ ;  /* 0x000000100e127c2b */ /* 0x000fc400080000ff */
[----:B------:R-:W-:Y:S02]  /*0970*/  DFMA R22, R14, UR20, RZ ;  /* 0x000000140e167c2b */ /* 0x000fe400080000ff */
[C---:B------:R-:W-:Y:S02]  /*0980*/  DFMA R14, R12.reuse, UR26, R28 ;  /* 0x0000001a0c0e7c2b */ /* 0x040fe4000800001c */
[C---:B------:R-:W-:Y:S02]  /*0990*/  DFMA R16, R12.reuse, UR30, R16 ;  /* 0x0000001e0c107c2b */ /* 0x040fe40008000010 */
[C---:B------:R-:W-:Y:S02]  /*09a0*/  DFMA R18, R12.reuse, UR34, R18 ;  /* 0x000000220c127c2b */ /* 0x040fe40008000012 */
[----:B------:R-:W-:Y:S02]  /*09b0*/  DFMA R22, R12, UR38, R22 ;  /* 0x000000260c167c2b */ /* 0x000fe40008000016 */
        /* <DEDUP_REMOVED lines=16> */
[----:B0-----:R-:W-:Y:S01]  /*0ac0*/  VIADD R26, R26, 0x900 ;  /* 0x000009001a1a7836 */ /* 0x001fe20000000000 */
[----:B------:R-:W-:Y:S06]  /*0ad0*/  @!P2 BRA `(.L_x_228) ;  /* 0xfffffffc0050a947 */ /* 0x000fec000383ffff */
.L_x_227:
[----:B------:R-:W-:Y:S05]  /*0ae0*/  BSYNC.RECONVERGENT B0 ;  /* 0x0000000000007941 */ /* 0x000fea0003800200 */
.L_x_226:
[----:B------:R-:W-:Y:S06]  /*0af0*/  BAR.SYNC.DEFER_BLOCKING 0x0 ;  /* 0x0000000000007b1d */ /* 0x000fec0000010000 */
[----:B------:R-:W-:Y:S04]  /*0b00*/  BSSY.RECONVERGENT B0, `(.L_x_229) ;  /* 0x0000073000007945 */ /* 0x000fe80003800200 */
[----:B------:R-:W-:Y:S05]  /*0b10*/  @P1 BRA `(.L_x_230) ;  /* 0x0000000400c41947 */ /* 0x000fea0003800000 */
[----:B0-----:R-:W-:Y:S01]  /*0b20*/  LOP3.LUT R4, R0, 0x7, RZ, 0xc0, !PT ;  /* 0x0000000700047812 */ /* 0x001fe200078ec0ff */
[----:B------:R-:W-:Y:S02]  /*0b30*/  IMAD.MOV.U32 R5, RZ, RZ, R0 ;  /* 0x000000ffff057224 */ /* 0x000fe400078e0000 */
[----:B------:R-:W-:Y:S02]  /*0b40*/  IMAD.SHL.U32 R2, R2, 0x200, RZ ;  /* 0x0000020002027824 */ /* 0x000fe400078e00ff */
[----:B------:R-:W-:-:S07]  /*0b50*/  IMAD R0, R4, 0x48, R21 ;  /* 0x0000004804007824 */ /* 0x000fce00078e0215 */
.L_x_231:
[----:B------:R-:W0:Y:S01]  /*0b60*/  @!P0 LDC.64 R36, c[0x0][0x390] ;  /* 0x0000e400ff248b82 */ /* 0x000e220000000a00 */
[----:B-1----:R-:W-:Y:S02]  /*0b70*/  @!P0 LOP3.LUT R7, R4, 0x38, R5, 0xf8, !PT ;  /* 0x0000003804078812 */ /* 0x002fe400078ef805 */
[----:B------:R-:W-:-:S03]  /*0b80*/  CS2R R12, SRZ ;  /* 0x00000000000c7805 */ /* 0x000fc6000001ff00 */
[----:B------:R-:W-:Y:S01]  /*0b90*/  @!P0 IMAD R7, R7, 0x8, R2 ;  /* 0x0000000807078824 */ /* 0x000fe200078e0202 */
[----:B------:R-:W-:Y:S01]  /*0ba0*/  SHF.R.U32.HI R25, RZ, 0x3, R5 ;  /* 0x00000003ff197819 */ /* 0x000fe20000011605 */
[----:B------:R-:W1:Y:S01]  /*0bb0*/  @!P0 S2R R10, SR_TID.X ;  /* 0x00000000000a8919 */ /* 0x000e620000002100 */
[----:B------:R-:W2:Y:S01]  /*0bc0*/  @!P0 LDC.64 R34, c[0x0][0x390] ;  /* 0x0000e400ff228b82 */ /* 0x000ea20000000a00 */
[----:B0-----:R-:W-:-:S05]  /*0bd0*/  @!P0 IMAD.WIDE R36, R7, 0x8, R36 ;  /* 0x0000000807248825 */ /* 0x001fca00078e0224 */
[----:B------:R-:W3:Y:S01]  /*0be0*/  @!P0 LDG.E.64.CONSTANT R12, desc[UR22][R36.64+0x38] ;  /* 0x00003816240c8981 */ /* 0x000ee2000c1e9b00 */
[----:B------:R-:W-:-:S05]  /*0bf0*/  IMAD R25, R25, 0x240, R0 ;  /* 0x0000024019197824 */ /* 0x000fca00078e0200 */
[----:B------:R-:W-:Y:S04]  /*0c00*/  LDS.64 R6, [R25] ;  /* 0x0000000019067984 */ /* 0x000fe80000000a00 */
[----:B------:R-:W0:Y:S01]  /*0c10*/  LDS.64 R8, [R25+0x18] ;  /* 0x0000180019087984 */ /* 0x000e220000000a00 */
[----:B-1----:R-:W-:Y:S02]  /*0c20*/  @!P0 LOP3.LUT R4, R10, 0x7, RZ, 0xc0, !PT ;  /* 0x000000070a048812 */ /* 0x002fe400078ec0ff */
[----:B------:R-:W-:Y:S02]  /*0c30*/  CS2R R20, SRZ ;  /* 0x0000000000147805 */ /* 0x000fe4000001ff00 */
[----:B------:R-:W-:Y:S01]  /*0c40*/  CS2R R10, SRZ ;  /* 0x00000000000a7805 */ /* 0x000fe2000001ff00 */
[----:B------:R-:W-:Y:S04]  /*0c50*/  LDS.64 R14, [R25+0x8] ;  /* 0x00000800190e7984 */ /* 0x000fe80000000a00 */
[----:B------:R-:W1:Y:S01]  /*0c60*/  LDS.64 R18, [R25+0x10] ;  /* 0x0000100019127984 */ /* 0x000e620000000a00 */
[----:B------:R-:W4:Y:S03]  /*0c70*/  @!P0 S2R R26, SR_TID.X ;  /* 0x00000000001a8919 */ /* 0x000f260000002100 */
[----:B------:R5:W3:Y:S01]  /*0c80*/  @!P0 LDG.E.64.CONSTANT R10, desc[UR22][R36.64] ;  /* 0x00000016240a8981 */ /* 0x000ae2000c1e9b00 */
[----:B0-----:R-:W-:-:S02]  /*0c90*/  DADD R16, R6, R8 ;  /* 0x0000000006107229 */ /* 0x001fc40000000008 */
[----:B------:R-:W-:Y:S02]  /*0ca0*/  DADD R6, R6, -R8 ;  /* 0x0000000006067229 */ /* 0x000fe40000000808 */
[C-C-:B-1----:R-:W-:Y:S02]  /*0cb0*/  DADD R22, R14.reuse, R18.reuse ;  /* 0x000000000e167229 */ /* 0x142fe40000000012 */
[----:B------:R-:W-:Y:S02]  /*0cc0*/  DADD R8, R14, -R18 ;  /* 0x000000000e087229 */ /* 0x000fe40000000812 */
[----:B------:R-:W-:Y:S02]  /*0cd0*/  DFMA R14, R16, UR6, RZ ;  /* 0x00000006100e7c2b */ /* 0x000fe400080000ff */
[----:B------:R-:W-:Y:S02]  /*0ce0*/  DFMA R18, R6, UR8, RZ ;  /* 0x0000000806127c2b */ /* 0x000fe400080000ff */
[----:B------:R-:W-:-:S04]  /*0cf0*/  DFMA R30, R16, UR10, RZ ;  /* 0x0000000a101e7c2b */ /* 0x000fc800080000ff */
[----:B------:R-:W-:Y:S02]  /*0d00*/  DFMA R14, R22, UR24, R14 ;  /* 0x00000018160e7c2b */ /* 0x000fe4000800000e */
[----:B------:R-:W-:-:S08]  /*0d10*/  DFMA R18, R8, UR26, R18 ;  /* 0x0000001a08127c2b */ /* 0x000fd00008000012 */
[C-C-:B------:R-:W-:Y:S02]  /*0d20*/  DADD R28, R14.reuse, R18.reuse ;  /* 0x000000000e1c7229 */ /* 0x140fe40000000012 */
[----:B------:R-:W-:Y:S01]  /*0d30*/  DADD R18, R14, -R18 ;  /* 0x000000000e127229 */ /* 0x000fe20000000812 */
[----:B------:R-:W-:-:S05]  /*0d40*/  @!P0 LOP3.LUT R15, R4, 0x38, R5, 0xf8, !PT ;  /* 0x00000038040f8812 */ /* 0x000fca00078ef805 */
[----:B------:R-:W-:-:S04]  /*0d50*/  @!P0 IMAD R15, R15, 0x8, R2 ;  /* 0x000000080f0f8824 */ /* 0x000fc800078e0202 */
[----:B--2---:R-:W-:Y:S01]  /*0d60*/  @!P0 IMAD.WIDE R34, R15, 0x8, R34 ;  /* 0x000000080f228825 */ /* 0x004fe200078e0222 */
[----:B------:R-:W-:Y:S01]  /*0d70*/  DFMA R32, R6, UR12, RZ ;  /* 0x0000000c06207c2b */ /* 0x000fe200080000ff */
[----:B------:R-:W-:-:S03]  /*0d80*/  CS2R R14, SRZ ;  /* 0x00000000000e7805 */ /* 0x000fc6000001ff00 */
[----:B------:R-:W2:Y:S01]  /*0d90*/  @!P0 LDG.E.64.CONSTANT R20, desc[UR22][R34.64+0x30] ;  /* 0x0000301622148981 */ /* 0x000ea2000c1e9b00 */
[----:B------:R-:W-:-:S03]  /*0da0*/  DFMA R30, R22, UR28, R30 ;  /* 0x0000001c161e7c2b */ /* 0x000fc6000800001e */
[----:B------:R0:W2:Y:S01]  /*0db0*/  @!P0 LDG.E.64.CONSTANT R14, desc[UR22][R34.64+0x8] ;  /* 0x00000816220e8981 */ /* 0x0000a2000c1e9b00 */
[----:B------:R-:W-:-:S08]  /*0dc0*/  DFMA R32, R8, UR30, R32 ;  /* 0x0000001e08207c2b */ /* 0x000fd00008000020 */
[C-C-:B-----5:R-:W-:Y:S02]  /*0dd0*/  DADD R36, R30.reuse, R32.reuse ;  /* 0x000000001e247229 */ /* 0x160fe40000000020 */
[----:B------:R-:W-:Y:S01]  /*0de0*/  DADD R32, R30, -R32 ;  /* 0x000000001e207229 */ /* 0x000fe20000000820 */
[----:B------:R-:W1:Y:S01]  /*0df0*/  @!P0 LDC.64 R30, c[0x0][0x390] ;  /* 0x0000e400ff1e8b82 */ /* 0x000e620000000a00 */
[----:B----4-:R-:W-:Y:S01]  /*0e00*/  @!P0 LOP3.LUT R4, R26, 0x7, RZ, 0xc0, !PT ;  /* 0x000000071a048812 */ /* 0x010fe200078ec0ff */
[----:B---3--:R-:W-:-:S03]  /*0e10*/  DMUL R12, R18, R12 ;  /* 0x0000000c120c7228 */ /* 0x008fc60000000000 */
[----:B------:R-:W-:-:S05]  /*0e20*/  @!P0 LOP3.LUT R19, R4, 0x38, R5, 0xf8, !PT ;  /* 0x0000003804138812 */ /* 0x000fca00078ef805 */
[----:B------:R-:W-:-:S04]  /*0e30*/  @!P0 IMAD R19, R19, 0x8, R2 ;  /* 0x0000000813138824 */ /* 0x000fc800078e0202 */
[----:B-1----:R-:W-:Y:S01]  /*0e40*/  @!P0 IMAD.WIDE R30, R19, 0x8, R30 ;  /* 0x00000008131e8825 */ /* 0x002fe200078e021e */
[----:B------:R-:W-:-:S06]  /*0e50*/  CS2R R18, SRZ ;  /* 0x0000000000127805 */ /* 0x000fcc000001ff00 */
[----:B------:R-:W3:Y:S01]  /*0e60*/  @!P0 LDG.E.64.CONSTANT R18, desc[UR22][R30.64+0x28] ;  /* 0x000028161e128981 */ /* 0x000ee2000c1e9b00 */
[----:B0-----:R-:W-:-:S06]  /*0e70*/  CS2R R34, SRZ ;  /* 0x0000000000227805 */ /* 0x001fcc000001ff00 */
[----:B------:R-:W4:Y:S01]  /*0e80*/  @!P0 LDG.E.64.CONSTANT R34, desc[UR22][R30.64+0x10] ;  /* 0x000010161e228981 */ /* 0x000f22000c1e9b00 */
[----:B--2---:R-:W-:Y:S02]  /*0e90*/  DMUL R32, R32, R20 ;  /* 0x0000001420207228 */ /* 0x004fe40000000000 */
[CCC-:B------:R-:W-:Y:S02]  /*0ea0*/  DFMA R20, R28.reuse, R10.reuse, R12.reuse ;  /* 0x0000000a1c14722b */ /* 0x1c0fe4000000000c */
[----:B------:R-:W-:Y:S02]  /*0eb0*/  DFMA R12, R28, R10, -R12 ;  /* 0x0000000a1c0c722b */ /* 0x000fe4000000080c */
[----:B------:R-:W-:Y:S02]  /*0ec0*/  DFMA R28, R6, UR16, RZ ;  /* 0x00000010061c7c2b */ /* 0x000fe400080000ff */
[CCC-:B------:R-:W-:Y:S02]  /*0ed0*/  DFMA R10, R36.reuse, R14.reuse, R32.reuse ;  /* 0x0000000e240a722b */ /* 0x1c0fe40000000020 */
[----:B------:R-:W-:-:S02]  /*0ee0*/  DFMA R14, R36, R14, -R32 ;  /* 0x0000000e240e722b */ /* 0x000fc40000000820 */
[C---:B------:R-:W-:Y:S02]  /*0ef0*/  DFMA R32, R16.reuse, UR14, RZ ;  /* 0x0000000e10207c2b */ /* 0x040fe400080000ff */
[----:B------:R-:W-:Y:S02]  /*0f00*/  DFMA R16, R16, UR18, RZ ;  /* 0x0000001210107c2b */ /* 0x000fe400080000ff */
[----:B------:R-:W-:-:S04]  /*0f10*/  DFMA R28, R8, UR34, R28 ;  /* 0x00000022081c7c2b */ /* 0x000fc8000800001c */
[C---:B------:R-:W-:Y:S02]  /*0f20*/  DFMA R32, R22.reuse, UR32, R32 ;  /* 0x0000002016207c2b */ /* 0x040fe40008000020 */
[----:B------:R-:W-:-:S06]  /*0f30*/  DFMA R16, R22, UR36, R16 ;  /* 0x0000002416107c2b */ /* 0x000fcc0008000010 */
[C-C-:B------:R-:W-:Y:S02]  /*0f40*/  DADD R22, R32.reuse, R28.reuse ;  /* 0x0000000020167229 */ /* 0x140fe4000000001c */
[----:B------:R-:W-:Y:S01]  /*0f50*/  DADD R32, R32, -R28 ;  /* 0x0000000020207229 */ /* 0x000fe2000000081c */
[----:B------:R-:W0:Y:S01]  /*0f60*/  @!P0 LDC.64 R28, c[0x0][0x390] ;  /* 0x0000e400ff1c8b82 */ /* 0x000e220000000a00 */
[----:B------:R-:W-:-:S05]  /*0f70*/  @!P0 LOP3.LUT R37, R4, 0x38, R5, 0xf8, !PT ;  /* 0x0000003804258812 */ /* 0x000fca00078ef805 */
[----:B------:R-:W-:-:S04]  /*0f80*/  @!P0 IMAD R37, R37, 0x8, R2 ;  /* 0x0000000825258824 */ /* 0x000fc800078e0202 */
[----:B0-----:R-:W-:Y:S01]  /*0f90*/  @!P0 IMAD.WIDE R28, R37, 0x8, R28 ;  /* 0x00000008251c8825 */ /* 0x001fe200078e021c */
[----:B------:R-:W-:-:S06]  /*0fa0*/  CS2R R36, SRZ ;  /* 0x0000000000247805 */ /* 0x000fcc000001ff00 */
[----:B------:R-:W2:Y:S01]  /*0fb0*/  @!P0 LDG.E.64.CONSTANT R36, desc[UR22][R28.64+0x18] ;  /* 0x000018161c248981 */ /* 0x000ea2000c1e9b00 */
[----:B---3--:R-:W-:Y:S01]  /*0fc0*/  DMUL R18, R32, R18 ;  /* 0x0000001220127228 */ /* 0x008fe20000000000 */
[----:B------:R-:W-:-:S06]  /*0fd0*/  CS2R R32, SRZ ;  /* 0x0000000000207805 */ /* 0x000fcc000001ff00 */
[----:B------:R-:W3:Y:S01]  /*0fe0*/  @!P0 LDG.E.64.CONSTANT R32, desc[UR22][R28.64+0x20] ;  /* 0x000020161c208981 */ /* 0x000ee2000c1e9b00 */
[----:B------:R-:W-:-:S08]  /*0ff0*/  DFMA R6, R6, UR20, RZ ;  /* 0x0000001406067c2b */ /* 0x000fd000080000ff */
[----:B------:R-:W-:Y:S02]  /*1000*/  DFMA R8, R8, UR38, R6 ;  /* 0x0000002608087c2b */ /* 0x000fe40008000006 */
[CCC-:B----4-:R-:W-:Y:S02]  /*1010*/  DFMA R6, R22.reuse, R34.reuse, R18.reuse ;  /* 0x000000221606722b */ /* 0x1d0fe40000000012 */
[----:B------:R-:W-:-:S04]  /*1020*/  DFMA R18, R22, R34, -R18 ;  /* 0x000000221612722b */ /* 0x000fc80000000812 */
[C-C-:B------:R-:W-:Y:S02]  /*1030*/  DADD R22, R16.reuse, R8.reuse ;  /* 0x0000000010167229 */ /* 0x140fe40000000008 */
[----:B------:R-:W-:Y:S02]  /*1040*/  DADD R16, R16, -R8 ;  /* 0x0000000010107229 */ /* 0x000fe40000000808 */
[C---:B------:R-:W-:Y:S02]  /*1050*/  DFMA R8, R20.reuse, UR6, RZ ;  /* 0x0000000614087c2b */ /* 0x040fe400080000ff */
[----:B------:R-:W-:Y:S02]  /*1060*/  DFMA R20, R20, UR24, RZ ;  /* 0x0000001814147c2b */ /* 0x000fe400080000ff */
[C---:B------:R-:W-:Y:S02]  /*1070*/  DFMA R30, R12.reuse, UR8, RZ ;  /* 0x000000080c1e7c2b */ /* 0x040fe400080000ff */
[----:B------:R-:W-:-:S02]  /*1080*/  DFMA R12, R12, UR26, RZ ;  /* 0x0000001a0c0c7c2b */ /* 0x000fc400080000ff */
[C---:B------:R-:W-:Y:S02]  /*1090*/  DFMA R8, R10.reuse, UR10, R8 ;  /* 0x0000000a0a087c2b */ /* 0x040fe40008000008 */
[----:B------:R-:W-:Y:S02]  /*10a0*/  DFMA R20, R10, UR28, R20 ;  /* 0x0000001c0a147c2b */ /* 0x000fe40008000014 */
[C---:B------:R-:W-:Y:S02]  /*10b0*/  DFMA R30, R14.reuse, UR12, R30 ;  /* 0x0000000c0e1e7c2b */ /* 0x040fe4000800001e */
[----:B------:R-:W-:Y:S02]  /*10c0*/  DFMA R12, R14, UR30, R12 ;  /* 0x0000001e0e0c7c2b */ /* 0x000fe4000800000c */
[C---:B------:R-:W-:Y:S02]  /*10d0*/  DFMA R8, R6.reuse, UR14, R8 ;  /* 0x0000000e06087c2b */ /* 0x040fe40008000008 */
[----:B------:R-:W-:-:S02]  /*10e0*/  DFMA R20, R6, UR32, R20 ;  /* 0x0000002006147c2b */ /* 0x000fc40008000014 */
[C---:B------:R-:W-:Y:S02]  /*10f0*/  DFMA R30, R18.reuse, UR16, R30 ;  /* 0x00000010121e7c2b */ /* 0x040fe4000800001e */
[----:B------:R-:W-:Y:S01]  /*1100*/  DFMA R12, R18, UR34, R12 ;  /* 0x00000022120c7c2b */ /* 0x000fe2000800000c */
[C---:B------:R-:W-:Y:S01]  /*1110*/  ISETP.GE.U32.AND P1, PT, R5.reuse, 0x30, PT ;  /* 0x000000300500780c */ /* 0x040fe20003f26070 */
[----:B------:R-:W-:Y:S01]  /*1120*/  VIADD R5, R5, 0x10 ;  /* 0x0000001005057836 */ /* 0x000fe20000000000 */
[----:B---3--:R-:W-:-:S08]  /*1130*/  DMUL R16, R16, R32 ;  /* 0x0000002010107228 */ /* 0x008fd00000000000 */
[CCC-:B--2---:R-:W-:Y:S02]  /*1140*/  DFMA R6, R22.reuse, R36.reuse, R16.reuse ;  /* 0x000000241606722b */ /* 0x1c4fe40000000010 */
[----:B------:R-:W-:-:S06]  /*1150*/  DFMA R16, R22, R36, -R16 ;  /* 0x000000241610722b */ /* 0x000fcc0000000810 */
        /* <DEDUP_REMOVED lines=12> */
[----:B------:R-:W-:Y:S05]  /*1220*/  @!P1 BRA `(.L_x_231) ;  /* 0xfffffff8004c9947 */ /* 0x000fea000383ffff */
.L_x_230:
[----:B------:R-:W-:Y:S05]  /*1230*/  BSYNC.RECONVERGENT B0 ;  /* 0x0000000000007941 */ /* 0x000fea0003800200 */
.L_x_229:
[----:B0-----:R-:W0:Y:S01]  /*1240*/  S2R R5, SR_CgaCtaId ;  /* 0x0000000000057919 */ /* 0x001e220000008800 */
[----:B------:R-:W-:Y:S01]  /*1250*/  MOV R0, 0x400 ;  /* 0x0000040000007802 */ /* 0x000fe20000000f00 */
[----:B------:R-:W-:Y:S01]  /*1260*/  BSSY.RECONVERGENT B0, `(.L_x_232) ;  /* 0x0000043000007945 */ /* 0x000fe20003800200 */
[----:B-1----:R-:W1:Y:S01]  /*1270*/  S2R R10, SR_TID.X ;  /* 0x00000000000a7919 */ /* 0x002e620000002100 */
        /* <DEDUP_REMOVED lines=9> */
[----:B------:R-:W-:-:S05]  /*1310*/  LOP3.LUT R5, R2, 0x18, RZ, 0xc0, !PT ;  /* 0x0000001802057812 */ /* 0x000fca00078ec0ff */
[----:B------:R-:W-:Y:S01]  /*1320*/  IMAD.IADD R0, R0, 0x1, R5 ;  /* 0x0000000100007824 */ /* 0x000fe200078e0205 */
[----:B------:R-:W-:Y:S06]  /*1330*/  @P0 BRA `(.L_x_233) ;  /* 0x0000000000d40947 */ /* 0x000fec0003800000 */
[----:B------:R-:W0:Y:S01]  /*1340*/  S2UR UR5, SR_CgaCtaId ;  /* 0x00000000000579c3 */ /* 0x000e220000008800 */
[----:B------:R-:W-:Y:S01]  /*1350*/  SHF.R.U32.HI R2, RZ, 0x2, R10 ;  /* 0x00000002ff027819 */ /* 0x000fe2000001160a */
[----:B------:R-:W-:-:S04]  /*1360*/  UMOV UR4, 0x400 ;  /* 0x0000040000047882 */ /* 0x000fc80000000000 */
[----:B------:R-:W-:Y:S02]  /*1370*/  IMAD R11, R3, 0x8, R2 ;  /* 0x00000008030b7824 */ /* 0x000fe400078e0202 */
[----:B------:R-:W-:Y:S02]  /*1380*/  IMAD.SHL.U32 R2, R10, 0x8, RZ ;  /* 0x000000080a027824 */ /* 0x000fe400078e00ff */
[----:B------:R-:W-:-:S03]  /*1390*/  IMAD R11, R11, 0x240, RZ ;  /* 0x000002400b0b7824 */ /* 0x000fc600078e02ff */
[----:B------:R-:W-:Y:S01]  /*13a0*/  LOP3.LUT R2, R2, 0x18, RZ, 0xc0, !PT ;  /* 0x0000001802027812 */ /* 0x000fe200078ec0ff */
[----:B0-----:R-:W-:-:S06]  /*13b0*/  ULEA UR4, UR5, UR4, 0x18 ;  /* 0x0000000405047291 */ /* 0x001fcc000f8ec0ff */
[----:B------:R-:W-:-:S07]  /*13c0*/  IADD3 R11, PT, PT, R11, UR4, R2 ;  /* 0x000000040b0b7c10 */ /* 0x000fce000fffe002 */
.L_x_234:
        /* <DEDUP_REMOVED lines=18> */
[----:B------:R-:W-:Y:S02]  /*14f0*/  DFMA R22, R16, UR10, R22 ;  /* 0x0000000a10167c2b */ /* 0x000fe40008000016 */
[----:B--2---:R-:W-:Y:S02]  /*1500*/  DADD R6, R12, R14 ;  /* 0x000000000c067229 */ /* 0x004fe4000000000e */
[----:B------:R-:W-:Y:S02]  /*1510*/  DFMA R16, R16, UR28, R28 ;  /* 0x0000001c10107c2b */ /* 0x000fe4000800001c */
[----:B------:R-:W-:Y:S02]  /*1520*/  DADD R12, R12, -R14 ;  /* 0x000000000c0c7229 */ /* 0x000fe4000000080e */
[----:B------:R-:W-:-:S02]  /*1530*/  DFMA R18, R8, UR30, R18 ;  /* 0x0000001e08127c2b */ /* 0x000fc40008000012 */
[----:B------:R-:W-:Y:S02]  /*1540*/  DFMA R20, R8, UR12, R20 ;  /* 0x0000000c08147c2b */ /* 0x000fe40008000014 */
[C---:B------:R-:W-:Y:S02]  /*1550*/  DFMA R22, R6.reuse, UR14, R22 ;  /* 0x0000000e06167c2b */ /* 0x040fe40008000016 */
[----:B------:R-:W-:Y:S02]  /*1560*/  DFMA R16, R6, UR32, R16 ;  /* 0x0000002006107c2b */ /* 0x000fe40008000010 */
[C-C-:B---3--:R-:W-:Y:S02]  /*1570*/  DADD R6, R2.reuse, R4.reuse ;  /* 0x0000000002067229 */ /* 0x148fe40000000004 */
[----:B------:R-:W-:Y:S02]  /*1580*/  DADD R2, R2, -R4 ;  /* 0x0000000002027229 */ /* 0x000fe40000000804 */
[----:B------:R-:W-:-:S02]  /*1590*/  DFMA R18, R12, UR34, R18 ;  /* 0x000000220c127c2b */ /* 0x000fc40008000012 */
[----:B------:R-:W-:Y:S02]  /*15a0*/  DFMA R20, R12, UR16, R20 ;  /* 0x000000100c147c2b */ /* 0x000fe40008000014 */
        /* <DEDUP_REMOVED lines=12> */
[----:B0-----:R-:W-:Y:S01]  /*1670*/  VIADD R11, R11, 0x900 ;  /* 0x000009000b0b7836 */ /* 0x001fe20000000000 */
[----:B------:R-:W-:Y:S06]  /*1680*/  @!P0 BRA `(.L_x_234) ;  /* 0xfffffffc00508947 */ /* 0x000fec000383ffff */
.L_x_233:
[----:B------:R-:W-:Y:S05]  /*1690*/  BSYNC.RECONVERGENT B0 ;  /* 0x0000000000007941 */ /* 0x000fea0003800200 */
.L_x_232:
[----:B------:R-:W-:Y:S06]  /*16a0*/  BAR.SYNC.DEFER_BLOCKING 0x0 ;  /* 0x0000000000007b1d */ /* 0x000fec0000010000 */
[----:B------:R-:W0:Y:S01]  /*16b0*/  LDCU UR4, c[0x0][0x380] ;  /* 0x00007000ff0477ac */ /* 0x000e220008000800 */
[----:B------:R-:W-:Y:S01]  /*16c0*/  LDS.64 R10, [R0] ;  /* 0x00000000000a7984 */ /* 0x000fe20000000a00 */
[----:B0-----:R-:W-:-:S03]  /*16d0*/  ISETP.GE.AND P0, PT, R27, UR4, PT ;  /* 0x000000041b007c0c */ /* 0x001fc6000bf06270 */
        /* <DEDUP_REMOVED lines=11> */
[----:B------:R-:W-:Y:S02]  /*1790*/  DFMA R14, R14, UR24, RZ ;  /* 0x000000180e0e7c2b */ /* 0x000fe400080000ff */
[----:B------:R-:W-:Y:S02]  /*17a0*/  DADD R16, R16, -R18 ;  /* 0x0000000010107229 */ /* 0x000fe40000000812 */
[----:B------:R-:W-:Y:S02]  /*17b0*/  DFMA R12, R10, UR8, RZ ;  /* 0x000000080a0c7c2b */ /* 0x000fe400080000ff */
[C---:B------:R-:W-:Y:S02]  /*17c0*/  DFMA R22, R20.reuse, UR10, R22 ;  /* 0x0000000a14167c2b */ /* 0x040fe40008000016 */
[----:B------:R-:W-:-:S02]  /*17d0*/  DFMA R20, R20, UR28, R14 ;  /* 0x0000001c14147c2b */ /* 0x000fc4000800000e */
[----:B------:R-:W-:Y:S02]  /*17e0*/  DFMA R14, R10, UR26, RZ ;  /* 0x0000001a0a0e7c2b */ /* 0x000fe400080000ff */
[C-C-:B--2---:R-:W-:Y:S02]  /*17f0*/  DADD R10, R6.reuse, R8.reuse ;  /* 0x00000000060a7229 */ /* 0x144fe40000000008 */
[----:B------:R-:W-:Y:S02]  /*1800*/  DADD R6, R6, -R8 ;  /* 0x0000000006067229 */ /* 0x000fe40000000808 */
[C---:B------:R-:W-:Y:S02]  /*1810*/  DFMA R12, R16.reuse, UR12, R12 ;  /* 0x0000000c100c7c2b */ /* 0x040fe4000800000c */
[----:B------:R-:W-:Y:S02]  /*1820*/  DFMA R14, R16, UR30, R14 ;  /* 0x0000001e100e7c2b */ /* 0x000fe4000800000e */
[----:B---3--:R-:W-:-:S02]  /*1830*/  DADD R8, R2, R4 ;  /* 0x0000000002087229 */ /* 0x008fc40000000004 */
[C---:B------:R-:W-:Y:S02]  /*1840*/  DFMA R22, R10.reuse, UR14, R22 ;  /* 0x0000000e0a167c2b */ /* 0x040fe40008000016 */
[----:B------:R-:W-:Y:S02]  /*1850*/  DFMA R20, R10, UR32, R20 ;  /* 0x000000200a147c2b */ /* 0x000fe40008000014 */
[----:B------:R-:W-:Y:S02]  /*1860*/  DADD R2, R2, -R4 ;  /* 0x0000000002027229 */ /* 0x000fe40000000804 */
[C---:B------:R-:W-:Y:S02]  /*1870*/  DFMA R12, R6.reuse, UR16, R12 ;  /* 0x00000010060c7c2b */ /* 0x040fe4000800000c */
[----:B------:R-:W-:Y:S02]  /*1880*/  DFMA R14, R6, UR34, R14 ;  /* 0x00000022060e7c2b */ /* 0x000fe4000800000e */
[----:B------:R-:W-:-:S02]  /*1890*/  DFMA R22, R8, UR18, R22 ;  /* 0x0000001208167c2b */ /* 0x000fc40008000016 */
[----:B------:R-:W-:Y:S02]  /*18a0*/  DFMA R20, R8, UR36, R20 ;  /* 0x0000002408147c2b */ /* 0x000fe40008000014 */
[C---:B------:R-:W-:Y:S02]  /*18b0*/  DFMA R12, R2.reuse, UR20, R12 ;  /* 0x00000014020c7c2b */ /* 0x040fe4000800000c */
[----:B------:R-:W-:Y:S01]  /*18c0*/  DFMA R14, R2, UR38, R14 ;  /* 0x00000026020e7c2b */ /* 0x000fe2000800000e */
[----:B------:R-:W-:Y:S10]  /*18d0*/  @P0 EXIT ;  /* 0x000000000000094d */ /* 0x000ff40003800000 */
[----:B------:R-:W0:Y:S01]  /*18e0*/  LDC.64 R6, c[0x0][0x3b0] ;  /* 0x0000ec00ff067b82 */ /* 0x000e220000000a00 */
[----:B------:R-:W-:Y:S02]  /*18f0*/  DADD R4, R20, R14 ;  /* 0x0000000014047229 */ /* 0x000fe4000000000e */
[----:B------:R-:W-:Y:S02]  /*1900*/  DADD R2, R22, R12 ;  /* 0x0000000016027229 */ /* 0x000fe4000000000c */
[----:B------:R-:W-:Y:S02]  /*1910*/  DADD R14, R20, -R14 ;  /* 0x00000000140e7229 */ /* 0x000fe4000000080e */
[----:B------:R-:W-:Y:S01]  /*1920*/  DADD R12, R22, -R12 ;  /* 0x00000000160c7229 */ /* 0x000fe2000000080c */
[----:B0-----:R-:W-:-:S05]  /*1930*/  IMAD.WIDE R24, R24, 0x8, R6 ;  /* 0x0000000818187825 */ /* 0x001fca00078e0206 */
[----:B------:R-:W-:Y:S04]  /*1940*/  STG.E.64 desc[UR22][R24.64+0x80], R4 ;  /* 0x0000800418007986 */ /* 0x000fe8000c101b16 */
[----:B------:R-:W-:Y:S04]  /*1950*/  STG.E.64 desc[UR22][R24.64+0x100], R14 ;  /* 0x0001000e18007986 */ /* 0x000fe8000c101b16 */
[----:B------:R-:W-:Y:S04]  /*1960*/  STG.E.64 desc[UR22][R24.64], R2 ;  /* 0x0000000218007986 */ /* 0x000fe8000c101b16 */
[----:B------:R-:W-:Y:S01]  /*1970*/  STG.E.64 desc[UR22][R24.64+0x180], R12 ;  /* 0x0001800c18007986 */ /* 0x000fe2000c101b16 */
[----:B------:R-:W-:Y:S05]  /*1980*/  EXIT ;  /* 0x000000000000794d */ /* 0x000fea0003800000 */
.L_x_235:
        /* <DEDUP_REMOVED lines=15> */
.L_x_350:


//--------------------- .text._Z32massMatrixMultiplyConstantKernelILi4ELi6ELi2EEviPKiPKdS3_S3_S3_Pd --------------------------
	.section	.text._Z32massMatrixMultiplyConstantKernelILi4ELi6ELi2EEviPKiPKdS3_S3_S3_Pd,"ax",@progbits
	.align	128
        .global         _Z32massMatrixMultiplyConstantKernelILi4ELi6ELi2EEviPKiPKdS3_S3_S3_Pd
        .type           _Z32massMatrixMultiplyConstantKernelILi4ELi6ELi2EEviPKiPKdS3_S3_S3_Pd,@function
        .size           _Z32massMatrixMultiplyConstantKernelILi4ELi6ELi2EEviPKiPKdS3_S3_S3_Pd,(.L_x_351 - _Z32massMatrixMultiplyConstantKernelILi4ELi6ELi2EEviPKiPKdS3_S3_S3_Pd)
        .other          _Z32massMatrixMultiplyConstantKernelILi4ELi6ELi2EEviPKiPKdS3_S3_S3_Pd,@"STO_CUDA_ENTRY STV_DEFAULT"
_Z32massMatrixMultiplyConstantKernelILi4ELi6ELi2EEviPKiPKdS3_S3_S3_Pd:
.text._Z32massMatrixMultiplyConstantKernelILi4ELi6ELi2EEviPKiPKdS3_S3_S3_Pd:
        /* <DEDUP_REMOVED lines=13> */
[----:B------:R-:W5:Y:S01]  /*00d0*/  S2R R42, SR_CgaCtaId ;  /* 0x00000000002a7919 */ /* 0x000f620000008800 */
[----:B------:R-:W5:Y:S01]  /*00e0*/  LDCU.128 UR28, c[0x3][0x720] ;  /* 0x00c0e400ff1c77ac */ /* 0x000f620008000c00 */
[----:B0-----:R-:W-:-:S05]  /*00f0*/  IMAD R4, R4, 0x2, R43 ;  /* 0x0000000204047824 */ /* 0x001fca00078e022b */
[----:B-1----:R-:W-:-:S13]  /*0100*/  ISETP.GE.AND P0, PT, R4, UR4, PT ;  /* 0x0000000404007c0c */ /* 0x002fda000bf06270 */
[----:B------:R-:W0:Y:S02]  /*0110*/  @!P0 LDC.64 R6, c[0x0][0x388] ;  /* 0x0000e200ff068b82 */ /* 0x000e240000000a00 */
[----:B0-----:R-:W-:-:S05]  /*0120*/  @!P0 IMAD.WIDE R6, R4, 0x4, R6 ;  /* 0x0000000404068825 */ /* 0x001fca00078e0206 */
[----:B---3--:R-:W4:Y:S01]  /*0130*/  @!P0 LDG.E.CONSTANT R3, desc[UR6][R6.64] ;  /* 0x0000000606038981 */ /* 0x008f22000c1e9900 */
[----:B------:R-:W-:Y:S01]  /*0140*/  MOV R5, 0x400 ;  /* 0x0000040000057802 */ /* 0x000fe20000000f00 */
[----:B------:R-:W-:Y:S01]  /*0150*/  BAR.SYNC.DEFER_BLOCKING 0x0 ;  /* 0x0000000000007b1d */ /* 0x000fe20000010000 */
[----:B----4-:R-:W-:-:S05]  /*0160*/  LEA R0, R3, R2, 0x6 ;  /* 0x0000000203007211 */ /* 0x010fca00078e30ff */
        /* <DEDUP_REMOVED lines=20> */
[----:B------:R-:W-:Y:S01]  /*02b0*/  LEA R42, R42, R5, 0x18 ;  /* 0x000000052a2a7211 */ /* 0x000fe200078ec0ff */
[----:B------:R-:W-:Y:S01]  /*02c0*/  IMAD.U32 R23, RZ, RZ, UR19 ;  /* 0x00000013ff177e24 */ /* 0x000fe2000f8e00ff */
[----:B------:R-:W-:Y:S01]  /*02d0*/  SHF.R.U32.HI R5, RZ, 0x2, R2 ;  /* 0x00000002ff057819 */ /* 0x000fe20000011602 */
[----:B------:R-:W-:Y:S01]  /*02e0*/  IMAD.U32 R10, RZ, RZ, UR26 ;  /* 0x0000001aff0a7e24 */ /* 0x000fe2000f8e00ff */
[C---:B------:R-:W-:Y:S01]  /*02f0*/  ISETP.GT.U32.AND P3, PT, R2.reuse, 0x17, PT ;  /* 0x000000170200780c */ /* 0x040fe20003f64070 */
[----:B------:R-:W-:Y:S01]  /*0300*/  IMAD.U32 R49, RZ, RZ, UR29 ;  /* 0x0000001dff317e24 */ /* 0x000fe2000f8e00ff */
[----:B------:R-:W0:Y:S01]  /*0310*/  LDCU.128 UR8, c[0x3][URZ] ;  /* 0x00c00000ff0877ac */ /* 0x000e220008000c00 */
[----:B------:R-:W-:Y:S01]  /*0320*/  IMAD.U32 R16, RZ, RZ, UR22 ;  /* 0x00000016ff107e24 */ /* 0x000fe2000f8e00ff */
[----:B------:R-:W-:Y:S01]  /*0330*/  BSSY.RECONVERGENT B0, `(.L_x_236) ;  /* 0x0000059000007945 */ /* 0x000fe20003800200 */
[----:B------:R-:W-:Y:S01]  /*0340*/  IMAD.U32 R17, RZ, RZ, UR23 ;  /* 0x00000017ff117e24 */ /* 0x000fe2000f8e00ff */
[----:B------:R-:W1:Y:S01]  /*0350*/  LDCU.128 UR12, c[0x3][0x700] ;  /* 0x00c0e000ff0c77ac */ /* 0x000e620008000c00 */
[C---:B------:R-:W-:Y:S01]  /*0360*/  IMAD.SHL.U32 R44, R2.reuse, 0x8, RZ ;  /* 0x00000008022c7824 */ /* 0x040fe200078e00ff */
[C---:B------:R-:W-:Y:S01]  /*0370*/  ISETP.GT.U32.AND P1, PT, R2.reuse, 0x23, PT ;  /* 0x000000230200780c */ /* 0x040fe20003f24070 */
[----:B------:R-:W4:Y:S01]  /*0380*/  LDCU.128 UR16, c[0x3][0x10] ;  /* 0x00c00200ff1077ac */ /* 0x000f220008000c00 */
[----:B------:R-:W-:-:S02]  /*0390*/  ISETP.GT.U32.AND P2, PT, R2, 0x17, PT ;  /* 0x000000170200780c */ /* 0x000fc40003f44070 */
[----:B------:R-:W-:Y:S01]  /*03a0*/  LOP3.LUT R44, R44, 0x18, RZ, 0xc0, !PT ;  /* 0x000000182c2c7812 */ /* 0x000fe200078ec0ff */
[----:B------:R-:W0:Y:S01]  /*03b0*/  LDCU.128 UR20, c[0x3][0x710] ;  /* 0x00c0e200ff1477ac */ /* 0x000e220008000c00 */
[C-C-:B--2---:R-:W-:Y:S02]  /*03c0*/  DADD R18, R38.reuse, R8.reuse ;  /* 0x0000000026127229 */ /* 0x144fe40000000008 */
[----:B------:R-:W-:Y:S02]  /*03d0*/  DADD R38, R38, -R8 ;  /* 0x0000000026267229 */ /* 0x000fe40000000808 */
[C-C-:B---3--:R-:W-:Y:S02]  /*03e0*/  DADD R8, R40.reuse, R14.reuse ;  /* 0x0000000028087229 */ /* 0x148fe4000000000e */
[----:B------:R-:W-:Y:S02]  /*03f0*/  DADD R40, R40, -R14 ;  /* 0x0000000028287229 */ /* 0x000fe4000000080e */
[----:B------:R-:W-:Y:S01]  /*0400*/  DFMA R32, R18, R12, RZ ;  /* 0x0000000c1220722b */ /* 0x000fe200000000ff */
[----:B------:R-:W-:Y:S01]  /*0410*/  IMAD.U32 R14, RZ, RZ, UR24 ;  /* 0x00000018ff0e7e24 */ /* 0x000fe2000f8e00ff */
[----:B------:R-:W-:Y:S01]  /*0420*/  DFMA R20, R38, R46, RZ ;  /* 0x0000002e2614722b */ /* 0x000fe200000000ff */
[----:B------:R-:W-:Y:S01]  /*0430*/  IMAD.U32 R15, RZ, RZ, UR25 ;  /* 0x00000019ff0f7e24 */ /* 0x000fe2000f8e00ff */
[----:B------:R-:W-:Y:S01]  /*0440*/  DFMA R36, R18, R30, RZ ;  /* 0x0000001e1224722b */ /* 0x000fe200000000ff */
[----:B------:R-:W2:Y:S01]  /*0450*/  LDCU.128 UR24, c[0x3][0x20] ;  /* 0x00c00400ff1877ac */ /* 0x000ea20008000c00 */
[----:B------:R-:W-:-:S02]  /*0460*/  DFMA R6, R38, R28, RZ ;  /* 0x0000001c2606722b */ /* 0x000fc400000000ff */
[----:B------:R-:W-:Y:S02]  /*0470*/  DFMA R32, R8, R26, R32 ;  /* 0x0000001a0820722b */ /* 0x000fe40000000020 */
[----:B------:R-:W-:Y:S02]  /*0480*/  DFMA R18, R18, R14, RZ ;  /* 0x0000000e1212722b */ /* 0x000fe400000000ff */
[----:B------:R-:W-:Y:S02]  /*0490*/  DFMA R20, R40, R24, R20 ;  /* 0x000000182814722b */ /* 0x000fe40000000014 */
[----:B------:R-:W-:Y:S02]  /*04a0*/  DFMA R36, R8, R22, R36 ;  /* 0x000000160824722b */ /* 0x000fe40000000024 */
[----:B------:R-:W-:Y:S02]  /*04b0*/  DFMA R38, R38, R48, RZ ;  /* 0x000000302626722b */ /* 0x000fe400000000ff */
[----:B------:R-:W-:-:S02]  /*04c0*/  DFMA R8, R8, R10, R18 ;  /* 0x0000000a0808722b */ /* 0x000fc40000000012 */
[----:B------:R-:W-:Y:S02]  /*04d0*/  DADD R18, R32, R20 ;  /* 0x0000000020127229 */ /* 0x000fe40000000014 */
[----:B------:R-:W-:Y:S02]  /*04e0*/  DFMA R6, R40, R16, R6 ;  /* 0x000000102806722b */ /* 0x000fe40000000006 */
[----:B------:R-:W-:Y:S01]  /*04f0*/  DADD R32, R32, -R20 ;  /* 0x0000000020207229 */ /* 0x000fe20000000814 */
[----:B------:R-:W-:Y:S01]  /*0500*/  IMAD.U32 R20, RZ, RZ, UR30 ;  /* 0x0000001eff147e24 */ /* 0x000fe2000f8e00ff */
[----:B------:R-:W-:-:S04]  /*0510*/  MOV R21, UR31 ;  /* 0x0000001f00157c02 */ /* 0x000fc80008000f00 */
[C-C-:B------:R-:W-:Y:S02]  /*0520*/  DADD R34, R36.reuse, R6.reuse ;  /* 0x0000000024227229 */ /* 0x140fe40000000006 */
[----:B------:R-:W-:Y:S02]  /*0530*/  DADD R36, R36, -R6 ;  /* 0x0000000024247229 */ /* 0x000fe40000000806 */
[----:B------:R-:W-:Y:S01]  /*0540*/  DFMA R38, R40, R20, R38 ;  /* 0x000000142826722b */ /* 0x000fe20000000026 */
[----:B------:R-:W-:-:S04]  /*0550*/  IMAD R6, R43, 0x6c0, R42 ;  /* 0x000006c02b067824 */ /* 0x000fc800078e022a */
[----:B------:R-:W-:-:S03]  /*0560*/  IMAD R7, R5, 0x30, R6 ;  /* 0x0000003005077824 */ /* 0x000fc600078e0206 */
[C-C-:B------:R-:W-:Y:S01]  /*0570*/  DADD R40, R8.reuse, R38.reuse ;  /* 0x0000000008287229 */ /* 0x140fe20000000026 */
[----:B------:R-:W-:Y:S01]  /*0580*/  IMAD.IADD R7, R7, 0x1, R44 ;  /* 0x0000000107077824 */ /* 0x000fe200078e022c */
[----:B------:R-:W-:Y:S01]  /*0590*/  DADD R38, R8, -R38 ;  /* 0x0000000008267229 */ /* 0x000fe20000000826 */
[----:B------:R-:W-:-:S03]  /*05a0*/  LOP3.LUT R8, R2, 0x3, RZ, 0xc0, !PT ;  /* 0x0000000302087812 */ /* 0x000fc600078ec0ff */
[----:B------:R3:W-:Y:S04]  /*05b0*/  STS.64 [R7], R18 ;  /* 0x0000001207007388 */ /* 0x0007e80000000a00 */
[----:B------:R3:W-:Y:S04]  /*05c0*/  STS.64 [R7+0x5a0], R32 ;  /* 0x0005a02007007388 */ /* 0x0007e80000000a00 */
[----:B------:R3:W-:Y:S04]  /*05d0*/  STS.64 [R7+0x120], R34 ;  /* 0x0001202207007388 */ /* 0x0007e80000000a00 */
[----:B------:R3:W-:Y:S04]  /*05e0*/  STS.64 [R7+0x480], R36 ;  /* 0x0004802407007388 */ /* 0x0007e80000000a00 */
[----:B------:R3:W-:Y:S04]  /*05f0*/  STS.64 [R7+0x240], R40 ;  /* 0x0002402807007388 */ /* 0x0007e80000000a00 */
[----:B------:R3:W-:Y:S01]  /*0600*/  STS.64 [R7+0x360], R38 ;  /* 0x0003602607007388 */ /* 0x0007e20000000a00 */
[----:B------:R-:W-:Y:S06]  /*0610*/  BAR.SYNC.DEFER_BLOCKING 0x0 ;  /* 0x0000000000007b1d */ /* 0x000fec0000010000 */
[----:B012-4-:R-:W-:Y:S05]  /*0620*/  @P3 BRA `(.L_x_237) ;  /* 0x0000000000a43947 */ /* 0x017fea0003800000 */
[----:B------:R-:W-:Y:S02]  /*0630*/  IMAD R43, R43, 0x6, R5 ;  /* 0x000000062b2b7824 */ /* 0x000fe400078e0205 */
[----:B------:R-:W-:Y:S02]  /*0640*/  IMAD.MOV.U32 R44, RZ, RZ, R2 ;  /* 0x000000ffff2c7224 */ /* 0x000fe400078e0002 */
[----:B------:R-:W-:-:S05]  /*0650*/  IMAD R9, R43, 0x24, R8 ;  /* 0x000000242b097824 */ /* 0x000fca00078e0208 */
[----:B------:R-:W-:-:S04]  /*0660*/  LEA R9, R9, R42, 0x3 ;  /* 0x0000002a09097211 */ /* 0x000fc800078e18ff */
[----:B------:R-:W-:-:S07]  /*0670*/  IADD3 R9, PT, PT, R9, 0x90, RZ ;  /* 0x0000009009097810 */ /* 0x000fce0007ffe0ff */
.L_x_238:
[----:B---3--:R-:W-:Y:S01]  /*0680*/  LDS.64 R34, [R9+-0x90] ;  /* 0xffff700009227984 */ /* 0x008fe20000000a00 */
[C---:B------:R-:W-:Y:S01]  /*0690*/  ISETP.GE.U32.AND P3, PT, R44.reuse, 0x8, PT ;  /* 0x000000082c00780c */ /* 0x040fe20003f66070 */
[----:B------:R-:W-:Y:S02]  /*06a0*/  VIADD R44, R44, 0x10 ;  /* 0x000000102c2c7836 */ /* 0x000fe40000000000 */
[----:B------:R-:W0:Y:S04]  /*06b0*/  LDS.64 R18, [R9] ;  /* 0x0000000009127984 */ /* 0x000e280000000a00 */
[----:B------:R-:W-:Y:S04]  /*06c0*/  LDS.64 R38, [R9+-0x60] ;  /* 0xffffa00009267984 */ /* 0x000fe80000000a00 */
[----:B------:R-:W1:Y:S01]  /*06d0*/  LDS.64 R42, [R9+-0x30] ;  /* 0xffffd000092a7984 */ /* 0x000e620000000a00 */
[----:B0-----:R-:W-:-:S02]  /*06e0*/  DADD R32, R34, R18 ;  /* 0x0000000022207229 */ /* 0x001fc40000000012 */
[----:B------:R-:W-:-:S06]  /*06f0*/  DADD R18, R34, -R18 ;  /* 0x0000000022127229 */ /* 0x000fcc0000000812 */
[C---:B------:R-:W-:Y:S02]  /*0700*/  DFMA R36, R32.reuse, R12, RZ ;  /* 0x0000000c2024722b */ /* 0x040fe400000000ff */
[C---:B------:R-:W-:Y:S02]  /*0710*/  DFMA R40, R32.reuse, R30, RZ ;  /* 0x0000001e2028722b */ /* 0x040fe400000000ff */
[----:B------:R-:W-:Y:S02]  /*0720*/  DFMA R32, R32, R14, RZ ;  /* 0x0000000e2020722b */ /* 0x000fe400000000ff */
[C-C-:B-1----:R-:W-:Y:S02]  /*0730*/  DADD R34, R38.reuse, R42.reuse ;  /* 0x0000000026227229 */ /* 0x142fe4000000002a */
[----:B------:R-:W-:Y:S02]  /*0740*/  DADD R42, R38, -R42 ;  /* 0x00000000262a7229 */ /* 0x000fe4000000082a */
[----:B------:R-:W-:-:S04]  /*0750*/  DFMA R38, R18, R28, RZ ;  /* 0x0000001c1226722b */ /* 0x000fc800000000ff */
[C---:B------:R-:W-:Y:S02]  /*0760*/  DFMA R36, R34.reuse, R26, R36 ;  /* 0x0000001a2224722b */ /* 0x040fe40000000024 */
[C---:B------:R-:W-:Y:S02]  /*0770*/  DFMA R40, R34.reuse, R22, R40 ;  /* 0x000000162228722b */ /* 0x040fe40000000028 */
[----:B------:R-:W-:Y:S02]  /*0780*/  DFMA R32, R34, R10, R32 ;  /* 0x0000000a2220722b */ /* 0x000fe40000000020 */
[C---:B------:R-:W-:Y:S02]  /*0790*/  DFMA R34, R18.reuse, R46, RZ ;  /* 0x0000002e1222722b */ /* 0x040fe400000000ff */
[----:B------:R-:W-:Y:S02]  /*07a0*/  DFMA R18, R18, R48, RZ ;  /* 0x000000301212722b */ /* 0x000fe400000000ff */
[----:B------:R-:W-:-:S04]  /*07b0*/  DFMA R38, R42, R16, R38 ;  /* 0x000000102a26722b */ /* 0x000fc80000000026 */
[C---:B------:R-:W-:Y:S02]  /*07c0*/  DFMA R34, R42.reuse, R24, R34 ;  /* 0x000000182a22722b */ /* 0x040fe40000000022 */
[----:B------:R-:W-:-:S06]  /*07d0*/  DFMA R18, R42, R20, R18 ;  /* 0x000000142a12722b */ /* 0x000fcc0000000012 */
[C-C-:B------:R-:W-:Y:S02]  /*07e0*/  DADD R42, R36.reuse, R34.reuse ;  /* 0x00000000242a7229 */ /* 0x140fe40000000022 */
[----:B------:R-:W-:Y:S02]  /*07f0*/  DADD R34, R36, -R34 ;  /* 0x0000000024227229 */ /* 0x000fe40000000822 */
[C-C-:B------:R-:W-:Y:S02]  /*0800*/  DADD R36, R40.reuse, R38.reuse ;  /* 0x0000000028247229 */ /* 0x140fe40000000026 */
[----:B------:R-:W-:Y:S01]  /*0810*/  DADD R38, R40, -R38 ;  /* 0x0000000028267229 */ /* 0x000fe20000000826 */
[----:B------:R-:W-:Y:S01]  /*0820*/  STS.64 [R9+-0x90], R42 ;  /* 0xffff702a09007388 */ /* 0x000fe20000000a00 */
[C-C-:B------:R-:W-:Y:S02]  /*0830*/  DADD R40, R32.reuse, R18.reuse ;  /* 0x0000000020287229 */ /* 0x140fe40000000012 */
[----:B------:R-:W-:Y:S01]  /*0840*/  DADD R18, R32, -R18 ;  /* 0x0000000020127229 */ /* 0x000fe20000000812 */
[----:B------:R-:W-:Y:S04]  /*0850*/  STS.64 [R9+0x60], R34 ;  /* 0x0000602209007388 */ /* 0x000fe80000000a00 */
[----:B------:R-:W-:Y:S04]  /*0860*/  STS.64 [R9+-0x60], R36 ;  /* 0xffffa02409007388 */ /* 0x000fe80000000a00 */
[----:B------:R-:W-:Y:S04]  /*0870*/  STS.64 [R9+0x30], R38 ;  /* 0x0000302609007388 */ /* 0x000fe80000000a00 */
[----:B------:R-:W-:Y:S04]  /*0880*/  STS.64 [R9+-0x30], R40 ;  /* 0xffffd02809007388 */ /* 0x000fe80000000a00 */
[----:B------:R0:W-:Y:S02]  /*0890*/  STS.64 [R9], R18 ;  /* 0x0000001209007388 */ /* 0x0001e40000000a00 */
[----:B0-----:R-:W-:Y:S01]  /*08a0*/  IADD3 R9, PT, PT, R9, 0x480, RZ ;  /* 0x0000048009097810 */ /* 0x001fe20007ffe0ff */
[----:B------:R-:W-:Y:S06]  /*08b0*/  @!P3 BRA `(.L_x_238) ;  /* 0xfffffffc0070b947 */ /* 0x000fec000383ffff */
.L_x_237:
[----:B------:R-:W-:Y:S05]  /*08c0*/  BSYNC.RECONVERGENT B0 ;  /* 0x0000000000007941 */ /* 0x000fea0003800200 */
.L_x_236:
[----:B------:R-:W0:Y:S01]  /*08d0*/  LDCU.128 UR28, c[0x3][0x720] ;  /* 0x00c0e400ff1c77ac */ /* 0x000e220008000c00 */
[----:B------:R-:W-:Y:S01]  /*08e0*/  BSSY.RECONVERGENT B0, `(.L_x_239) ;  /* 0x0000074000007945 */ /* 0x000fe20003800200 */
[----:B------:R-:W-:Y:S06]  /*08f0*/  BAR.SYNC.DEFER_BLOCKING 0x0 ;  /* 0x0000000000007b1d */ /* 0x000fec0000010000 */
[----:B------:R-:W-:Y:S05]  /*0900*/  @P1 BRA `(.L_x_240) ;  /* 0x0000000400c41947 */ /* 0x000fea0003800000 */
[----:B------:R-:W-:-:S07]  /*0910*/  IMAD.MOV.U32 R9, RZ, RZ, R2 ;  /* 0x000000ffff097224 */ /* 0x000fce00078e0002 */
.L_x_241:
[----:B------:R-:W-:Y:S01]  /*0920*/  PRMT R10, R9, 0x9910, RZ ;  /* 0x00009910090a7816 */ /* 0x000fe200000000ff */
[----:B------:R-:W-:Y:S01]  /*0930*/  IMAD.U32 R47, RZ, RZ, UR13 ;  /* 0x0000000dff2f7e24 */ /* 0x000fe2000f8e00ff */
[----:B------:R-:W-:Y:S01]  /*0940*/  MOV R46, UR12 ;  /* 0x0000000c002e7c02 */ /* 0x000fe20008000f00 */
[----:B-1-3--:R-:W1:Y:S01]  /*0950*/  LDC.64 R34, c[0x0][0x390] ;  /* 0x0000e400ff227b82 */ /* 0x00ae620000000a00 */
[----:B------:R-:W-:Y:S01]  /*0960*/  MOV R30, UR16 ;  /* 0x00000010001e7c02 */ /* 0x000fe20008000f00 */
[----:B------:R-:W-:Y:S01]  /*0970*/  IMAD R10, R10, 0xab, RZ ;  /* 0x000000ab0a0a7824 */ /* 0x000fe200078e02ff */
[----:B------:R-:W-:Y:S01]  /*0980*/  MOV R28, UR20 ;  /* 0x00000014001c7c02 */ /* 0x000fe20008000f00 */
[----:B------:R-:W-:Y:S01]  /*0990*/  IMAD.U32 R31, RZ, RZ, UR17 ;  /* 0x00000011ff1f7e24 */ /* 0x000fe2000f8e00ff */
[----:B------:R-:W-:Y:S01]  /*09a0*/  MOV R26, UR10 ;  /* 0x0000000a001a7c02 */ /* 0x000fe20008000f00 */
[----:B------:R-:W-:Y:S01]  /*09b0*/  IMAD.U32 R29, RZ, RZ, UR21 ;  /* 0x00000015ff1d7e24 */ /* 0x000fe2000f8e00ff */
[----:B------:R-:W-:Y:S01]  /*09c0*/  LOP3.LUT R10, R10, 0xffff, RZ, 0xc0, !PT ;  /* 0x0000ffff0a0a7812 */ /* 0x000fe200078ec0ff */
[----:B------:R-:W-:Y:S01]  /*09d0*/  IMAD.U32 R27, RZ, RZ, UR11 ;  /* 0x0000000bff1b7e24 */ /* 0x000fe2000f8e00ff */
[----:B------:R-:W-:Y:S01]  /*09e0*/  MOV R24, UR14 ;  /* 0x0000000e00187c02 */ /* 0x000fe20008000f00 */
[----:B------:R-:W-:Y:S01]  /*09f0*/  IMAD.U32 R25, RZ, RZ, UR15 ;  /* 0x0000000fff197e24 */ /* 0x000fe2000f8e00ff */
[----:B------:R-:W-:Y:S01]  /*0a00*/  SHF.R.U32.HI R41, RZ, 0xa, R10 ;  /* 0x0000000aff297819 */ /* 0x000fe2000001160a */
[----:B------:R-:W-:Y:S01]  /*0a10*/  IMAD.U32 R23, RZ, RZ, UR19 ;  /* 0x00000013ff177e24 */ /* 0x000fe2000f8e00ff */
[----:B------:R-:W-:Y:S01]  /*0a20*/  MOV R22, UR18 ;  /* 0x0000001200167c02 */ /* 0x000fe20008000f00 */
[----:B------:R-:W-:Y:S01]  /*0a30*/  UMOV UR4, 0x624 ;  /* 0x0000062400047882 */ /* 0x000fe20000000000 */
[----:B------:R-:W-:-:S02]  /*0a40*/  PRMT R10, R41, 0x9910, RZ ;  /* 0x00009910290a7816 */ /* 0x000fc400000000ff */
[----:B------:R-:W-:Y:S02]  /*0a50*/  CS2R R52, SRZ ;  /* 0x0000000000347805 */ /* 0x000fe4000001ff00 */
[----:B------:R-:W-:Y:S01]  /*0a60*/  LOP3.LUT R11, R41, 0xffff, RZ, 0xc0, !PT ;  /* 0x0000ffff290b7812 */ /* 0x000fe200078ec0ff */
[----:B------:R-:W-:-:S04]  /*0a70*/  IMAD R10, R10, 0x6, RZ ;  /* 0x000000060a0a7824 */ /* 0x000fc800078e02ff */
[----:B------:R-:W-:Y:S01]  /*0a80*/  IMAD R11, R11, 0x120, R6 ;  /* 0x000001200b0b7824 */ /* 0x000fe200078e0206 */
[----:B------:R-:W-:-:S04]  /*0a90*/  IADD3 R10, PT, PT, RZ, -R10, RZ ;  /* 0x8000000aff0a7210 */ /* 0x000fc80007ffe0ff */
[----:B------:R-:W-:-:S05]  /*0aa0*/  PRMT R40, R10, 0x7710, RZ ;  /* 0x000077100a287816 */ /* 0x000fca00000000ff */
[----:B------:R-:W-:-:S05]  /*0ab0*/  IMAD.IADD R40, R40, 0x1, R9 ;  /* 0x0000000128287824 */ /* 0x000fca00078e0209 */
[----:B------:R-:W-:-:S05]  /*0ac0*/  LOP3.LUT R40, R40, 0xff, RZ, 0xc0, !PT ;  /* 0x000000ff28287812 */ /* 0x000fca00078ec0ff */
[----:B------:R-:W-:Y:S01]  /*0ad0*/  IMAD R44, R40, 0x30, R11 ;  /* 0x00000030282c7824 */ /* 0x000fe200078e020b */
[----:B------:R-:W-:-:S04]  /*0ae0*/  PRMT R40, R41, 0x5410, R40 ;  /* 0x0000541029287816 */ /* 0x000fc80000000028 */
[----:B------:R-:W-:Y:S01]  /*0af0*/  LDS.128 R12, [R44] ;  /* 0x000000002c0c7984 */ /* 0x000fe20000000c00 */
[----:B------:R-:W-:-:S03]  /*0b00*/  IDP.2A.LO.U16.U8 R48, R40, UR4, RZ ;  /* 0x0000000428307c26 */ /* 0x000fc600080010ff */
[----:B------:R-:W2:Y:S01]  /*0b10*/  LDS.128 R16, [R44+0x10] ;  /* 0x000010002c107984 */ /* 0x000ea20000000c00 */
[----:B------:R-:W-:-:S04]  /*0b20*/  IMAD R45, R3, 0xd8, R48 ;  /* 0x000000d8032d7824 */ /* 0x000fc800078e0230 */
[----:B-1----:R-:W-:Y:S01]  /*0b30*/  IMAD.WIDE R34, R45, 0x8, R34 ;  /* 0x000000082d227825 */ /* 0x002fe200078e0222 */
[----:B------:R-:W-:-:S04]  /*0b40*/  CS2R R50, SRZ ;  /* 0x0000000000327805 */ /* 0x000fc8000001ff00 */
[----:B------:R-:W3:Y:S01]  /*0b50*/  @!P0 LDG.E.64.CONSTANT R52, desc[UR6][R34.64+0x28] ;  /* 0x0000280622348981 */ /* 0x000ee2000c1e9b00 */
[C-C-:B--2---:R-:W-:Y:S02]  /*0b60*/  DADD R10, R12.reuse, R18.reuse ;  /* 0x000000000c0a7229 */ /* 0x144fe40000000012 */
[----:B------:R-:W-:Y:S02]  /*0b70*/  DADD R20, R12, -R18 ;  /* 0x000000000c147229 */ /* 0x000fe40000000812 */
[C-C-:B------:R-:W-:Y:S01]  /*0b80*/  DADD R32, R14.reuse, -R16.reuse ;  /* 0x000000000e207229 */ /* 0x140fe20000000810 */
[----:B------:R-:W-:Y:S01]  /*0b90*/  MOV R12, UR8 ;  /* 0x00000008000c7c02 */ /* 0x000fe20008000f00 */
[----:B------:R-:W-:Y:S01]  /*0ba0*/  IMAD.U32 R13, RZ, RZ, UR9 ;  /* 0x00000009ff0d7e24 */ /* 0x000fe2000f8e00ff */
[----:B------:R-:W-:Y:S01]  /*0bb0*/  DADD R18, R14, R16 ;  /* 0x000000000e127229 */ /* 0x000fe20000000010 */
[----:B------:R-:W-:Y:S01]  /*0bc0*/  CS2R R48, SRZ ;  /* 0x0000000000307805 */ /* 0x000fe2000001ff00 */
[----:B------:R-:W-:Y:S01]  /*0bd0*/  DFMA R36, R10, R30, RZ ;  /* 0x0000001e0a24722b */ /* 0x000fe200000000ff */
[----:B------:R-:W-:Y:S01]  /*0be0*/  MOV R16, UR22 ;  /* 0x0000001600107c02 */ /* 0x000fe20008000f00 */
[----:B------:R-:W-:Y:S01]  /*0bf0*/  DFMA R38, R20, R46, RZ ;  /* 0x0000002e1426722b */ /* 0x000fe200000000ff */
[----:B------:R-:W-:Y:S01]  /*0c00*/  IMAD.U32 R17, RZ, RZ, UR23 ;  /* 0x00000017ff117e24 */ /* 0x000fe2000f8e00ff */
[----:B------:R-:W-:Y:S01]  /*0c10*/  DFMA R14, R10, R12, RZ ;  /* 0x0000000c0a0e722b */ /* 0x000fe200000000ff */
[----:B------:R-:W2:Y:S01]  /*0c20*/  @!P0 LDG.E.64.CONSTANT R50, desc[UR6][R34.64] ;  /* 0x0000000622328981 */ /* 0x000ea2000c1e9b00 */
[----:B------:R-:W-:-:S02]  /*0c30*/  DFMA R42, R20, R28, RZ ;  /* 0x0000001c142a722b */ /* 0x000fc400000000ff */
[----:B------:R-:W-:Y:S01]  /*0c40*/  DFMA R36, R18, R22, R36 ;  /* 0x000000161224722b */ /* 0x000fe20000000024 */
[----:B------:R-:W4:Y:S01]  /*0c50*/  @!P0 LDG.E.64.CONSTANT R48, desc[UR6][R34.64+0x8] ;  /* 0x0000080622308981 */ /* 0x000f22000c1e9b00 */
[----:B------:R-:W-:Y:S02]  /*0c60*/  DFMA R38, R32, R24, R38 ;  /* 0x000000182026722b */ /* 0x000fe40000000026 */
[----:B------:R-:W-:Y:S02]  /*0c70*/  DFMA R14, R18, R26, R14 ;  /* 0x0000001a120e722b */ /* 0x000fe4000000000e */
[----:B------:R-:W-:-:S06]  /*0c80*/  DFMA R42, R32, R16, R42 ;  /* 0x00000010202a722b */ /* 0x000fcc000000002a */
[C-C-:B------:R-:W-:Y:S02]  /*0c90*/  DADD R40, R14.reuse, R38.reuse ;  /* 0x000000000e287229 */ /* 0x140fe40000000026 */
[----:B------:R-:W-:Y:S02]  /*0ca0*/  DADD R38, R14, -R38 ;  /* 0x000000000e267229 */ /* 0x000fe40000000826 */
[C-C-:B------:R-:W-:Y:S02]  /*0cb0*/  DADD R14, R36.reuse, R42.reuse ;  /* 0x00000000240e7229 */ /* 0x140fe4000000002a */
[----:B------:R-:W-:Y:S01]  /*0cc0*/  DADD R42, R36, -R42 ;  /* 0x00000000242a7229 */ /* 0x000fe2000000082a */
[----:B------:R-:W-:-:S06]  /*0cd0*/  CS2R R36, SRZ ;  /* 0x0000000000247805 */ /* 0x000fcc000001ff00 */
[----:B------:R-:W5:Y:S01]  /*0ce0*/  @!P0 LDG.E.64.CONSTANT R36, desc[UR6][R34.64+0x20] ;  /* 0x0000200622248981 */ /* 0x000f62000c1e9b00 */
[----:B---3--:R-:W-:Y:S01]  /*0cf0*/  DMUL R38, R38, R52 ;  /* 0x0000003426267228 */ /* 0x008fe20000000000 */
[----:B------:R-:W-:-:S06]  /*0d00*/  CS2R R52, SRZ ;  /* 0x0000000000347805 */ /* 0x000fcc000001ff00 */
[----:B------:R-:W3:Y:S01]  /*0d10*/  @!P0 LDG.E.64.CONSTANT R52, desc[UR6][R34.64+0x10] ;  /* 0x0000100622348981 */ /* 0x000ee2000c1e9b00 */
[----:B-----5:R-:W-:Y:S02]  /*0d20*/  DMUL R42, R42, R36 ;  /* 0x000000242a2a7228 */ /* 0x020fe40000000000 */
[CCC-:B--2---:R-:W-:Y:S02]  /*0d30*/  DFMA R36, R40.reuse, R50.reuse, R38.reuse ;  /* 0x000000322824722b */ /* 0x1c4fe40000000026 */
[----:B------:R-:W-:-:S04]  /*0d40*/  DFMA R38, R40, R50, -R38 ;  /* 0x000000322826722b */ /* 0x000fc80000000826 */
[CCC-:B----4-:R-:W-:Y:S02]  /*0d50*/  DFMA R40, R14.reuse, R48.reuse, R42.reuse ;  /* 0x000000300e28722b */ /* 0x1d0fe4000000002a */
[----:B------:R-:W-:Y:S01]  /*0d60*/  DFMA R42, R14, R48, -R42 ;  /* 0x000000300e2a722b */ /* 0x000fe2000000082a */
[----:B------:R-:W-:Y:S01]  /*0d70*/  MOV R14, UR24 ;  /* 0x00000018000e7c02 */ /* 0x000fe20008000f00 */
[----:B------:R-:W-:-:S06]  /*0d80*/  IMAD.U32 R15, RZ, RZ, UR25 ;  /* 0x00000019ff0f7e24 */ /* 0x000fcc000f8e00ff */
[----:B------:R-:W-:Y:S01]  /*0d90*/  DFMA R48, R10, R14, RZ ;  /* 0x0000000e0a30722b */ /* 0x000fe200000000ff */
[----:B------:R-:W-:Y:S01]  /*0da0*/  MOV R10, UR26 ;  /* 0x0000001a000a7c02 */ /* 0x000fe20008000f00 */
[----:B------:R-:W-:-:S06]  /*0db0*/  IMAD.U32 R11, RZ, RZ, UR27 ;  /* 0x0000001bff0b7e24 */ /* 0x000fcc000f8e00ff */
[----:B------:R-:W-:Y:S01]  /*0dc0*/  DFMA R18, R18, R10, R48 ;  /* 0x0000000a1212722b */ /* 0x000fe20000000030 */
[----:B0-----:R-:W-:Y:S01]  /*0dd0*/  MOV R48, UR28 ;  /* 0x0000001c00307c02 */ /* 0x001fe20008000f00 */
[----:B------:R-:W-:-:S06]  /*0de0*/  IMAD.U32 R49, RZ, RZ, UR29 ;  /* 0x0000001dff317e24 */ /* 0x000fcc000f8e00ff */
[----:B------:R-:W-:Y:S01]  /*0df0*/  DFMA R50, R20, R48, RZ ;  /* 0x000000301432722b */ /* 0x000fe200000000ff */
[----:B------:R-:W-:Y:S01]  /*0e00*/  MOV R20, UR30 ;  /* 0x0000001e00147c02 */ /* 0x000fe20008000f00 */
[----:B------:R-:W-:-:S06]  /*0e10*/  IMAD.U32 R21, RZ, RZ, UR31 ;  /* 0x0000001fff157e24 */ /* 0x000fcc000f8e00ff */
[----:B------:R-:W-:Y:S01]  /*0e20*/  DFMA R32, R32, R20, R50 ;  /* 0x000000142020722b */ /* 0x000fe20000000032 */
[----:B------:R-:W-:-:S06]  /*0e30*/  CS2R R50, SRZ ;  /* 0x0000000000327805 */ /* 0x000fcc000001ff00 */
[----:B------:R0:W2:Y:S02]  /*0e40*/  @!P0 LDG.E.64.CONSTANT R50, desc[UR6][R34.64+0x18] ;  /* 0x0000180622328981 */ /* 0x0000a4000c1e9b00 */
[C-C-:B0-----:R-:W-:Y:S02]  /*0e50*/  DADD R34, R18.reuse, R32.reuse ;  /* 0x0000000012227229 */ /* 0x141fe40000000020 */
        /* <DEDUP_REMOVED lines=8> */
[----:B------:R-:W-:Y:S01]  /*0ee0*/  DFMA R38, R42, R16, R38 ;  /* 0x000000102a26722b */ /* 0x000fe20000000026 */
[----:B------:R-:W-:Y:S01]  /*0ef0*/  ISETP.GE.U32.AND P1, PT, R9, 0x14, PT ;  /* 0x000000140900780c */ /* 0x000fe20003f26070 */
[----:B--2---:R-:W-:-:S08]  /*0f00*/  DMUL R50, R18, R50 ;  /* 0x0000003212327228 */ /* 0x004fd00000000000 */
[CCC-:B---3--:R-:W-:Y:S02]  /*0f10*/  DFMA R18, R34.reuse, R52.reuse, R50.reuse ;  /* 0x000000342212722b */ /* 0x1c8fe40000000032 */
[----:B------:R-:W-:-:S06]  /*0f20*/  DFMA R50, R34, R52, -R50 ;  /* 0x000000342232722b */ /* 0x000fcc0000000832 */
[----:B------:R-:W-:Y:S02]  /*0f30*/  DFMA R32, R18, R14, R32 ;  /* 0x0000000e1220722b */ /* 0x000fe40000000020 */
[----:B------:R-:W-:Y:S02]  /*0f40*/  DFMA R40, R50, R48, R40 ;  /* 0x000000303228722b */ /* 0x000fe40000000028 */
[----:B------:R-:W-:Y:S02]  /*0f50*/  DFMA R36, R18, R10, R36 ;  /* 0x0000000a1224722b */ /* 0x000fe40000000024 */
[----:B------:R-:W-:-:S04]  /*0f60*/  DFMA R38, R50, R20, R38 ;  /* 0x000000143226722b */ /* 0x000fc80000000026 */
[C-C-:B------:R-:W-:Y:S02]  /*0f70*/  DADD R18, R32.reuse, R40.reuse ;  /* 0x0000000020127229 */ /* 0x140fe40000000028 */
[----:B------:R-:W-:Y:S02]  /*0f80*/  DADD R40, R32, -R40 ;  /* 0x0000000020287229 */ /* 0x000fe40000000828 */
[C-C-:B------:R-:W-:Y:S02]  /*0f90*/  DADD R32, R36.reuse, R38.reuse ;  /* 0x0000000024207229 */ /* 0x140fe40000000026 */
[----:B------:R-:W-:Y:S01]  /*0fa0*/  DADD R36, R36, -R38 ;  /* 0x0000000024247229 */ /* 0x000fe20000000826 */
[----:B------:R1:W-:Y:S04]  /*0fb0*/  STS.64 [R44], R18 ;  /* 0x000000122c007388 */ /* 0x0003e80000000a00 */
[----:B------:R1:W-:Y:S04]  /*0fc0*/  STS.64 [R44+0x18], R40 ;  /* 0x000018282c007388 */ /* 0x0003e80000000a00 */
[----:B------:R1:W-:Y:S04]  /*0fd0*/  STS.64 [R44+0x8], R32 ;  /* 0x000008202c007388 */ /* 0x0003e80000000a00 */
[----:B------:R1:W-:Y:S01]  /*0fe0*/  STS.64 [R44+0x10], R36 ;  /* 0x000010242c007388 */ /* 0x0003e20000000a00 */
[----:B------:R-:W-:-:S05]  /*0ff0*/  IADD3 R34, PT, PT, R9, 0x10, RZ ;  /* 0x0000001009227810 */ /* 0x000fca0007ffe0ff */
[----:B------:R-:W-:Y:S01]  /*1000*/  IMAD.MOV.U32 R9, RZ, RZ, R34 ;  /* 0x000000ffff097224 */ /* 0x000fe200078e0022 */
[----:B------:R-:W-:Y:S06]  /*1010*/  @!P1 BRA `(.L_x_241) ;  /* 0xfffffff800409947 */ /* 0x000fec000383ffff */
.L_x_240:
[----:B0-----:R-:W-:Y:S05]  /*1020*/  BSYNC.RECONVERGENT B0 ;  /* 0x0000000000007941 */ /* 0x001fea0003800200 */
.L_x_239:
[----:B------:R-:W-:Y:S06]  /*1030*/  BAR.SYNC.DEFER_BLOCKING 0x0 ;  /* 0x0000000000007b1d */ /* 0x000fec0000010000 */
[----:B------:R-:W-:Y:S04]  /*1040*/  BSSY.RECONVERGENT B0, `(.L_x_242) ;  /* 0x000002e000007945 */ /* 0x000fe80003800200 */
[----:B------:R-:W-:Y:S05]  /*1050*/  @P2 BRA `(.L_x_243) ;  /* 0x0000000000b02947 */ /* 0x000fea0003800000 */
[----:B------:R-:W0:Y:S01]  /*1060*/  S2R R6, SR_TID.Y ;  /* 0x0000000000067919 */ /* 0x000e220000002200 */
[----:B------:R-:W2:Y:S01]  /*1070*/  S2UR UR5, SR_CgaCtaId ;  /* 0x00000000000579c3 */ /* 0x000ea20000008800 */
[----:B------:R-:W-:Y:S02]  /*1080*/  UMOV UR4, 0x400 ;  /* 0x0000040000047882 */ /* 0x000fe40000000000 */
[----:B--2---:R-:W-:Y:S01]  /*1090*/  ULEA UR4, UR5, UR4, 0x18 ;  /* 0x0000000405047291 */ /* 0x004fe2000f8ec0ff */
[----:B0-----:R-:W-:-:S04]  /*10a0*/  IMAD R5, R6, 0x6, R5 ;  /* 0x0000000606057824 */ /* 0x001fc800078e0205 */
[----:B------:R-:W-:-:S05]  /*10b0*/  IMAD R5, R5, 0x24, R8 ;  /* 0x0000002405057824 */ /* 0x000fca00078e0208 */
[----:B------:R-:W-:-:S04]  /*10c0*/  LEA R5, R5, UR4, 0x3 ;  /* 0x0000000405057c11 */ /* 0x000fc8000f8e18ff */
[----:B------:R-:W-:-:S07]  /*10d0*/  IADD3 R3, PT, PT, R5, 0x90, RZ ;  /* 0x0000009005037810 */ /* 0x000fce0007ffe0ff */
.L_x_244:
[----:B-1-3--:R-:W-:Y:S01]  /*10e0*/  LDS.64 R40, [R3+-0x90] ;  /* 0xffff700003287984 */ /* 0x00afe20000000a00 */
        /* <DEDUP_REMOVED lines=8> */
[----:B------:R-:W-:Y:S02]  /*1170*/  DADD R40, R40, -R32 ;  /* 0x0000000028287229 */ /* 0x000fe40000000820 */
[----:B-1----:R-:W-:-:S04]  /*1180*/  DADD R32, R36, R38 ;  /* 0x0000000024207229 */ /* 0x002fc80000000026 */
[C---:B------:R-:W-:Y:S02]  /*1190*/  DFMA R42, R34.reuse, R12, RZ ;  /* 0x0000000c222a722b */ /* 0x040fe400000000ff */
[----:B------:R-:W-:Y:S02]  /*11a0*/  DFMA R34, R34, R26, RZ ;  /* 0x0000001a2222722b */ /* 0x000fe400000000ff */
[----:B------:R-:W-:Y:S02]  /*11b0*/  DADD R36, R36, -R38 ;  /* 0x0000000024247229 */ /* 0x000fe40000000826 */
[C---:B------:R-:W-:Y:S02]  /*11c0*/  DFMA R38, R40.reuse, R24, RZ ;  /* 0x000000182826722b */ /* 0x040fe400000000ff */
[----:B------:R-:W-:Y:S02]  /*11d0*/  DFMA R40, R40, R46, RZ ;  /* 0x0000002e2828722b */ /* 0x000fe400000000ff */
[----:B------:R-:W-:-:S02]  /*11e0*/  DFMA R42, R32, R30, R42 ;  /* 0x0000001e202a722b */ /* 0x000fc4000000002a */
[----:B------:R-:W-:Y:S02]  /*11f0*/  DFMA R34, R32, R22, R34 ;  /* 0x000000162022722b */ /* 0x000fe40000000022 */
[C-C-:B--2---:R-:W-:Y:S02]  /*1200*/  DADD R32, R8.reuse, R18.reuse ;  /* 0x0000000008207229 */ /* 0x144fe40000000012 */
[----:B------:R-:W-:Y:S02]  /*1210*/  DADD R8, R8, -R18 ;  /* 0x0000000008087229 */ /* 0x000fe40000000812 */
[C---:B------:R-:W-:Y:S02]  /*1220*/  DFMA R38, R36.reuse, R16, R38 ;  /* 0x000000102426722b */ /* 0x040fe40000000026 */
[----:B------:R-:W-:Y:S02]  /*1230*/  DFMA R40, R36, R28, R40 ;  /* 0x0000001c2428722b */ /* 0x000fe40000000028 */
[----:B------:R-:W-:-:S02]  /*1240*/  DFMA R42, R32, R14, R42 ;  /* 0x0000000e202a722b */ /* 0x000fc4000000002a */
[----:B------:R-:W-:Y:S02]  /*1250*/  DFMA R34, R32, R10, R34 ;  /* 0x0000000a2022722b */ /* 0x000fe40000000022 */
[C---:B------:R-:W-:Y:S02]  /*1260*/  DFMA R38, R8.reuse, R20, R38 ;  /* 0x000000140826722b */ /* 0x040fe40000000026 */
[----:B------:R-:W-:-:S06]  /*1270*/  DFMA R40, R8, R48, R40 ;  /* 0x000000300828722b */ /* 0x000fcc0000000028 */
[----:B------:R-:W-:Y:S02]  /*1280*/  DADD R18, R34, R38 ;  /* 0x0000000022127229 */ /* 0x000fe40000000026 */
[----:B------:R-:W-:Y:S02]  /*1290*/  DADD R8, R42, R40 ;  /* 0x000000002a087229 */ /* 0x000fe40000000028 */
[----:B------:R-:W-:Y:S02]  /*12a0*/  DADD R34, R34, -R38 ;  /* 0x0000000022227229 */ /* 0x000fe40000000826 */
[----:B------:R-:W-:Y:S01]  /*12b0*/  DADD R40, R42, -R40 ;  /* 0x000000002a287229 */ /* 0x000fe20000000828 */
[----:B------:R-:W-:Y:S04]  /*12c0*/  STS.64 [R3+-0x60], R18 ;  /* 0xffffa01203007388 */ /* 0x000fe80000000a00 */
[----:B------:R-:W-:Y:S04]  /*12d0*/  STS.64 [R3+-0x30], R34 ;  /* 0xffffd02203007388 */ /* 0x000fe80000000a00 */
[----:B------:R-:W-:Y:S04]  /*12e0*/  STS.64 [R3+-0x90], R8 ;  /* 0xffff700803007388 */ /* 0x000fe80000000a00 */
[----:B------:R0:W-:Y:S02]  /*12f0*/  STS.64 [R3], R40 ;  /* 0x0000002803007388 */ /* 0x0001e40000000a00 */
[----:B0-----:R-:W-:Y:S01]  /*1300*/  IADD3 R3, PT, PT, R3, 0x480, RZ ;  /* 0x0000048003037810 */ /* 0x001fe20007ffe0ff */
[----:B------:R-:W-:Y:S06]  /*1310*/  @!P0 BRA `(.L_x_244) ;  /* 0xfffffffc00708947 */ /* 0x000fec000383ffff */
.L_x_243:
[----:B------:R-:W-:Y:S05]  /*1320*/  BSYNC.RECONVERGENT B0 ;  /* 0x0000000000007941 */ /* 0x000fea0003800200 */
.L_x_242:
[----:B------:R-:W-:Y:S06]  /*1330*/  BAR.SYNC.DEFER_BLOCKING 0x0 ;  /* 0x0000000000007b1d */ /* 0x000fec0000010000 */
[----:B------:R-:W0:Y:S01]  /*1340*/  LDCU UR4, c[0x0][0x380] ;  /* 0x00007000ff0477ac */ /* 0x000e220008000800 */
[----:B---3--:R-:W-:Y:S01]  /*1350*/  LDS.64 R34, [R7] ;  /* 0x0000000007227984 */ /* 0x008fe20000000a00 */
[----:B0-----:R-:W-:-:S03]  /*1360*/  ISETP.GE.AND P0, PT, R4, UR4, PT ;  /* 0x0000000404007c0c */ /* 0x001fc6000bf06270 */
[----:B-1----:R-:W0:Y:S04]  /*1370*/  LDS.64 R36, [R7+0x5a0] ;  /* 0x0005a00007247984 */ /* 0x002e280000000a00 */
[----:B------:R-:W-:Y:S04]  /*1380*/  LDS.64 R32, [R7+0x120] ;  /* 0x0001200007207984 */ /* 0x000fe80000000a00 */
[----:B------:R-:W1:Y:S04]  /*1390*/  LDS.64 R18, [R7+0x480] ;  /* 0x0004800007127984 */ /* 0x000e680000000a00 */
[----:B------:R2:W3:Y:S04]  /*13a0*/  LDS.64 R2, [R7+0x240] ;  /* 0x0002400007027984 */ /* 0x0004e80000000a00 */
[----:B------:R2:W4:Y:S01]  /*13b0*/  LDS.64 R8, [R7+0x360] ;  /* 0x0003600007087984 */ /* 0x0005220000000a00 */
[----:B0-----:R-:W-:-:S02]  /*13c0*/  DADD R38, R34, R36 ;  /* 0x0000000022267229 */ /* 0x001fc40000000024 */
[----:B------:R-:W-:Y:S02]  /*13d0*/  DADD R36, R34, -R36 ;  /* 0x0000000022247229 */ /* 0x000fe40000000824 */
[----:B-1----:R-:W-:-:S04]  /*13e0*/  DADD R34, R32, R18 ;  /* 0x0000000020227229 */ /* 0x002fc80000000012 */
[C---:B------:R-:W-:Y:S02]  /*13f0*/  DFMA R12, R38.reuse, R12, RZ ;  /* 0x0000000c260c722b */ /* 0x040fe400000000ff */
[----:B------:R-:W-:Y:S02]  /*1400*/  DFMA R26, R38, R26, RZ ;  /* 0x0000001a261a722b */ /* 0x000fe400000000ff */
[C---:B------:R-:W-:Y:S02]  /*1410*/  DFMA R46, R36.reuse, R46, RZ ;  /* 0x0000002e242e722b */ /* 0x040fe400000000ff */
[----:B------:R-:W-:Y:S02]  /*1420*/  DFMA R24, R36, R24, RZ ;  /* 0x000000182418722b */ /* 0x000fe400000000ff */
[----:B------:R-:W-:Y:S02]  /*1430*/  DADD R18, R32, -R18 ;  /* 0x0000000020127229 */ /* 0x000fe40000000812 */
[----:B------:R-:W-:-:S02]  /*1440*/  DFMA R12, R34, R30, R12 ;  /* 0x0000001e220c722b */ /* 0x000fc4000000000c */
[----:B------:R-:W-:Y:S01]  /*1450*/  DFMA R26, R34, R22, R26 ;  /* 0x00000016221a722b */ /* 0x000fe2000000001a */
[----:B--234-:R-:W-:Y:S10]  /*1460*/  @P0 EXIT ;  /* 0x000000000000094d */ /* 0x01cff40003800000 */
[----:B------:R-:W0:Y:S01]  /*1470*/  LDC.64 R22, c[0x0][0x3b0] ;  /* 0x0000ec00ff167b82 */ /* 0x000e220000000a00 */
[----:B------:R-:W-:Y:S02]  /*1480*/  DADD R4, R2, R8 ;  /* 0x0000000002047229 */ /* 0x000fe40000000008 */
[----:B------:R-:W-:Y:S02]  /*1490*/  DFMA R24, R18, R16, R24 ;  /* 0x000000101218722b */ /* 0x000fe40000000018 */
[----:B------:R-:W-:Y:S02]  /*14a0*/  DADD R2, R2, -R8 ;  /* 0x0000000002027229 */ /* 0x000fe40000000808 */
[----:B------:R-:W-:Y:S02]  /*14b0*/  DFMA R46, R18, R28, R46 ;  /* 0x0000001c122e722b */ /* 0x000fe4000000002e */
[C---:B------:R-:W-:Y:S02]  /*14c0*/  DFMA R12, R4.reuse, R14, R12 ;  /* 0x0000000e040c722b */ /* 0x040fe4000000000c */
[----:B------:R-:W-:-:S02]  /*14d0*/  DFMA R26, R4, R10, R26 ;  /* 0x0000000a041a722b */ /* 0x000fc4000000001a */
[C---:B------:R-:W-:Y:S02]  /*14e0*/  DFMA R24, R2.reuse, R20, R24 ;  /* 0x000000140218722b */ /* 0x040fe40000000018 */
[----:B------:R-:W-:-:S06]  /*14f0*/  DFMA R46, R2, R48, R46 ;  /* 0x00000030022e722b */ /* 0x000fcc000000002e */
[C-C-:B------:R-:W-:Y:S02]  /*1500*/  DADD R6, R26.reuse, R24.reuse ;  /* 0x000000001a067229 */ /* 0x140fe40000000018 */
[----:B------:R-:W-:Y:S01]  /*1510*/  DADD R8, R26, -R24 ;  /* 0x000000001a087229 */ /* 0x000fe20000000818 */
[----:B0-----:R-:W-:Y:S01]  /*1520*/  IMAD.WIDE R2, R0, 0x8, R22 ;  /* 0x0000000800027825 */ /* 0x001fe200078e0216 */
[C-C-:B------:R-:W-:Y:S02]  /*1530*/  DADD R4, R12.reuse, R46.reuse ;  /* 0x000000000c047229 */ /* 0x140fe4000000002e */
[----:B------:R-:W-:Y:S02]  /*1540*/  DADD R10, R12, -R46 ;  /* 0x000000000c0a7229 */ /* 0x000fe4000000082e */
[----:B------:R-:W-:Y:S04]  /*1550*/  STG.E.64 desc[UR6][R2.64+0x80], R6 ;  /* 0x0000800602007986 */ /* 0x000fe8000c101b06 */
[----:B------:R-:W-:Y:S04]  /*1560*/  STG.E.64 desc[UR6][R2.64+0x100], R8 ;  /* 0x0001000802007986 */ /* 0x000fe8000c101b06 */
[----:B------:R-:W-:Y:S04]  /*1570*/  STG.E.64 desc[UR6][R2.64], R4 ;  /* 0x0000000402007986 */ /* 0x000fe8000c101b06 */
[----:B------:R-:W-:Y:S01]  /*1580*/  STG.E.64 desc[UR6][R2.64+0x180], R10 ;  /* 0x0001800a02007986 */ /* 0x000fe2000c101b06 */
[----:B------:R-:W-:Y:S05]  /*1590*/  EXIT ;  /* 0x000000000000794d */ /* 0x000fea0003800000 */
.L_x_245:
        /* <DEDUP_REMOVED lines=14> */
.L_x_351:


//--------------------- .text._Z32massMatrixMultiplyRegisterKernelILi4ELi6ELi2EEviPKiPKdS3_S3_S3_Pd --------------------------
	.section	.text._Z32massMatrixMultiplyRegisterKernelILi4ELi6ELi2EEviPKiPKdS3_S3_S3_Pd,"ax",@progbits
	.align	128
        .global         _Z32massMatrixMultiplyRegisterKernelILi4ELi6ELi2EEviPKiPKdS3_S3_S3_Pd
        .type           _Z32massMatrixMultiplyRegisterKernelILi4ELi6ELi2EEviPKiPKdS3_S3_S3_Pd,@function
        .size           _Z32massMatrixMultiplyRegisterKernelILi4ELi6ELi2EEviPKiPKdS3_S3_S3_Pd,(.L_x_352 - _Z32massMatrixMultiplyRegisterKernelILi4ELi6ELi2EEviPKiPKdS3_S3_S3_Pd)
        .other          _Z32massMatrixMultiplyRegisterKernelILi4ELi6ELi2EEviPKiPKdS3_S3_S3_Pd,@"STO_CUDA_ENTRY STV_DEFAULT"
_Z32massMatrixMultiplyRegisterKernelILi4ELi6ELi2EEviPKiPKdS3_S3_S3_Pd:
.text._Z32massMatrixMultiplyRegisterKernelILi4ELi6ELi2EEviPKiPKdS3_S3_S3_Pd:
        /* <DEDUP_REMOVED lines=38> */
[----:B-1----:R-:W0:Y:S04]  /*0260*/  LDS.128 R4, [R21+0xd80] ;  /* 0x000d800015047984 */ /* 0x002e280000000c00 */
[----:B------:R-:W1:Y:S04]  /*0270*/  LDS.128 R12, [R21+0xdb0] ;  /* 0x000db000150c7984 */ /* 0x000e680000000c00 */
[----:B------:R-:W4:Y:S04]  /*0280*/  LDS.128 R8, [R21+0xdc0] ;  /* 0x000dc00015087984 */ /* 0x000f280000000c00 */
        /* <DEDUP_REMOVED lines=11> */
[----:B----4-:R-:W-:Y:S02]  /*0340*/  R2UR UR12, R8 ;  /* 0x00000000080c72ca */ /* 0x010fe400000e0000 */
[----:B------:R-:W-:Y:S02]  /*0350*/  R2UR UR13, R9 ;  /* 0x00000000090d72ca */ /* 0x000fe400000e0000 */
[----:B-----5:R-:W-:Y:S02]  /*0360*/  R2UR UR16, R16 ;  /* 0x00000000101072ca */ /* 0x020fe400000e0000 */
[----:B------:R-:W-:Y:S02]  /*0370*/  R2UR UR17, R17 ;  /* 0x00000000111172ca */ /* 0x000fe400000e0000 */
[----:B------:R-:W-:-:S02]  /*0380*/  R2UR UR26, R10 ;  /* 0x000000000a1a72ca */ /* 0x000fc400000e0000 */
[----:B------:R-:W-:Y:S02]  /*0390*/  R2UR UR27, R11 ;  /* 0x000000000b1b72ca */ /* 0x000fe400000e0000 */
[----:B------:R-:W-:Y:S02]  /*03a0*/  R2UR UR30, R18 ;  /* 0x00000000121e72ca */ /* 0x000fe400000e0000 */
[----:B------:R-:W-:Y:S02]  /*03b0*/  R2UR UR31, R19 ;  /* 0x00000000131f72ca */ /* 0x000fe400000e0000 */
[----:B0-----:R-:W-:Y:S02]  /*03c0*/  R2UR UR10, R4 ;  /* 0x00000000040a72ca */ /* 0x001fe400000e0000 */
[----:B------:R-:W-:Y:S02]  /*03d0*/  R2UR UR11, R5 ;  /* 0x00000000050b72ca */ /* 0x000fe400000e0000 */
[----:B------:R-:W-:-:S02]  /*03e0*/  R2UR UR24, R6 ;  /* 0x00000000061872ca */ /* 0x000fc400000e0000 */
[----:B-1----:R-:W-:Y:S02]  /*03f0*/  R2UR UR14, R12 ;  /* 0x000000000c0e72ca */ /* 0x002fe400000e0000 */
[----:B------:R-:W-:Y:S02]  /*0400*/  R2UR UR15, R13 ;  /* 0x000000000d0f72ca */ /* 0x000fe400000e0000 */
[----:B------:R-:W-:Y:S02]  /*0410*/  R2UR UR25, R7 ;  /* 0x00000000071972ca */ /* 0x000fe400000e0000 */
[----:B------:R-:W-:Y:S02]  /*0420*/  R2UR UR28, R14 ;  /* 0x000000000e1c72ca */ /* 0x000fe400000e0000 */
[----:B------:R-:W-:Y:S02]  /*0430*/  R2UR UR29, R15 ;  /* 0x000000000f1d72ca */ /* 0x000fe400000e0000 */
[C---:B------:R-:W-:Y:S01]  /*0440*/  ISETP.GT.U32.AND P2, PT, R3.reuse, 0x17, PT ;  /* 0x000000170300780c */ /* 0x040fe20003f44070 */
[----:B------:R-:W-:Y:S01]  /*0450*/  BSSY.RECONVERGENT B0, `(.L_x_246) ;  /* 0x000004e000007945 */ /* 0x000fe20003800200 */
[----:B------:R-:W-:Y:S01]  /*0460*/  ISETP.GT.U32.AND P1, PT, R3, 0x23, PT ;  /* 0x000000230300780c */ /* 0x000fe20003f24070 */
[----:B--2---:R-:W-:-:S02]  /*0470*/  DADD R4, R30, R24 ;  /* 0x000000001e047229 */ /* 0x004fc40000000018 */
[----:B------:R-:W-:Y:S02]  /*0480*/  DADD R24, R30, -R24 ;  /* 0x000000001e187229 */ /* 0x000fe40000000818 */
[C-C-:B---3--:R-:W-:Y:S02]  /*0490*/  DADD R6, R28.reuse, R26.reuse ;  /* 0x000000001c067229 */ /* 0x148fe4000000001a */
[----:B------:R-:W-:Y:S02]  /*04a0*/  DADD R26, R28, -R26 ;  /* 0x000000001c1a7229 */ /* 0x000fe4000000081a */
[----:B------:R-:W-:Y:S02]  /*04b0*/  DFMA R8, R4, UR6, RZ ;  /* 0x0000000604087c2b */ /* 0x000fe400080000ff */
[----:B------:R-:W-:Y:S02]  /*04c0*/  DFMA R10, R24, UR8, RZ ;  /* 0x00000008180a7c2b */ /* 0x000fe400080000ff */
[----:B------:R-:W-:-:S02]  /*04d0*/  DFMA R16, R4, UR10, RZ ;  /* 0x0000000a04107c2b */ /* 0x000fc400080000ff */
[----:B------:R-:W-:Y:S02]  /*04e0*/  DFMA R14, R24, UR12, RZ ;  /* 0x0000000c180e7c2b */ /* 0x000fe400080000ff */
[----:B------:R-:W-:Y:S02]  /*04f0*/  DFMA R12, R4, UR14, RZ ;  /* 0x0000000e040c7c2b */ /* 0x000fe400080000ff */
[----:B------:R-:W-:Y:S02]  /*0500*/  DFMA R24, R24, UR16, RZ ;  /* 0x0000001018187c2b */ /* 0x000fe400080000ff */
[----:B------:R-:W-:Y:S02]  /*0510*/  DFMA R8, R6, UR20, R8 ;  /* 0x0000001406087c2b */ /* 0x000fe40008000008 */
[----:B------:R-:W-:Y:S02]  /*0520*/  DFMA R10, R26, UR22, R10 ;  /* 0x000000161a0a7c2b */ /* 0x000fe4000800000a */
[----:B------:R-:W-:-:S02]  /*0530*/  DFMA R4, R6, UR24, R16 ;  /* 0x0000001806047c2b */ /* 0x000fc40008000010 */
[----:B------:R-:W-:Y:S02]  /*0540*/  DFMA R16, R26, UR26, R14 ;  /* 0x0000001a1a107c2b */ /* 0x000fe4000800000e */
[----:B------:R-:W-:Y:S02]  /*0550*/  DFMA R6, R6, UR28, R12 ;  /* 0x0000001c06067c2b */ /* 0x000fe4000800000c */
[----:B------:R-:W-:Y:S01]  /*0560*/  DFMA R24, R26, UR30, R24 ;  /* 0x0000001e1a187c2b */ /* 0x000fe20008000018 */
[----:B------:R-:W-:Y:S01]  /*0570*/  SHF.R.U32.HI R13, RZ, 0x2, R3 ;  /* 0x00000002ff0d7819 */ /* 0x000fe20000011603 */
[----:B------:R-:W-:Y:S01]  /*0580*/  IMAD R12, R0, 0x6c0, R21 ;  /* 0x000006c0000c7824 */ /* 0x000fe200078e0215 */
[C-C-:B------:R-:W-:Y:S01]  /*0590*/  DADD R18, R8.reuse, R10.reuse ;  /* 0x0000000008127229 */ /* 0x140fe2000000000a */
[----:B------:R-:W-:Y:S01]  /*05a0*/  LOP3.LUT R14, R3, 0x3, RZ, 0xc0, !PT ;  /* 0x00000003030e7812 */ /* 0x000fe200078ec0ff */
[----:B------:R-:W-:Y:S01]  /*05b0*/  DADD R10, R8, -R10 ;  /* 0x00000000080a7229 */ /* 0x000fe2000000080a */
[----:B------:R-:W-:Y:S01]  /*05c0*/  IMAD R15, R13, 0x30, R12 ;  /* 0x000000300d0f7824 */ /* 0x000fe200078e020c */
[----:B------:R-:W-:-:S02]  /*05d0*/  DADD R8, R4, R16 ;  /* 0x0000000004087229 */ /* 0x000fc40000000010 */
[----:B------:R-:W-:Y:S02]  /*05e0*/  DADD R16, R4, -R16 ;  /* 0x0000000004107229 */ /* 0x000fe40000000810 */
[C-C-:B------:R-:W-:Y:S02]  /*05f0*/  DADD R4, R6.reuse, R24.reuse ;  /* 0x0000000006047229 */ /* 0x140fe40000000018 */
[----:B------:R-:W-:Y:S01]  /*0600*/  DADD R6, R6, -R24 ;  /* 0x0000000006067229 */ /* 0x000fe20000000818 */
[----:B------:R-:W-:-:S05]  /*0610*/  IMAD R15, R14, 0x8, R15 ;  /* 0x000000080e0f7824 */ /* 0x000fca00078e020f */
        /* <DEDUP_REMOVED lines=8> */
[----:B0-----:R-:W-:Y:S02]  /*06a0*/  IMAD R5, R0, 0x6, R13 ;  /* 0x0000000600057824 */ /* 0x001fe400078e020d */
[----:B------:R-:W-:Y:S02]  /*06b0*/  IMAD.MOV.U32 R15, RZ, RZ, R3 ;  /* 0x000000ffff0f7224 */ /* 0x000fe400078e0003 */
[----:B------:R-:W-:-:S04]  /*06c0*/  IMAD R0, R5, 0x24, R14 ;  /* 0x0000002405007824 */ /* 0x000fc800078e020e */
[----:B------:R-:W-:-:S04]  /*06d0*/  IMAD.U32 R0, R0, 0x8, R21 ;  /* 0x0000000800007824 */ /* 0x000fc800078e0015 */
[----:B------:R-:W-:-:S07]  /*06e0*/  VIADD R0, R0, 0x90 ;  /* 0x0000009000007836 */ /* 0x000fce0000000000 */
.L_x_248:
[----:B------:R-:W-:Y:S01]  /*06f0*/  LDS.64 R16, [R0+-0x90] ;  /* 0xffff700000107984 */ /* 0x000fe20000000a00 */
[C---:B------:R-:W-:Y:S01]  /*0700*/  ISETP.GE.U32.AND P2, PT, R15.reuse, 0x8, PT ;  /* 0x000000080f00780c */ /* 0x040fe20003f46070 */
[----:B------:R-:W-:Y:S02]  /*0710*/  VIADD R15, R15, 0x10 ;  /* 0x000000100f0f7836 */ /* 0x000fe40000000000 */
[----:B------:R-:W0:Y:S04]  /*0720*/  LDS.64 R10, [R0] ;  /* 0x00000000000a7984 */ /* 0x000e280000000a00 */
[----:B------:R-:W-:Y:S04]  /*0730*/  LDS.64 R4, [R0+-0x60] ;  /* 0xffffa00000047984 */ /* 0x000fe80000000a00 */
[----:B------:R-:W1:Y:S01]  /*0740*/  LDS.64 R8, [R0+-0x30] ;  /* 0xffffd00000087984 */ /* 0x000e620000000a00 */
[----:B0-----:R-:W-:-:S02]  /*0750*/  DADD R6, R16, R10 ;  /* 0x0000000010067229 */ /* 0x001fc4000000000a */
[----:B------:R-:W-:Y:S02]  /*0760*/  DADD R16, R16, -R10 ;  /* 0x0000000010107229 */ /* 0x000fe4000000080a */
[C-C-:B-1----:R-:W-:Y:S02]  /*0770*/  DADD R26, R4.reuse, R8.reuse ;  /* 0x00000000041a7229 */ /* 0x142fe40000000008 */
        /* <DEDUP_REMOVED lines=25> */
[----:B0-----:R-:W-:Y:S01]  /*0910*/  VIADD R0, R0, 0x480 ;  /* 0x0000048000007836 */ /* 0x001fe20000000000 */
[----:B------:R-:W-:Y:S06]  /*0920*/  @!P2 BRA `(.L_x_248) ;  /* 0xfffffffc0070a947 */ /* 0x000fec000383ffff */
.L_x_247:
[----:B------:R-:W-:Y:S05]  /*0930*/  BSYNC.RECONVERGENT B0 ;  /* 0x0000000000007941 */ /* 0x000fea0003800200 */
.L_x_246:
[----:B------:R-:W-:Y:S06]  /*0940*/  BAR.SYNC.DEFER_BLOCKING 0x0 ;  /* 0x0000000000007b1d */ /* 0x000fec0000010000 */
[----:B------:R-:W-:Y:S04]  /*0950*/  BSSY.RECONVERGENT B0, `(.L_x_249) ;  /* 0x000005a000007945 */ /* 0x000fe80003800200 */
[----:B------:R-:W-:Y:S05]  /*0960*/  @P1 BRA `(.L_x_250) ;  /* 0x0000000400601947 */ /* 0x000fea0003800000 */
[----:B------:R-:W-:-:S07]  /*0970*/  IMAD.MOV.U32 R0, RZ, RZ, R3 ;  /* 0x000000ffff007224 */ /* 0x000fce00078e0003 */
.L_x_251:
[----:B01----:R-:W-:Y:S01]  /*0980*/  PRMT R4, R0, 0x9910, RZ ;  /* 0x0000991000047816 */ /* 0x003fe200000000ff */
[----:B------:R-:W-:Y:S01]  /*0990*/  UMOV UR4, 0x624 ;  /* 0x0000062400047882 */ /* 0x000fe20000000000 */
[----:B------:R-:W-:-:S03]  /*09a0*/  CS2R R30, SRZ ;  /* 0x00000000001e7805 */ /* 0x000fc6000001ff00 */
        /* <DEDUP_REMOVED lines=10> */
[----:B------:R-:W-:-:S04]  /*0a50*/  LOP3.LUT R24, R24, 0xff, RZ, 0xc0, !PT ;  /* 0x000000ff18187812 */ /* 0x000fc800078ec0ff */
[----:B------:R-:W-:Y:S01]  /*0a60*/  PRMT R15, R15, 0x5410, R24 ;  /* 0x000054100f0f7816 */ /* 0x000fe20000000018 */
[----:B------:R-:W-:-:S04]  /*0a70*/  IMAD R18, R24, 0x30, R5 ;  /* 0x0000003018127824 */ /* 0x000fc800078e0205 */
[----:B------:R-:W-:Y:S01]  /*0a80*/  IDP.2A.LO.U16.U8 R15, R15, UR4, RZ ;  /* 0x000000040f0f7c26 */ /* 0x000fe200080010ff */
[----:B------:R-:W-:Y:S03]  /*0a90*/  LDS.128 R4, [R18] ;  /* 0x0000000012047984 */ /* 0x000fe60000000c00 */
[----:B------:R-:W-:Y:S01]  /*0aa0*/  IMAD R15, R2, 0xd8, R15 ;  /* 0x000000d8020f7824 */ /* 0x000fe200078e020f */
[----:B------:R-:W0:Y:S02]  /*0ab0*/  LDS.128 R8, [R18+0x10] ;  /* 0x0000100012087984 */ /* 0x000e240000000c00 */
[C-C-:B0-----:R-:W-:Y:S02]  /*0ac0*/  DADD R16, R4.reuse, R10.reuse ;  /* 0x0000000004107229 */ /* 0x141fe4000000000a */
[----:B------:R-:W-:Y:S02]  /*0ad0*/  DADD R10, R4, -R10 ;  /* 0x00000000040a7229 */ /* 0x000fe4000000080a */
[----:B------:R-:W-:-:S02]  /*0ae0*/  DADD R4, R6, R8 ;  /* 0x0000000006047229 */ /* 0x000fc40000000008 */
[----:B------:R-:W-:Y:S02]  /*0af0*/  DADD R26, R6, -R8 ;  /* 0x00000000061a7229 */ /* 0x000fe40000000808 */
[----:B------:R-:W-:Y:S02]  /*0b00*/  DFMA R6, R16, UR6, RZ ;  /* 0x0000000610067c2b */ /* 0x000fe400080000ff */
[----:B------:R-:W-:-:S06]  /*0b10*/  DFMA R8, R10, UR8, RZ ;  /* 0x000000080a087c2b */ /* 0x000fcc00080000ff */
[----:B------:R-:W-:Y:S02]  /*0b20*/  DFMA R6, R4, UR20, R6 ;  /* 0x0000001404067c2b */ /* 0x000fe40008000006 */
[----:B------:R-:W-:-:S08]  /*0b30*/  DFMA R8, R26, UR22, R8 ;  /* 0x000000161a087c2b */ /* 0x000fd00008000008 */
[C-C-:B------:R-:W-:Y:S02]  /*0b40*/  DADD R28, R6.reuse, R8.reuse ;  /* 0x00000000061c7229 */ /* 0x140fe40000000008 */
[----:B------:R-:W-:Y:S01]  /*0b50*/  DADD R8, R6, -R8 ;  /* 0x0000000006087229 */ /* 0x000fe20000000808 */
[----:B------:R-:W0:Y:S01]  /*0b60*/  LDC.64 R6, c[0x0][0x390] ;  /* 0x0000e400ff067b82 */ /* 0x000e220000000a00 */
[----:B------:R-:W-:Y:S01]  /*0b70*/  CS2R R24, SRZ ;  /* 0x0000000000187805 */ /* 0x000fe2000001ff00 */
[----:B0-----:R-:W-:-:S05]  /*0b80*/  IMAD.WIDE R6, R15, 0x8, R6 ;  /* 0x000000080f067825 */ /* 0x001fca00078e0206 */
[----:B------:R-:W2:Y:S04]  /*0b90*/  @!P0 LDG.E.64.CONSTANT R30, desc[UR18][R6.64+0x28] ;  /* 0x00002812061e8981 */ /* 0x000ea8000c1e9b00 */
[----:B------:R-:W3:Y:S01]  /*0ba0*/  @!P0 LDG.E.64.CONSTANT R24, desc[UR18][R6.64] ;  /* 0x0000001206188981 */ /* 0x000ee2000c1e9b00 */
[----:B--2---:R-:W-:-:S08]  /*0bb0*/  DMUL R30, R8, R30 ;  /* 0x0000001e081e7228 */ /* 0x004fd00000000000 */
[CCC-:B---3--:R-:W-:Y:S02]  /*0bc0*/  DFMA R8, R28.reuse, R24.reuse, R30.reuse ;  /* 0x000000181c08722b */ /* 0x1c8fe4000000001e */
[----:B------:R-:W-:Y:S02]  /*0bd0*/  DFMA R28, R28, R24, -R30 ;  /* 0x000000181c1c722b */ /* 0x000fe4000000081e */
[C---:B------:R-:W-:Y:S02]  /*0be0*/  DFMA R30, R16.reuse, UR10, RZ ;  /* 0x0000000a101e7c2b */ /* 0x040fe400080000ff */
[----:B------:R-:W-:-:S06]  /*0bf0*/  DFMA R24, R16, UR14, RZ ;  /* 0x0000000e10187c2b */ /* 0x000fcc00080000ff */
[----:B------:R-:W-:Y:S02]  /*0c00*/  DFMA R16, R4, UR24, R30 ;  /* 0x0000001804107c2b */ /* 0x000fe4000800001e */
[----:B------:R-:W-:Y:S02]  /*0c10*/  DFMA R30, R10, UR12, RZ ;  /* 0x0000000c0a1e7c2b */ /* 0x000fe400080000ff */
[----:B------:R-:W-:Y:S02]  /*0c20*/  DFMA R4, R4, UR28, R24 ;  /* 0x0000001c04047c2b */ /* 0x000fe40008000018 */
[----:B------:R-:W-:-:S04]  /*0c30*/  DFMA R24, R10, UR16, RZ ;  /* 0x000000100a187c2b */ /* 0x000fc800080000ff */
[----:B------:R-:W-:-:S04]  /*0c40*/  DFMA R10, R26, UR26, R30 ;  /* 0x0000001a1a0a7c2b */ /* 0x000fc8000800001e */
[----:B------:R-:W-:-:S04]  /*0c50*/  DFMA R26, R26, UR30, R24 ;  /* 0x0000001e1a1a7c2b */ /* 0x000fc80008000018 */
[C-C-:B------:R-:W-:Y:S02]  /*0c60*/  DADD R24, R16.reuse, R10.reuse ;  /* 0x0000000010187229 */ /* 0x140fe4000000000a */
[----:B------:R-:W-:Y:S01]  /*0c70*/  DADD R10, R16, -R10 ;  /* 0x00000000100a7229 */ /* 0x000fe2000000080a */
[----:B------:R-:W-:Y:S02]  /*0c80*/  CS2R R16, SRZ ;  /* 0x0000000000107805 */ /* 0x000fe4000001ff00 */
[----:B------:R-:W-:-:S04]  /*0c90*/  CS2R R30, SRZ ;  /* 0x00000000001e7805 */ /* 0x000fc8000001ff00 */
[----:B------:R-:W2:Y:S04]  /*0ca0*/  @!P0 LDG.E.64.CONSTANT R16, desc[UR18][R6.64+0x20] ;  /* 0x0000201206108981 */ /* 0x000ea8000c1e9b00 */
[----:B------:R-:W3:Y:S01]  /*0cb0*/  @!P0 LDG.E.64.CONSTANT R30, desc[UR18][R6.64+0x8] ;  /* 0x00000812061e8981 */ /* 0x000ee2000c1e9b00 */
[----:B--2---:R-:W-:-:S08]  /*0cc0*/  DMUL R10, R10, R16 ;  /* 0x000000100a0a7228 */ /* 0x004fd00000000000 */
[CCC-:B---3--:R-:W-:Y:S02]  /*0cd0*/  DFMA R16, R24.reuse, R30.reuse, R10.reuse ;  /* 0x0000001e1810722b */ /* 0x1c8fe4000000000a */
[----:B------:R-:W-:Y:S01]  /*0ce0*/  DFMA R10, R24, R30, -R10 ;  /* 0x0000001e180a722b */ /* 0x000fe2000000080a */
[----:B------:R-:W-:Y:S02]  /*0cf0*/  CS2R R24, SRZ ;  /* 0x0000000000187805 */ /* 0x000fe4000001ff00 */
[----:B------:R-:W-:-:S04]  /*0d00*/  CS2R R30, SRZ ;  /* 0x00000000001e7805 */ /* 0x000fc8000001ff00 */
[----:B------:R-:W2:Y:S04]  /*0d10*/  @!P0 LDG.E.64.CONSTANT R24, desc[UR18][R6.64+0x18] ;  /* 0x0000181206188981 */ /* 0x000ea8000c1e9b00 */
[----:B------:R-:W3:Y:S01]  /*0d20*/  @!P0 LDG.E.64.CONSTANT R30, desc[UR18][R6.64+0x10] ;  /* 0x00001012061e8981 */ /* 0x000ee2000c1e9b00 */
[C-C-:B------:R-:W-:Y:S02]  /*0d30*/  DADD R32, R4.reuse, R26.reuse ;  /* 0x0000000004207229 */ /* 0x140fe4000000001a */
[----:B------:R-:W-:Y:S02]  /*0d40*/  DADD R4, R4, -R26 ;  /* 0x0000000004047229 */ /* 0x000fe4000000081a */
[C---:B------:R-:W-:Y:S02]  /*0d50*/  DFMA R26, R8.reuse, UR6, RZ ;  /* 0x00000006081a7c2b */ /* 0x040fe400080000ff */
[----:B------:R-:W-:-:S06]  /*0d60*/  DFMA R8, R8, UR20, RZ ;  /* 0x0000001408087c2b */ /* 0x000fcc00080000ff */
[C---:B------:R-:W-:Y:S02]  /*0d70*/  DFMA R26, R16.reuse, UR10, R26 ;  /* 0x0000000a101a7c2b */ /* 0x040fe4000800001a */
[----:B------:R-:W-:Y:S01]  /*0d80*/  DFMA R8, R16, UR24, R8 ;  /* 0x0000001810087c2b */ /* 0x000fe20008000008 */
[C---:B------:R-:W-:Y:S01]  /*0d90*/  ISETP.GE.U32.AND P1, PT, R0.reuse, 0x14, PT ;  /* 0x000000140000780c */ /* 0x040fe20003f26070 */
[----:B------:R-:W-:Y:S01]  /*0da0*/  VIADD R0, R0, 0x10 ;  /* 0x0000001000007836 */ /* 0x000fe20000000000 */
[----:B--2---:R-:W-:-:S08]  /*0db0*/  DMUL R24, R4, R24 ;  /* 0x0000001804187228 */ /* 0x004fd00000000000 */
[CCC-:B---3--:R-:W-:Y:S02]  /*0dc0*/  DFMA R4, R32.reuse, R30.reuse, R24.reuse ;  /* 0x0000001e2004722b */ /* 0x1c8fe40000000018 */
[----:B------:R-:W-:Y:S02]  /*0dd0*/  DFMA R30, R32, R30, -R24 ;  /* 0x0000001e201e722b */ /* 0x000fe40000000818 */
[C---:B------:R-:W-:Y:S02]  /*0de0*/  DFMA R24, R28.reuse, UR8, RZ ;  /* 0x000000081c187c2b */ /* 0x040fe400080000ff */
[----:B------:R-:W-:-:S06]  /*0df0*/  DFMA R28, R28, UR22, RZ ;  /* 0x000000161c1c7c2b */ /* 0x000fcc00080000ff */
[C---:B------:R-:W-:Y:S02]  /*0e00*/  DFMA R24, R10.reuse, UR12, R24 ;  /* 0x0000000c0a187c2b */ /* 0x040fe40008000018 */
        /* <DEDUP_REMOVED lines=14> */
.L_x_250:
[----:B------:R-:W-:Y:S05]  /*0ef0*/  BSYNC.RECONVERGENT B0 ;  /* 0x0000000000007941 */ /* 0x000fea0003800200 */
.L_x_249:
[----:B01----:R-:W0:Y:S01]  /*0f00*/  S2R R5, SR_CgaCtaId ;  /* 0x0000000000057919 */ /* 0x003e220000008800 */
[----:B------:R-:W-:Y:S01]  /*0f10*/  MOV R2, 0x400 ;  /* 0x0000040000027802 */ /* 0x000fe20000000f00 */
[----:B------:R-:W-:Y:S01]  /*0f20*/  BSSY.RECONVERGENT B0, `(.L_x_252) ;  /* 0x0000035000007945 */ /* 0x000fe20003800200 */
[----:B------:R-:W-:Y:S01]  /*0f30*/  BAR.SYNC.DEFER_BLOCKING 0x0 ;  /* 0x0000000000007b1d */ /* 0x000fe20000010000 */
[----:B------:R-:W-:-:S05]  /*0f40*/  ISETP.GT.U32.AND P0, PT, R3, 0x17, PT ;  /* 0x000000170300780c */ /* 0x000fca0003f04070 */
[----:B------:R-:W1:Y:S01]  /*0f50*/  S2R R0, SR_TID.Y ;  /* 0x0000000000007919 */ /* 0x000e620000002200 */
[----:B0-----:R-:W-:-:S05]  /*0f60*/  LEA R5, R5, R2, 0x18 ;  /* 0x0000000205057211 */ /* 0x001fca00078ec0ff */
[----:B-1----:R-:W-:-:S04]  /*0f70*/  IMAD R0, R0, 0x6c0, R5 ;  /* 0x000006c000007824 */ /* 0x002fc800078e0205 */
[----:B------:R-:W-:-:S04]  /*0f80*/  IMAD R5, R13, 0x30, R0 ;  /* 0x000000300d057824 */ /* 0x000fc800078e0200 */
[----:B------:R-:W-:Y:S01]  /*0f90*/  IMAD R0, R14, 0x8, R5 ;  /* 0x000000080e007824 */ /* 0x000fe200078e0205 */
[----:B------:R-:W-:Y:S06]  /*0fa0*/  @P0 BRA `(.L_x_253) ;  /* 0x0000000000b00947 */ /* 0x000fec0003800000 */
[----:B------:R-:W0:Y:S01]  /*0fb0*/  S2R R2, SR_TID.Y ;  /* 0x0000000000027919 */ /* 0x000e220000002200 */
[----:B------:R-:W1:Y:S01]  /*0fc0*/  S2UR UR5, SR_CgaCtaId ;  /* 0x00000000000579c3 */ /* 0x000e620000008800 */
[----:B------:R-:W-:Y:S02]  /*0fd0*/  UMOV UR4, 0x400 ;  /* 0x0000040000047882 */ /* 0x000fe40000000000 */
[----:B-1----:R-:W-:Y:S01]  /*0fe0*/  ULEA UR4, UR5, UR4, 0x18 ;  /* 0x0000000405047291 */ /* 0x002fe2000f8ec0ff */
[----:B0-----:R-:W-:-:S04]  /*0ff0*/  IMAD R13, R2, 0x6, R13 ;  /* 0x00000006020d7824 */ /* 0x001fc800078e020d */
[----:B------:R-:W-:-:S05]  /*1000*/  IMAD R13, R13, 0x24, R14 ;  /* 0x000000240d0d7824 */ /* 0x000fca00078e020e */
[----:B------:R-:W-:-:S05]  /*1010*/  LEA R13, R13, UR4, 0x3 ;  /* 0x000000040d0d7c11 */ /* 0x000fca000f8e18ff */
[----:B------:R-:W-:-:S07]  /*1020*/  VIADD R2, R13, 0x90 ;  /* 0x000000900d027836 */ /* 0x000fce0000000000 */
.L_x_254:
        /* <DEDUP_REMOVED lines=11> */
[C---:B------:R-:W-:Y:S02]  /*10e0*/  DFMA R18, R10.reuse, UR6, RZ ;  /* 0x000000060a127c2b */ /* 0x040fe400080000ff */
[----:B------:R-:W-:Y:S02]  /*10f0*/  DFMA R10, R10, UR20, RZ ;  /* 0x000000140a0a7c2b */ /* 0x000fe400080000ff */
[----:B------:R-:W-:Y:S02]  /*1100*/  DADD R12, R12, -R14 ;  /* 0x000000000c0c7229 */ /* 0x000fe4000000080e */
[C---:B------:R-:W-:Y:S02]  /*1110*/  DFMA R14, R16.reuse, UR22, RZ ;  /* 0x00000016100e7c2b */ /* 0x040fe400080000ff */
[----:B------:R-:W-:Y:S02]  /*1120*/  DFMA R16, R16, UR8, RZ ;  /* 0x0000000810107c2b */ /* 0x000fe400080000ff */
[----:B------:R-:W-:-:S02]  /*1130*/  DFMA R18, R8, UR10, R18 ;  /* 0x0000000a08127c2b */ /* 0x000fc40008000012 */
[----:B------:R-:W-:Y:S02]  /*1140*/  DFMA R10, R8, UR24, R10 ;  /* 0x00000018080a7c2b */ /* 0x000fe4000800000a */
[C-C-:B--2---:R-:W-:Y:S02]  /*1150*/  DADD R8, R4.reuse, R6.reuse ;  /* 0x0000000004087229 */ /* 0x144fe40000000006 */
[----:B------:R-:W-:Y:S02]  /*1160*/  DADD R4, R4, -R6 ;  /* 0x0000000004047229 */ /* 0x000fe40000000806 */
[C---:B------:R-:W-:Y:S02]  /*1170*/  DFMA R14, R12.reuse, UR26, R14 ;  /* 0x0000001a0c0e7c2b */ /* 0x040fe4000800000e */
[----:B------:R-:W-:Y:S02]  /*1180*/  DFMA R16, R12, UR12, R16 ;  /* 0x0000000c0c107c2b */ /* 0x000fe40008000010 */
[----:B------:R-:W-:-:S02]  /*1190*/  DFMA R18, R8, UR14, R18 ;  /* 0x0000000e08127c2b */ /* 0x000fc40008000012 */
[----:B------:R-:W-:Y:S02]  /*11a0*/  DFMA R10, R8, UR28, R10 ;  /* 0x0000001c080a7c2b */ /* 0x000fe4000800000a */
[C---:B------:R-:W-:Y:S02]  /*11b0*/  DFMA R14, R4.reuse, UR30, R14 ;  /* 0x0000001e040e7c2b */ /* 0x040fe4000800000e */
[----:B------:R-:W-:-:S06]  /*11c0*/  DFMA R16, R4, UR16, R16 ;  /* 0x0000001004107c2b */ /* 0x000fcc0008000010 */
        /* <DEDUP_REMOVED lines=8> */
[----:B0-----:R-:W-:Y:S01]  /*1250*/  VIADD R2, R2, 0x480 ;  /* 0x0000048002027836 */ /* 0x001fe20000000000 */
[----:B------:R-:W-:Y:S06]  /*1260*/  @!P0 BRA `(.L_x_254) ;  /* 0xfffffffc00708947 */ /* 0x000fec000383ffff */
.L_x_253:
[----:B------:R-:W-:Y:S05]  /*1270*/  BSYNC.RECONVERGENT B0 ;  /* 0x0000000000007941 */ /* 0x000fea0003800200 */
.L_x_252:
        /* <DEDUP_REMOVED lines=39> */
.L_x_255:
        /* <DEDUP_REMOVED lines=9> */
.L_x_352:


//--------------------- .text._Z32massMatrixMultiplyConstantKernelILi4ELi4ELi2EEviPKiPKdS3_S3_S3_Pd --------------------------
	.section	.text._Z32massMatrixMultiplyConstantKernelILi4ELi4ELi2EEviPKiPKdS3_S3_S3_Pd,"ax",@progbits
	.align	128
        .global         _Z32massMatrixMultiplyConstantKernelILi4ELi4ELi2EEviPKiPKdS3_S3_S3_Pd
        .type           _Z32massMatrixMultiplyConstantKernelILi4ELi4ELi2EEviPKiPKdS3_S3_S3_Pd,@function
        .size           _Z32massMatrixMultiplyConstantKernelILi4ELi4ELi2EEviPKiPKdS3_S3_S3_Pd,(.L_x_353 - _Z32massMatrixMultiplyConstantKernelILi4ELi4ELi2EEviPKiPKdS3_S3_S3_Pd)
        .other          _Z32massMatrixMultiplyConstantKernelILi4ELi4ELi2EEviPKiPKdS3_S3_S3_Pd,@"STO_CUDA_ENTRY STV_DEFAULT"
_Z32massMatrixMultiplyConstantKernelILi4ELi4ELi2EEviPKiPKdS3_S3_S3_Pd:
.text._Z32massMatrixMultiplyConstantKernelILi4ELi4ELi2EEviPKiPKdS3_S3_S3_Pd:
[----:B------:R-:W-:Y:S01]  /*0000*/  LDC R1, c[0x0][0x37c] ;  /* 0x0000df00ff017b82 */ /* 0x000fe20000000800 */
[----:B------:R-:W0:Y:S01]  /*0010*/  S2R R2, SR_TID.Y ;  /* 0x0000000000027919 */ /* 0x000e220000002200 */
[----:B------:R-:W1:Y:S06]  /*0020*/  LDCU UR4, c[0x0][0x380] ;  /* 0x00007000ff0477ac */ /* 0x000e6c0008000800 */
[----:B------:R-:W2:Y:S01]  /*0030*/  LDC.64 R10, c[0x0][0x3a8] ;  /* 0x0000ea00ff0a7b82 */ /* 0x000ea20000000a00 */
[----:B------:R-:W0:Y:S01]  /*0040*/  S2R R3, SR_CTAID.X ;  /* 0x0000000000037919 */ /* 0x000e220000002500 */
[----:B------:R-:W-:Y:S01]  /*0050*/  IMAD.MOV.U32 R0, RZ, RZ, RZ ;  /* 0x000000ffff007224 */ /* 0x000fe200078e00ff */
[----:B------:R-:W3:Y:S01]  /*0060*/  LDCU.128 UR8, c[0x3][URZ] ;  /* 0x00c00000ff0877ac */ /* 0x000ee20008000c00 */
[----:B------:R-:W4:Y:S01]  /*0070*/  LDCU.128 UR12, c[0x3][0x700] ;  /* 0x00c0e000ff0c77ac */ /* 0x000f220008000c00 */
[----:B------:R-:W5:Y:S01]  /*0080*/  LDCU.128 UR16, c[0x3][0x10] ;  /* 0x00c00200ff1077ac */ /* 0x000f620008000c00 */
[----:B------:R-:W5:Y:S01]  /*0090*/  LDCU.128 UR20, c[0x3][0x710] ;  /* 0x00c0e200ff1477ac */ /* 0x000f620008000c00 */
[----:B0-----:R-:W-:Y:S01]  /*00a0*/  IMAD R3, R3, 0x2, R2 ;  /* 0x0000000203037824 */ /* 0x001fe200078e0202 */
[----:B------:R-:W-:Y:S04]  /*00b0*/  BAR.SYNC.DEFER_BLOCKING 0x0 ;  /* 0x0000000000007b1d */ /* 0x000fe80000010000 */
[----:B-1----:R-:W-:-:S02]  /*00c0*/  ISETP.GE.AND P0, PT, R3, UR4, PT ;  /* 0x0000000403007c0c */ /* 0x002fc4000bf06270 */
[----:B------:R-:W0:Y:S11]  /*00d0*/  LDCU.64 UR4, c[0x0][0x358] ;  /* 0x00006b00ff0477ac */ /* 0x000e360008000a00 */
[----:B------:R-:W1:Y:S02]  /*00e0*/  @!P0 LDC.64 R4, c[0x0][0x388] ;  /* 0x0000e200ff048b82 */ /* 0x000e640000000a00 */
[----:B-1----:R-:W-:-:S06]  /*00f0*/  @!P0 IMAD.WIDE R4, R3, 0x4, R4 ;  /* 0x0000000403048825 */ /* 0x002fcc00078e0204 */
[----:B0-----:R-:W3:Y:S01]  /*0100*/  @!P0 LDG.E.CONSTANT R4, desc[UR4][R4.64] ;  /* 0x0000000404048981 */ /* 0x001ee2000c1e9900 */
[----:B------:R-:W0:Y:S01]  /*0110*/  S2R R3, SR_TID.X ;  /* 0x0000000000037919 */ /* 0x000e220000002100 */
[----:B---3--:R-:W-:-:S05]  /*0120*/  @!P0 SHF.L.U32 R0, R4, 0x6, RZ ;  /* 0x0000000604008819 */ /* 0x008fca00000006ff */
[----:B0-----:R-:W-:-:S04]  /*0130*/  IMAD.IADD R7, R3, 0x1, R0 ;  /* 0x0000000103077824 */ /* 0x001fc800078e0200 */
[----:B--2---:R-:W-:-:S05]  /*0140*/  IMAD.WIDE R10, R7, 0x8, R10 ;  /* 0x00000008070a7825 */ /* 0x004fca00078e020a */
[----:B------:R-:W2:Y:S04]  /*0150*/  LDG.E.64.CONSTANT R6, desc[UR4][R10.64] ;  /* 0x000000040a067981 */ /* 0x000ea8000c1e9b00 */
[----:B------:R-:W2:Y:S04]  /*0160*/  LDG.E.64.CONSTANT R14, desc[UR4][R10.64+0x180] ;  /* 0x000180040a0e7981 */ /* 0x000ea8000c1e9b00 */
[----:B------:R-:W3:Y:S04]  /*0170*/  LDG.E.64.CONSTANT R8, desc[UR4][R10.64+0x80] ;  /* 0x000080040a087981 */ /* 0x000ee8000c1e9b00 */
[----:B------:R-:W3:Y:S01]  /*0180*/  LDG.E.64.CONSTANT R12, desc[UR4][R10.64+0x100] ;  /* 0x000100040a0c7981 */ /* 0x000ee2000c1e9b00 */
[----:B------:R-:W-:Y:S01]  /*0190*/  MOV R5, 0x400 ;  /* 0x0000040000057802 */ /* 0x000fe20000000f00 */
[C---:B------:R-:W-:Y:S01]  /*01a0*/  IMAD.SHL.U32 R22, R3.reuse, 0x8, RZ ;  /* 0x0000000803167824 */ /* 0x040fe200078e00ff */
[----:B------:R-:W-:Y:S01]  /*01b0*/  SHF.R.U32.HI R20, RZ, 0x2, R3 ;  /* 0x00000002ff147819 */ /* 0x000fe20000011603 */
[----:B------:R-:W0:Y:S01]  /*01c0*/  S2R R4, SR_CgaCtaId ;  /* 0x0000000000047919 */ /* 0x000e220000008800 */
[----:B------:R-:W-:Y:S01]  /*01d0*/  ISETP.GT.U32.AND P1, PT, R3, 0xf, PT ;  /* 0x0000000f0300780c */ /* 0x000fe20003f24070 */
[----:B------:R-:W-:Y:S01]  /*01e0*/  BSSY.RECONVERGENT B0, `(.L_x_256) ;  /* 0x0000036000007945 */ /* 0x000fe20003800200 */
[----:B------:R-:W-:-:S02]  /*01f0*/  LOP3.LUT R22, R22, 0x18, RZ, 0xc0, !PT ;  /* 0x0000001816167812 */ /* 0x000fc400078ec0ff */
[----:B0-----:R-:W-:-:S05]  /*0200*/  LEA R5, R4, R5, 0x18 ;  /* 0x0000000504057211 */ /* 0x001fca00078ec0ff */
[----:B------:R-:W-:-:S04]  /*0210*/  IMAD R21, R2, 0x280, R5 ;  /* 0x0000028002157824 */ /* 0x000fc800078e0205 */
[----:B------:R-:W-:-:S05]  /*0220*/  IMAD R21, R20, 0x28, R21 ;  /* 0x0000002814157824 */ /* 0x000fca00078e0215 */
[----:B------:R-:W-:Y:S01]  /*0230*/  IADD3 R23, PT, PT, R21, R22, RZ ;  /* 0x0000001615177210 */ /* 0x000fe20007ffe0ff */
[C-C-:B--2---:R-:W-:Y:S02]  /*0240*/  DADD R16, R6.reuse, R14.reuse ;  /* 0x0000000006107229 */ /* 0x144fe4000000000e */
[----:B------:R-:W-:Y:S02]  /*0250*/  DADD R14, R6, -R14 ;  /* 0x00000000060e7229 */ /* 0x000fe4000000080e */
[C-C-:B---3--:R-:W-:Y:S02]  /*0260*/  DADD R6, R8.reuse, R12.reuse ;  /* 0x0000000008067229 */ /* 0x148fe4000000000c */
[----:B------:R-:W-:Y:S02]  /*0270*/  DADD R8, R8, -R12 ;  /* 0x0000000008087229 */ /* 0x000fe4000000080c */
[----:B------:R-:W-:Y:S02]  /*0280*/  DFMA R12, R16, UR8, RZ ;  /* 0x00000008100c7c2b */ /* 0x000fe400080000ff */
[----:B----4-:R-:W-:-:S02]  /*0290*/  DFMA R18, R14, UR12, RZ ;  /* 0x0000000c0e127c2b */ /* 0x010fc400080000ff */
[----:B-----5:R-:W-:Y:S02]  /*02a0*/  DFMA R16, R16, UR16, RZ ;  /* 0x0000001010107c2b */ /* 0x020fe400080000ff */
[----:B------:R-:W-:Y:S02]  /*02b0*/  DFMA R14, R14, UR20, RZ ;  /* 0x000000140e0e7c2b */ /* 0x000fe400080000ff */
[----:B------:R-:W-:Y:S02]  /*02c0*/  DFMA R10, R6, UR10, R12 ;  /* 0x0000000a060a7c2b */ /* 0x000fe4000800000c */
[----:B------:R-:W-:Y:S02]  /*02d0*/  DFMA R12, R8, UR14, R18 ;  /* 0x0000000e080c7c2b */ /* 0x000fe40008000012 */
[----:B------:R-:W-:Y:S02]  /*02e0*/  DFMA R6, R6, UR18, R16 ;  /* 0x0000001206067c2b */ /* 0x000fe40008000010 */
[----:B------:R-:W-:-:S04]  /*02f0*/  DFMA R14, R8, UR22, R14 ;  /* 0x00000016080e7c2b */ /* 0x000fc8000800000e */
        /* <DEDUP_REMOVED lines=15> */
[----:B------:R-:W1:Y:S01]  /*03f0*/  LDS.64 R8, [R2+0x50] ;  /* 0x0000500002087984 */ /* 0x000e620000000a00 */
        /* <DEDUP_REMOVED lines=19> */
[----:B------:R1:W-:Y:S02]  /*0530*/  STS.64 [R2+0x50], R10 ;  /* 0x0000500a02007388 */ /* 0x0003e40000000a00 */
.L_x_257:
[----:B------:R-:W-:Y:S05]  /*0540*/  BSYNC.RECONVERGENT B0 ;  /* 0x0000000000007941 */ /* 0x000fea0003800200 */
.L_x_256:
[----:B------:R-:W-:Y:S06]  /*0550*/  BAR.SYNC.DEFER_BLOCKING 0x0 ;  /* 0x0000000000007b1d */ /* 0x000fec0000010000 */
[----:B------:R-:W-:Y:S04]  /*0560*/  BSSY.RECONVERGENT B0, `(.L_x_258) ;  /* 0x0000046000007945 */ /* 0x000fe80003800200 */
[----:B------:R-:W-:Y:S05]  /*0570*/  @P1 BRA `(.L_x_259) ;  /* 0x0000000400101947 */ /* 0x000fea0003800000 */
[----:B------:R-:W2:Y:S01]  /*0580*/  @!P0 LDC.64 R18, c[0x0][0x390] ;  /* 0x0000e400ff128b82 */ /* 0x000ea20000000a00 */
[----:B-1----:R-:W-:Y:S02]  /*0590*/  @!P0 SHF.L.U32 R2, R3, 0x2, RZ ;  /* 0x0000000203028819 */ /* 0x002fe400000006ff */
[----:B------:R-:W-:Y:S02]  /*05a0*/  CS2R R12, SRZ ;  /* 0x00000000000c7805 */ /* 0x000fe4000001ff00 */
[C---:B0-----:R-:W-:Y:S02]  /*05b0*/  @!P0 LOP3.LUT R7, R2.reuse, 0x3c, RZ, 0xc0, !PT ;  /* 0x0000003c02078812 */ /* 0x041fe400078ec0ff */
[----:B------:R-:W-:Y:S01]  /*05c0*/  @!P0 LOP3.LUT R9, R2, 0x3c, RZ, 0xc0, !PT ;  /* 0x0000003c02098812 */ /* 0x000fe200078ec0ff */
[----:B------:R-:W0:Y:S02]  /*05d0*/  @!P0 LDC.64 R4, c[0x0][0x390] ;  /* 0x0000e400ff048b82 */ /* 0x000e240000000a00 */
[----:B------:R-:W-:Y:S01]  /*05e0*/  @!P0 IMAD.IADD R7, R7, 0x1, R0 ;  /* 0x0000000107078824 */ /* 0x000fe200078e0200 */
[----:B------:R-:W-:-:S02]  /*05f0*/  @!P0 IADD3 R25, PT, PT, R9, R0, RZ ;  /* 0x0000000009198210 */ /* 0x000fc40007ffe0ff */
[----:B------:R-:W-:Y:S01]  /*0600*/  CS2R R8, SRZ ;  /* 0x0000000000087805 */ /* 0x000fe2000001ff00 */
[----:B--2---:R-:W-:Y:S01]  /*0610*/  @!P0 IMAD.WIDE R18, R7, 0x8, R18 ;  /* 0x0000000807128825 */ /* 0x004fe200078e0212 */
[----:B------:R-:W-:-:S04]  /*0620*/  CS2R R6, SRZ ;  /* 0x0000000000067805 */ /* 0x000fc8000001ff00 */
[----:B------:R-:W2:Y:S01]  /*0630*/  @!P0 LDG.E.64.CONSTANT R12, desc[UR4][R18.64+0x18] ;  /* 0x00001804120c8981 */ /* 0x000ea2000c1e9b00 */
[----:B0-----:R-:W-:-:S03]  /*0640*/  @!P0 IMAD.WIDE R24, R25, 0x8, R4 ;  /* 0x0000000819188825 */ /* 0x001fc600078e0204 */
[----:B------:R0:W3:Y:S01]  /*0650*/  @!P0 LDG.E.64.CONSTANT R6, desc[UR4][R18.64] ;  /* 0x0000000412068981 */ /* 0x0000e2000c1e9b00 */
[----:B------:R-:W-:-:S03]  /*0660*/  CS2R R4, SRZ ;  /* 0x0000000000047805 */ /* 0x000fc6000001ff00 */
[----:B------:R-:W4:Y:S04]  /*0670*/  @!P0 LDG.E.64.CONSTANT R8, desc[UR4][R24.64+0x10] ;  /* 0x0000100418088981 */ /* 0x000f28000c1e9b00 */
[----:B------:R1:W5:Y:S01]  /*0680*/  @!P0 LDG.E.64.CONSTANT R4, desc[UR4][R24.64+0x8] ;  /* 0x0000080418048981 */ /* 0x000362000c1e9b00 */
[----:B------:R-:W-:Y:S02]  /*0690*/  IMAD.SHL.U32 R3, R3, 0x20, RZ ;  /* 0x0000002003037824 */ /* 0x000fe400078e00ff */
[----:B------:R-:W-:-:S03]  /*06a0*/  IMAD R26, R20, 0x78, R21 ;  /* 0x00000078141a7824 */ /* 0x000fc600078e0215 */
[----:B------:R-:W-:-:S04]  /*06b0*/  LOP3.LUT R3, R3, 0x60, RZ, 0xc0, !PT ;  /* 0x0000006003037812 */ /* 0x000fc800078ec0ff */
[----:B------:R-:W-:-:S05]  /*06c0*/  IADD3 R26, PT, PT, R3, R26, R22 ;  /* 0x0000001a031a7210 */ /* 0x000fca0007ffe016 */
        /* <DEDUP_REMOVED lines=8> */
[C---:B------:R-:W-:Y:S02]  /*0750*/  DFMA R2, R18.reuse, UR8, RZ ;  /* 0x0000000812027c2b */ /* 0x040fe400080000ff */
[----:B------:R-:W-:-:S06]  /*0760*/  DFMA R18, R18, UR16, RZ ;  /* 0x0000001012127c2b */ /* 0x000fcc00080000ff */
[C---:B------:R-:W-:Y:S02]  /*0770*/  DFMA R2, R10.reuse, UR10, R2 ;  /* 0x0000000a0a027c2b */ /* 0x040fe40008000002 */
[----:B------:R-:W-:Y:S02]  /*0780*/  DFMA R10, R10, UR18, R18 ;  /* 0x000000120a0a7c2b */ /* 0x000fe40008000012 */
[C---:B------:R-:W-:Y:S02]  /*0790*/  DFMA R18, R16.reuse, UR12, RZ ;  /* 0x0000000c10127c2b */ /* 0x040fe400080000ff */
[----:B------:R-:W-:-:S06]  /*07a0*/  DFMA R16, R16, UR20, RZ ;  /* 0x0000001410107c2b */ /* 0x000fcc00080000ff */
[C---:B------:R-:W-:Y:S02]  /*07b0*/  DFMA R18, R14.reuse, UR14, R18 ;  /* 0x0000000e0e127c2b */ /* 0x040fe40008000012 */
[----:B------:R-:W-:-:S06]  /*07c0*/  DFMA R16, R14, UR22, R16 ;  /* 0x000000160e107c2b */ /* 0x000fcc0008000010 */
[C-C-:B------:R-:W-:Y:S01]  /*07d0*/  DADD R14, R2.reuse, -R18.reuse ;  /* 0x00000000020e7229 */ /* 0x140fe20000000812 */
[----:B------:R-:W0:Y:S01]  /*07e0*/  S2R R24, SR_TID.X ;  /* 0x0000000000187919 */ /* 0x000e220000002100 */
[----:B------:R-:W-:Y:S02]  /*07f0*/  DADD R2, R2, R18 ;  /* 0x0000000002027229 */ /* 0x000fe40000000012 */
[C-C-:B------:R-:W-:Y:S02]  /*0800*/  DADD R18, R10.reuse, -R16.reuse ;  /* 0x000000000a127229 */ /* 0x140fe40000000810 */
[----:B------:R-:W-:Y:S01]  /*0810*/  DADD R10, R10, R16 ;  /* 0x000000000a0a7229 */ /* 0x000fe20000000010 */
[----:B0-----:R-:W-:Y:S01]  /*0820*/  SHF.L.U32 R24, R24, 0x5, RZ ;  /* 0x0000000518187819 */ /* 0x001fe200000006ff */
[----:B--2---:R-:W-:-:S04]  /*0830*/  DMUL R12, R14, R12 ;  /* 0x0000000c0e0c7228 */ /* 0x004fc80000000000 */
[----:B----4-:R-:W-:-:S04]  /*0840*/  DMUL R18, R18, R8 ;  /* 0x0000000812127228 */ /* 0x010fc80000000000 */
[CCC-:B---3--:R-:W-:Y:S02]  /*0850*/  DFMA R8, R2.reuse, R6.reuse, R12.reuse ;  /* 0x000000060208722b */ /* 0x1c8fe4000000000c */
[----:B------:R-:W-:Y:S02]  /*0860*/  DFMA R6, R2, R6, -R12 ;  /* 0x000000060206722b */ /* 0x000fe4000000080c */
[----:B-----5:R-:W-:-:S04]  /*0870*/  DFMA R2, R10, R4, R18 ;  /* 0x000000040a02722b */ /* 0x020fc80000000012 */
[C---:B------:R-:W-:Y:S02]  /*0880*/  DFMA R12, R8.reuse, UR8, RZ ;  /* 0x00000008080c7c2b */ /* 0x040fe400080000ff */
[----:B------:R-:W-:Y:S02]  /*0890*/  DFMA R14, R8, UR10, RZ ;  /* 0x0000000a080e7c2b */ /* 0x000fe400080000ff */
[----:B------:R-:W-:Y:S02]  /*08a0*/  DFMA R4, R10, R4, -R18 ;  /* 0x000000040a04722b */ /* 0x000fe40000000812 */
[C---:B------:R-:W-:Y:S02]  /*08b0*/  DFMA R8, R6.reuse, UR12, RZ ;  /* 0x0000000c06087c2b */ /* 0x040fe400080000ff */
[----:B------:R-:W-:Y:S02]  /*08c0*/  DFMA R10, R6, UR14, RZ ;  /* 0x0000000e060a7c2b */ /* 0x000fe400080000ff */
[----:B------:R-:W-:-:S02]  /*08d0*/  DFMA R6, R2, UR16, R12 ;  /* 0x0000001002067c2b */ /* 0x000fc4000800000c */
[----:B------:R-:W-:Y:S02]  /*08e0*/  DFMA R2, R2, UR18, R14 ;  /* 0x0000001202027c2b */ /* 0x000fe4000800000e */
[C---:B------:R-:W-:Y:S02]  /*08f0*/  DFMA R8, R4.reuse, UR20, R8 ;  /* 0x0000001404087c2b */ /* 0x040fe40008000008 */
[----:B------:R-:W-:Y:S01]  /*0900*/  DFMA R10, R4, UR22, R10 ;  /* 0x00000016040a7c2b */ /* 0x000fe2000800000a */
[----:B------:R-:W-:Y:S01]  /*0910*/  IMAD R12, R20, 0x78, R21 ;  /* 0x00000078140c7824 */ /* 0x000fe200078e0215 */
[----:B------:R-:W-:-:S04]  /*0920*/  LOP3.LUT R13, R24, 0x60, RZ, 0xc0, !PT ;  /* 0x00000060180d7812 */ /* 0x000fc800078ec0ff */
[C-C-:B------:R-:W-:Y:S02]  /*0930*/  DADD R4, R6.reuse, R8.reuse ;  /* 0x0000000006047229 */ /* 0x140fe40000000008 */
[----:B------:R-:W-:Y:S02]  /*0940*/  DADD R6, R6, -R8 ;  /* 0x0000000006067229 */ /* 0x000fe40000000808 */
[C-C-:B------:R-:W-:Y:S02]  /*0950*/  DADD R8, R2.reuse, R10.reuse ;  /* 0x0000000002087229 */ /* 0x140fe4000000000a */
[----:B------:R-:W-:Y:S01]  /*0960*/  DADD R2, R2, -R10 ;  /* 0x0000000002027229 */ /* 0x000fe2000000080a */
[----:B------:R-:W-:-:S05]  /*0970*/  IADD3 R13, PT, PT, R13, R12, R22 ;  /* 0x0000000c0d0d7210 */ /* 0x000fca0007ffe016 */
[----:B------:R2:W-:Y:S04]  /*0980*/  STS.64 [R13], R4 ;  /* 0x000000040d007388 */ /* 0x0005e80000000a00 */
[----:B------:R2:W-:Y:S04]  /*0990*/  STS.64 [R13+0x18], R6 ;  /* 0x000018060d007388 */ /* 0x0005e80000000a00 */
[----:B------:R2:W-:Y:S04]  /*09a0*/  STS.64 [R13+0x8], R8 ;  /* 0x000008080d007388 */ /* 0x0005e80000000a00 */
[----:B------:R2:W-:Y:S02]  /*09b0*/  STS.64 [R13+0x10], R2 ;  /* 0x000010020d007388 */ /* 0x0005e40000000a00 */
.L_x_259:
[----:B------:R-:W-:Y:S05]  /*09c0*/  BSYNC.RECONVERGENT B0 ;  /* 0x0000000000007941 */ /* 0x000fea0003800200 */
.L_x_258:
[----:B------:R-:W-:Y:S06]  /*09d0*/  BAR.SYNC.DEFER_BLOCKING 0x0 ;  /* 0x0000000000007b1d */ /* 0x000fec0000010000 */
[----:B------:R-:W-:Y:S04]  /*09e0*/  BSSY.RECONVERGENT B0, `(.L_x_260) ;  /* 0x000001c000007945 */ /* 0x000fe80003800200 */
[----:B------:R-:W-:Y:S05]  /*09f0*/  @P1 BRA `(.L_x_261) ;  /* 0x0000000000681947 */ /* 0x000fea0003800000 */
[----:B------:R-:W-:-:S04]  /*0a00*/  IMAD R21, R20, 0x78, R21 ;  /* 0x0000007814157824 */ /* 0x000fc800078e0215 */
[----:B------:R-:W-:-:S05]  /*0a10*/  IMAD.IADD R22, R22, 0x1, R21 ;  /* 0x0000000116167824 */ /* 0x000fca00078e0215 */
[----:B-12---:R-:W-:Y:S04]  /*0a20*/  LDS.64 R2, [R22] ;  /* 0x0000000016027984 */ /* 0x006fe80000000a00 */
[----:B0-----:R-:W0:Y:S04]  /*0a30*/  LDS.64 R4, [R22+0x78] ;  /* 0x0000780016047984 */ /* 0x001e280000000a00 */
        /* <DEDUP_REMOVED lines=13> */
[----:B------:R-:W-:-:S06]  /*0b10*/  DFMA R2, R8, UR20, R2 ;  /* 0x0000001408027c2b */ /* 0x000fcc0008000002 */
[----:B------:R-:W-:Y:S02]  /*0b20*/  DADD R8, R6, R12 ;  /* 0x0000000006087229 */ /* 0x000fe4000000000c */
[C-C-:B------:R-:W-:Y:S02]  /*0b30*/  DADD R4, R10.reuse, R2.reuse ;  /* 0x000000000a047229 */ /* 0x140fe40000000002 */
[----:B------:R-:W-:Y:S02]  /*0b40*/  DADD R2, R10, -R2 ;  /* 0x000000000a027229 */ /* 0x000fe40000000802 */
[----:B------:R-:W-:Y:S01]  /*0b50*/  DADD R6, R6, -R12 ;  /* 0x0000000006067229 */ /* 0x000fe2000000080c */
[----:B------:R3:W-:Y:S04]  /*0b60*/  STS.64 [R22+0x28], R8 ;  /* 0x0000280816007388 */ /* 0x0007e80000000a00 */
[----:B------:R3:W-:Y:S04]  /*0b70*/  STS.64 [R22], R4 ;  /* 0x0000000416007388 */ /* 0x0007e80000000a00 */
[----:B------:R3:W-:Y:S04]  /*0b80*/  STS.64 [R22+0x78], R2 ;  /* 0x0000780216007388 */ /* 0x0007e80000000a00 */
[----:B------:R3:W-:Y:S02]  /*0b90*/  STS.64 [R22+0x50], R6 ;  /* 0x0000500616007388 */ /* 0x0007e40000000a00 */
.L_x_261:
[----:B------:R-:W-:Y:S05]  /*0ba0*/  BSYNC.RECONVERGENT B0 ;  /* 0x0000000000007941 */ /* 0x000fea0003800200 */
.L_x_260:
[----:B------:R-:W-:Y:S06]  /*0bb0*/  BAR.SYNC.DEFER_BLOCKING 0x0 ;  /* 0x0000000000007b1d */ /* 0x000fec0000010000 */
[----:B-123--:R-:W-:Y:S04]  /*0bc0*/  LDS.64 R2, [R23] ;  /* 0x0000000017027984 */ /* 0x00efe80000000a00 */
[----:B0-----:R-:W0:Y:S04]  /*0bd0*/  LDS.64 R4, [R23+0x1e0] ;  /* 0x0001e00017047984 */ /* 0x001e280000000a00 */
[----:B------:R-:W-:Y:S04]  /*0be0*/  LDS.64 R8, [R23+0xa0] ;  /* 0x0000a00017087984 */ /* 0x000fe80000000a00 */
[----:B------:R-:W1:Y:S01]  /*0bf0*/  LDS.64 R10, [R23+0x140] ;  /* 0x00014000170a7984 */ /* 0x000e620000000a00 */
        /* <DEDUP_REMOVED lines=8> */
[C---:B------:R-:W-:Y:S02]  /*0c80*/  DFMA R2, R4.reuse, UR16, R10 ;  /* 0x0000001004027c2b */ /* 0x040fe4000800000a */
[----:B------:R-:W-:Y:S02]  /*0c90*/  DFMA R12, R4, UR18, R12 ;  /* 0x00000012040c7c2b */ /* 0x000fe4000800000c */
[C---:B------:R-:W-:Y:S02]  /*0ca0*/  DFMA R6, R8.reuse, UR20, R6 ;  /* 0x0000001408067c2b */ /* 0x040fe40008000006 */
[----:B------:R-:W-:Y:S01]  /*0cb0*/  DFMA R14, R8, UR22, R14 ;  /* 0x00000016080e7c2b */ /* 0x000fe2000800000e */
[----:B------:R-:W-:Y:S10]  /*0cc0*/  @P0 EXIT ;  /* 0x000000000000094d */ /* 0x000ff40003800000 */
[----:B------:R-:W0:Y:S01]  /*0cd0*/  S2R R9, SR_TID.X ;  /* 0x0000000000097919 */ /* 0x000e220000002100 */
[----:B------:R-:W1:Y:S01]  /*0ce0*/  LDC.64 R4, c[0x0][0x3b0] ;  /* 0x0000ec00ff047b82 */ /* 0x000e620000000a00 */
[C-C-:B------:R-:W-:Y:S02]  /*0cf0*/  DADD R10, R12.reuse, R14.reuse ;  /* 0x000000000c0a7229 */ /* 0x140fe4000000000e */
[----:B------:R-:W-:Y:S01]  /*0d00*/  DADD R12, R12, -R14 ;  /* 0x000000000c0c7229 */ /* 0x000fe2000000080e */
[----:B0-----:R-:W-:Y:S01]  /*0d10*/  IADD3 R17, PT, PT, R9, R0, RZ ;  /* 0x0000000009117210 */ /* 0x001fe20007ffe0ff */
[C-C-:B------:R-:W-:Y:S02]  /*0d20*/  DADD R8, R2.reuse, R6.reuse ;  /* 0x0000000002087229 */ /* 0x140fe40000000006 */
[----:B------:R-:W-:Y:S02]  /*0d30*/  DADD R2, R2, -R6 ;  /* 0x0000000002027229 */ /* 0x000fe40000000806 */
[----:B-1----:R-:W-:-:S05]  /*0d40*/  IMAD.WIDE R4, R17, 0x8, R4 ;  /* 0x0000000811047825 */ /* 0x002fca00078e0204 */
[----:B------:R-:W-:Y:S04]  /*0d50*/  STG.E.64 desc[UR4][R4.64+0x80], R10 ;  /* 0x0000800a04007986 */ /* 0x000fe8000c101b04 */
[----:B------:R-:W-:Y:S04]  /*0d60*/  STG.E.64 desc[UR4][R4.64+0x100], R12 ;  /* 0x0001000c04007986 */ /* 0x000fe8000c101b04 */
[----:B------:R-:W-:Y:S04]  /*0d70*/  STG.E.64 desc[UR4][R4.64], R8 ;  /* 0x0000000804007986 */ /* 0x000fe8000c101b04 */
[----:B------:R-:W-:Y:S01]  /*0d80*/  STG.E.64 desc[UR4][R4.64+0x180], R2 ;  /* 0x0001800204007986 */ /* 0x000fe2000c101b04 */
[----:B------:R-:W-:Y:S05]  /*0d90*/  EXIT ;  /* 0x000000000000794d */ /* 0x000fea0003800000 */
.L_x_262:
        /* <DEDUP_REMOVED lines=14> */
.L_x_353:


//--------------------- .text._Z32massMatrixMultiplyRegisterKernelILi4ELi4ELi2EEviPKiPKdS3_S3_S3_Pd --------------------------
	.section	.text._Z32massMatrixMultiplyRegisterKernelILi4ELi4ELi2EEviPKiPKdS3_S3_S3_Pd,"ax",@progbits
	.align	128
        .global         _Z32massMatrixMultiplyRegisterKernelILi4ELi4ELi2EEviPKiPKdS3_S3_S3_Pd
        .type           _Z32massMatrixMultiplyRegisterKernelILi4ELi4ELi2EEviPKiPKdS3_S3_S3_Pd,@function
        .size           _Z32massMatrixMultiplyRegisterKernelILi4ELi4ELi2EEviPKiPKdS3_S3_S3_Pd,(.L_x_354 - _Z32massMatrixMultiplyRegisterKernelILi4ELi4ELi2EEviPKiPKdS3_S3_S3_Pd)
        .other          _Z32massMatrixMultiplyRegisterKernelILi4ELi4ELi2EEviPKiPKdS3_S3_S3_Pd,@"STO_CUDA_ENTRY STV_DEFAULT"
_Z32massMatrixMultiplyRegisterKernelILi4ELi4ELi2EEviPKiPKdS3_S3_S3_Pd:
.text._Z32massMatrixMultiplyRegisterKernelILi4ELi4ELi2EEviPKiPKdS3_S3_S3_Pd:
[----:B------:R-:W-:Y:S01]  /*0000*/  LDC R1, c[0x0][0x37c] ;  /* 0x0000df00ff017b82 */ /* 0x000fe20000000800 */
[----:B------:R-:W0:Y:S01]  /*0010*/  S2R R29, SR_TID.Y ;  /* 0x00000000001d7919 */ /* 0x000e220000002200 */
[----:B------:R-:W1:Y:S01]  /*0020*/  LDCU UR4, c[0x0][0x380] ;  /* 0x00007000ff0477ac */ /* 0x000e620008000800 */
[----:B------:R-:W0:Y:S01]  /*0030*/  S2R R0, SR_CTAID.X ;  /* 0x0000000000007919 */ /* 0x000e220000002500 */
[----:B------:R-:W2:Y:S01]  /*0040*/  LDCU.64 UR10, c[0x0][0x358] ;  /* 0x00006b00ff0a77ac */ /* 0x000ea20008000a00 */
[----:B0-----:R-:W-:-:S05]  /*0050*/  IMAD R5, R0, 0x2, R29 ;  /* 0x0000000200057824 */ /* 0x001fca00078e021d */
        /* <DEDUP_REMOVED lines=15> */
[----:B--2---:R-:W-:-:S04]  /*0150*/  @!P0 IMAD.SHL.U32 R0, R2, 0x40, RZ ;  /* 0x0000004002008824 */ /* 0x004fc800078e00ff */
[----:B------:R-:W-:-:S04]  /*0160*/  IMAD.IADD R3, R19, 0x1, R0 ;  /* 0x0000000113037824 */ /* 0x000fc800078e0200 */
[----:B-1----:R-:W-:-:S05]  /*0170*/  IMAD.WIDE R4, R3, 0x8, R4 ;  /* 0x0000000803047825 */ /* 0x002fca00078e0204 */
[----:B------:R-:W2:Y:S04]  /*0180*/  LDG.E.64.CONSTANT R24, desc[UR10][R4.64] ;  /* 0x0000000a04187981 */ /* 0x000ea8000c1e9b00 */
[----:B------:R-:W2:Y:S04]  /*0190*/  LDG.E.64.CONSTANT R26, desc[UR10][R4.64+0x180] ;  /* 0x0001800a041a7981 */ /* 0x000ea8000c1e9b00 */
[----:B------:R-:W5:Y:S04]  /*01a0*/  LDG.E.64.CONSTANT R16, desc[UR10][R4.64+0x80] ;  /* 0x0000800a04107981 */ /* 0x000f68000c1e9b00 */
[----:B------:R1:W5:Y:S01]  /*01b0*/  LDG.E.64.CONSTANT R2, desc[UR10][R4.64+0x100] ;  /* 0x0001000a04027981 */ /* 0x000362000c1e9b00 */
[----:B------:R-:W-:-:S05]  /*01c0*/  MOV R18, 0x400 ;  /* 0x0000040000127802 */ /* 0x000fca0000000f00 */
[C---:B------:R-:W-:Y:S02]  /*01d0*/  @!P1 VIADD R10, R18.reuse, 0x500 ;  /* 0x00000500120a9836 */ /* 0x040fe40000000000 */
[----:B------:R-:W-:-:S03]  /*01e0*/  @!P1 VIADD R11, R18, 0x520 ;  /* 0x00000520120b9836 */ /* 0x000fc60000000000 */
[C---:B0-----:R-:W-:Y:S02]  /*01f0*/  @!P1 LEA R10, R13.reuse, R10, 0x18 ;  /* 0x0000000a0d0a9211 */ /* 0x041fe400078ec0ff */
[----:B------:R-:W-:-:S03]  /*0200*/  @!P1 LEA R12, R13, R11, 0x18 ;  /* 0x0000000b0d0c9211 */ /* 0x000fc600078ec0ff */
[C---:B------:R-:W-:Y:S02]  /*0210*/  @!P1 IMAD R28, R19.reuse, 0x8, R10 ;  /* 0x00000008131c9824 */ /* 0x040fe400078e020a */
[----:B------:R-:W-:Y:S01]  /*0220*/  @!P1 IMAD R11, R19, 0x8, R12 ;  /* 0x00000008130b9824 */ /* 0x000fe200078e020c */
[----:B------:R-:W-:Y:S02]  /*0230*/  LEA R18, R13, R18, 0x18 ;  /* 0x000000120d127211 */ /* 0x000fe400078ec0ff */
[----:B----4-:R-:W-:Y:S04]  /*0240*/  @!P1 STS.64 [R28], R6 ;  /* 0x000000061c009388 */ /* 0x010fe80000000a00 */
[----:B---3--:R-:W-:Y:S01]  /*0250*/  @!P1 STS.64 [R11], R8 ;  /* 0x000000080b009388 */ /* 0x008fe20000000a00 */
[----:B------:R-:W-:Y:S06]  /*0260*/  BAR.SYNC.DEFER_BLOCKING 0x0 ;  /* 0x0000000000007b1d */ /* 0x000fec0000010000 */
[----:B-1----:R-:W0:Y:S04]  /*0270*/  LDS.128 R4, [R18+0x510] ;  /* 0x0005100012047984 */ /* 0x002e280000000c00 */
[----:B------:R-:W1:Y:S04]  /*0280*/  LDS.128 R12, [R18+0x530] ;  /* 0x00053000120c7984 */ /* 0x000e680000000c00 */
[----:B------:R-:W3:Y:S04]  /*0290*/  LDS.128 R20, [R18+0x520] ;  /* 0x0005200012147984 */ /* 0x000ee80000000c00 */
[----:B------:R-:W4:Y:S01]  /*02a0*/  LDS.128 R8, [R18+0x500] ;  /* 0x0005000012087984 */ /* 0x000f220000000c00 */
[----:B0-----:R-:W-:-:S02]  /*02b0*/  R2UR UR6, R4 ;  /* 0x00000000040672ca */ /* 0x001fc400000e0000 */
[----:B------:R-:W-:Y:S02]  /*02c0*/  R2UR UR7, R5 ;  /* 0x00000000050772ca */ /* 0x000fe400000e0000 */
[----:B-1----:R-:W-:Y:S02]  /*02d0*/  R2UR UR8, R12 ;  /* 0x000000000c0872ca */ /* 0x002fe400000e0000 */
[----:B------:R-:W-:Y:S02]  /*02e0*/  R2UR UR9, R13 ;  /* 0x000000000d0972ca */ /* 0x000fe400000e0000 */
[----:B---3--:R-:W-:Y:S02]  /*02f0*/  R2UR UR4, R20 ;  /* 0x00000000140472ca */ /* 0x008fe400000e0000 */
[----:B------:R-:W-:Y:S02]  /*0300*/  R2UR UR5, R21 ;  /* 0x00000000150572ca */ /* 0x000fe400000e0000 */
[----:B------:R-:W-:-:S02]  /*0310*/  R2UR UR16, R6 ;  /* 0x00000000061072ca */ /* 0x000fc400000e0000 */
[----:B------:R-:W-:Y:S02]  /*0320*/  R2UR UR17, R7 ;  /* 0x00000000071172ca */ /* 0x000fe400000e0000 */
[----:B------:R-:W-:Y:S02]  /*0330*/  R2UR UR18, R14 ;  /* 0x000000000e1272ca */ /* 0x000fe400000e0000 */
[----:B------:R-:W-:Y:S02]  /*0340*/  R2UR UR19, R15 ;  /* 0x000000000f1372ca */ /* 0x000fe400000e0000 */
[----:B------:R-:W-:Y:S02]  /*0350*/  R2UR UR14, R22 ;  /* 0x00000000160e72ca */ /* 0x000fe400000e0000 */
[----:B------:R-:W-:Y:S02]  /*0360*/  R2UR UR15, R23 ;  /* 0x00000000170f72ca */ /* 0x000fe400000e0000 */
[----:B----4-:R-:W-:-:S02]  /*0370*/  R2UR UR12, R10 ;  /* 0x000000000a0c72ca */ /* 0x010fc400000e0000 */
[----:B------:R-:W-:Y:S02]  /*0380*/  R2UR UR13, R11 ;  /* 0x000000000b0d72ca */ /* 0x000fe400000e0000 */
[----:B------:R-:W-:Y:S01]  /*0390*/  ISETP.GT.U32.AND P1, PT, R19, 0xf, PT ;  /* 0x0000000f1300780c */ /* 0x000fe20003f24070 */
[----:B------:R-:W-:Y:S01]  /*03a0*/  BSSY.RECONVERGENT B0, `(.L_x_263) ;  /* 0x0000037000007945 */ /* 0x000fe20003800200 */
[C-C-:B--2---:R-:W-:Y:S02]  /*03b0*/  DADD R4, R24.reuse, R26.reuse ;  /* 0x0000000018047229 */ /* 0x144fe4000000001a */
[----:B------:R-:W-:Y:S02]  /*03c0*/  DADD R24, R24, -R26 ;  /* 0x0000000018187229 */ /* 0x000fe4000000081a */
[C-C-:B-----5:R-:W-:Y:S02]  /*03d0*/  DADD R6, R16.reuse, R2.reuse ;  /* 0x0000000010067229 */ /* 0x160fe40000000002 */
[----:B------:R-:W-:-:S02]  /*03e0*/  DADD R2, R16, -R2 ;  /* 0x0000000010027229 */ /* 0x000fc40000000802 */
[----:B------:R-:W-:Y:S02]  /*03f0*/  DFMA R12, R4, UR6, RZ ;  /* 0x00000006040c7c2b */ /* 0x000fe400080000ff */
[C---:B------:R-:W-:Y:S02]  /*0400*/  DFMA R16, R24.reuse, UR8, RZ ;  /* 0x0000000818107c2b */ /* 0x040fe400080000ff */
[----:B------:R-:W-:Y:S02]  /*0410*/  DFMA R10, R24, UR4, RZ ;  /* 0x00000004180a7c2b */ /* 0x000fe400080000ff */
[----:B------:R-:W-:Y:S02]  /*0420*/  DFMA R14, R8, R4, RZ ;  /* 0x00000004080e722b */ /* 0x000fe400000000ff */
[----:B------:R-:W-:Y:S02]  /*0430*/  DFMA R4, R6, UR16, R12 ;  /* 0x0000001006047c2b */ /* 0x000fe4000800000c */
[----:B------:R-:W-:-:S02]  /*0440*/  DFMA R12, R2, UR18, R16 ;  /* 0x00000012020c7c2b */ /* 0x000fc40008000010 */
[----:B------:R-:W-:Y:S01]  /*0450*/  DFMA R10, R2, UR14, R10 ;  /* 0x0000000e020a7c2b */ /* 0x000fe2000800000a */
[----:B------:R-:W-:Y:S01]  /*0460*/  IMAD.SHL.U32 R16, R19, 0x8, RZ ;  /* 0x0000000813107824 */ /* 0x000fe200078e00ff */
[----:B------:R-:W-:Y:S01]  /*0470*/  DFMA R6, R6, UR12, R14 ;  /* 0x0000000c06067c2b */ /* 0x000fe2000800000e */
[----:B------:R-:W-:Y:S01]  /*0480*/  SHF.R.U32.HI R2, RZ, 0x2, R19 ;  /* 0x00000002ff027819 */ /* 0x000fe20000011613 */
[----:B------:R-:W-:Y:S02]  /*0490*/  IMAD R3, R29, 0x280, R18 ;  /* 0x000002801d037824 */ /* 0x000fe400078e0212 */
[C-C-:B------:R-:W-:Y:S02]  /*04a0*/  DADD R14, R4.reuse, R12.reuse ;  /* 0x00000000040e7229 */ /* 0x140fe4000000000c */
[----:B------:R-:W-:Y:S01]  /*04b0*/  DADD R12, R4, -R12 ;  /* 0x00000000040c7229 */ /* 0x000fe2000000080c */
[----:B------:R-:W-:Y:S01]  /*04c0*/  IMAD R3, R2, 0x28, R3 ;  /* 0x0000002802037824 */ /* 0x000fe200078e0203 */
[----:B------:R-:W-:Y:S01]  /*04d0*/  LOP3.LUT R4, R16, 0x18, RZ, 0xc0, !PT ;  /* 0x0000001810047812 */ /* 0x000fe200078ec0ff */
[----:B------:R-:W-:-:S02]  /*04e0*/  DADD R16, R6, R10 ;  /* 0x0000000006107229 */ /* 0x000fc4000000000a */
[----:B------:R-:W-:Y:S02]  /*04f0*/  DADD R6, R6, -R10 ;  /* 0x0000000006067229 */ /* 0x000fe4000000080a */
[----:B------:R-:W-:-:S05]  /*0500*/  IMAD.IADD R5, R3, 0x1, R4 ;  /* 0x0000000103057824 */ /* 0x000fca00078e0204 */
        /* <DEDUP_REMOVED lines=16> */
[----:B------:R-:W-:Y:S02]  /*0610*/  DFMA R16, R8, R14, RZ ;  /* 0x0000000e0810722b */ /* 0x000fe400000000ff */
        /* <DEDUP_REMOVED lines=15> */
.L_x_264:
[----:B------:R-:W-:Y:S05]  /*0710*/  BSYNC.RECONVERGENT B0 ;  /* 0x0000000000007941 */ /* 0x000fea0003800200 */
.L_x_263:
[----:B------:R-:W-:Y:S06]  /*0720*/  BAR.SYNC.DEFER_BLOCKING 0x0 ;  /* 0x0000000000007b1d */ /* 0x000fec0000010000 */
[----:B------:R-:W-:Y:S04]  /*0730*/  BSSY.RECONVERGENT B0, `(.L_x_265) ;  /* 0x0000047000007945 */ /* 0x000fe80003800200 */
[----:B------:R-:W-:Y:S05]  /*0740*/  @P1 BRA `(.L_x_266) ;  /* 0x0000000400141947 */ /* 0x000fea0003800000 */
[C---:B01----:R-:W-:Y:S01]  /*0750*/  IMAD.SHL.U32 R6, R19.reuse, 0x20, RZ ;  /* 0x0000002013067824 */ /* 0x043fe200078e00ff */
[----:B------:R-:W0:Y:S01]  /*0760*/  S2R R28, SR_TID.X ;  /* 0x00000000001c7919 */ /* 0x000e220000002100 */
[----:B------:R-:W-:Y:S01]  /*0770*/  IMAD R18, R2, 0x78, R3 ;  /* 0x0000007802127824 */ /* 0x000fe200078e0203 */
[----:B------:R-:W1:Y:S01]  /*0780*/  @!P0 LDC.64 R24, c[0x0][0x390] ;  /* 0x0000e400ff188b82 */ /* 0x000e620000000a00 */
[----:B------:R-:W-:Y:S01]  /*0790*/  @!P0 IMAD.SHL.U32 R21, R19, 0x4, RZ ;  /* 0x0000000413158824 */ /* 0x000fe200078e00ff */
[----:B------:R-:W-:-:S04]  /*07a0*/  LOP3.LUT R7, R6, 0x60, RZ, 0xc0, !PT ;  /* 0x0000006006077812 */ /* 0x000fc800078ec0ff */
[----:B------:R-:W-:Y:S02]  /*07b0*/  IADD3 R18, PT, PT, R7, R18, R4 ;  /* 0x0000001207127210 */ /* 0x000fe40007ffe004 */
[----:B------:R-:W2:Y:S01]  /*07c0*/  @!P0 LDC.64 R22, c[0x0][0x390] ;  /* 0x0000e400ff168b82 */ /* 0x000ea20000000a00 */
[----:B------:R-:W-:Y:S02]  /*07d0*/  @!P0 LOP3.LUT R21, R21, 0x3c, RZ, 0xc0, !PT ;  /* 0x0000003c15158812 */ /* 0x000fe400078ec0ff */
[----:B------:R-:W-:Y:S03]  /*07e0*/  LDS.64 R12, [R18] ;  /* 0x00000000120c7984 */ /* 0x000fe60000000a00 */
[----:B------:R-:W-:Y:S01]  /*07f0*/  @!P0 IMAD.IADD R21, R21, 0x1, R0 ;  /* 0x0000000115158824 */ /* 0x000fe200078e0200 */
[----:B------:R-:W3:Y:S04]  /*0800*/  LDS.64 R14, [R18+0x18] ;  /* 0x00001800120e7984 */ /* 0x000ee80000000a00 */
[----:B------:R-:W-:Y:S04]  /*0810*/  LDS.64 R16, [R18+0x8] ;  /* 0x0000080012107984 */ /* 0x000fe80000000a00 */
[----:B------:R-:W4:Y:S01]  /*0820*/  LDS.64 R10, [R18+0x10] ;  /* 0x00001000120a7984 */ /* 0x000f220000000a00 */
[----:B-1----:R-:W-:Y:S01]  /*0830*/  @!P0 IMAD.WIDE R24, R21, 0x8, R24 ;  /* 0x0000000815188825 */ /* 0x002fe200078e0218 */
[----:B------:R-:W-:-:S06]  /*0840*/  CS2R R20, SRZ ;  /* 0x0000000000147805 */ /* 0x000fcc000001ff00 */
[----:B------:R-:W5:Y:S01]  /*0850*/  @!P0 LDG.E.64.CONSTANT R20, desc[UR10][R24.64+0x18] ;  /* 0x0000180a18148981 */ /* 0x000f62000c1e9b00 */
[C-C-:B---3--:R-:W-:Y:S02]  /*0860*/  DADD R6, R12.reuse, R14.reuse ;  /* 0x000000000c067229 */ /* 0x148fe4000000000e */
[----:B------:R-:W-:Y:S02]  /*0870*/  DADD R12, R12, -R14 ;  /* 0x000000000c0c7229 */ /* 0x000fe4000000080e */
[C-C-:B----4-:R-:W-:Y:S02]  /*0880*/  DADD R14, R16.reuse, R10.reuse ;  /* 0x00000000100e7229 */ /* 0x150fe4000000000a */
[----:B------:R-:W-:Y:S02]  /*0890*/  DADD R16, R16, -R10 ;  /* 0x0000000010107229 */ /* 0x000fe4000000080a */
[----:B------:R-:W-:Y:S02]  /*08a0*/  DFMA R10, R8, R6, RZ ;  /* 0x00000006080a722b */ /* 0x000fe400000000ff */
[----:B------:R-:W-:-:S02]  /*08b0*/  DFMA R6, R6, UR6, RZ ;  /* 0x0000000606067c2b */ /* 0x000fc400080000ff */
[C---:B------:R-:W-:Y:S02]  /*08c0*/  DFMA R18, R12.reuse, UR4, RZ ;  /* 0x000000040c127c2b */ /* 0x040fe400080000ff */
[----:B------:R-:W-:Y:S02]  /*08d0*/  DFMA R12, R12, UR8, RZ ;  /* 0x000000080c0c7c2b */ /* 0x000fe400080000ff */
[C---:B------:R-:W-:Y:S02]  /*08e0*/  DFMA R10, R14.reuse, UR12, R10 ;  /* 0x0000000c0e0a7c2b */ /* 0x040fe4000800000a */
[----:B------:R-:W-:Y:S01]  /*08f0*/  DFMA R6, R14, UR16, R6 ;  /* 0x000000100e067c2b */ /* 0x000fe20008000006 */
[----:B0-----:R-:W-:Y:S01]  /*0900*/  @!P0 IMAD.SHL.U32 R14, R28, 0x4, RZ ;  /* 0x000000041c0e8824 */ /* 0x001fe200078e00ff */
[C---:B------:R-:W-:Y:S02]  /*0910*/  DFMA R18, R16.reuse, UR14, R18 ;  /* 0x0000000e10127c2b */ /* 0x040fe40008000012 */
[----:B------:R-:W-:-:S02]  /*0920*/  DFMA R16, R16, UR18, R12 ;  /* 0x0000001210107c2b */ /* 0x000fc4000800000c */
[----:B------:R-:W-:-:S04]  /*0930*/  @!P0 LOP3.LUT R13, R14, 0x3c, RZ, 0xc0, !PT ;  /* 0x0000003c0e0d8812 */ /* 0x000fc800078ec0ff */
[C-C-:B------:R-:W-:Y:S01]  /*0940*/  DADD R14, R10.reuse, R18.reuse ;  /* 0x000000000a0e7229 */ /* 0x140fe20000000012 */
[----:B------:R-:W-:Y:S01]  /*0950*/  @!P0 IMAD.IADD R13, R13, 0x1, R0 ;  /* 0x000000010d0d8824 */ /* 0x000fe200078e0200 */
[----:B------:R-:W-:-:S03]  /*0960*/  DADD R18, R10, -R18 ;  /* 0x000000000a127229 */ /* 0x000fc60000000812 */
[----:B--2---:R-:W-:Y:S01]  /*0970*/  @!P0 IMAD.WIDE R22, R13, 0x8, R22 ;  /* 0x000000080d168825 */ /* 0x004fe200078e0216 */
[----:B------:R-:W-:Y:S02]  /*0980*/  CS2R R12, SRZ ;  /* 0x00000000000c7805 */ /* 0x000fe4000001ff00 */
[----:B------:R-:W-:Y:S02]  /*0990*/  CS2R R10, SRZ ;  /* 0x00000000000a7805 */ /* 0x000fe4000001ff00 */
[----:B------:R-:W-:Y:S02]  /*09a0*/  CS2R R26, SRZ ;  /* 0x00000000001a7805 */ /* 0x000fe4000001ff00 */
[----:B------:R-:W2:Y:S04]  /*09b0*/  @!P0 LDG.E.64.CONSTANT R12, desc[UR10][R22.64+0x10] ;  /* 0x0000100a160c8981 */ /* 0x000ea8000c1e9b00 */
[----:B------:R-:W3:Y:S04]  /*09c0*/  @!P0 LDG.E.64.CONSTANT R10, desc[UR10][R24.64] ;  /* 0x0000000a180a8981 */ /* 0x000ee8000c1e9b00 */
[----:B------:R-:W4:Y:S01]  /*09d0*/  @!P0 LDG.E.64.CONSTANT R26, desc[UR10][R22.64+0x8] ;  /* 0x0000080a161a8981 */ /* 0x000f22000c1e9b00 */
[----:B------:R-:W-:Y:S01]  /*09e0*/  IMAD.SHL.U32 R28, R28, 0x20, RZ ;  /* 0x000000201c1c7824 */ /* 0x000fe200078e00ff */
[----:B-----5:R-:W-:-:S02]  /*09f0*/  DMUL R20, R18, R20 ;  /* 0x0000001412147228 */ /* 0x020fc40000000000 */
[C-C-:B------:R-:W-:Y:S02]  /*0a00*/  DADD R18, R6.reuse, -R16.reuse ;  /* 0x0000000006127229 */ /* 0x140fe40000000810 */
[----:B------:R-:W-:-:S06]  /*0a10*/  DADD R6, R6, R16 ;  /* 0x0000000006067229 */ /* 0x000fcc0000000010 */
[----:B--2---:R-:W-:Y:S02]  /*0a20*/  DMUL R18, R18, R12 ;  /* 0x0000000c12127228 */ /* 0x004fe40000000000 */
[CCC-:B---3--:R-:W-:Y:S02]  /*0a30*/  DFMA R12, R14.reuse, R10.reuse, R20.reuse ;  /* 0x0000000a0e0c722b */ /* 0x1c8fe40000000014 */
[----:B------:R-:W-:-:S04]  /*0a40*/  DFMA R10, R14, R10, -R20 ;  /* 0x0000000a0e0a722b */ /* 0x000fc80000000814 */
[CCC-:B----4-:R-:W-:Y:S02]  /*0a50*/  DFMA R14, R6.reuse, R26.reuse, R18.reuse ;  /* 0x0000001a060e722b */ /* 0x1d0fe40000000012 */
[----:B------:R-:W-:Y:S02]  /*0a60*/  DFMA R6, R6, R26, -R18 ;  /* 0x0000001a0606722b */ /* 0x000fe40000000812 */
[----:B------:R-:W-:Y:S02]  /*0a70*/  DFMA R16, R8, R12, RZ ;  /* 0x0000000c0810722b */ /* 0x000fe400000000ff */
[----:B------:R-:W-:Y:S02]  /*0a80*/  DFMA R18, R12, UR12, RZ ;  /* 0x0000000c0c127c2b */ /* 0x000fe400080000ff */
[C---:B------:R-:W-:Y:S02]  /*0a90*/  DFMA R12, R10.reuse, UR4, RZ ;  /* 0x000000040a0c7c2b */ /* 0x040fe400080000ff */
[----:B------:R-:W-:-:S02]  /*0aa0*/  DFMA R10, R10, UR14, RZ ;  /* 0x0000000e0a0a7c2b */ /* 0x000fc400080000ff */
[C---:B------:R-:W-:Y:S02]  /*0ab0*/  DFMA R16, R14.reuse, UR6, R16 ;  /* 0x000000060e107c2b */ /* 0x040fe40008000010 */
        /* <DEDUP_REMOVED lines=14> */
.L_x_266:
[----:B------:R-:W-:Y:S05]  /*0ba0*/  BSYNC.RECONVERGENT B0 ;  /* 0x0000000000007941 */ /* 0x000fea0003800200 */
.L_x_265:
[----:B------:R-:W-:Y:S06]  /*0bb0*/  BAR.SYNC.DEFER_BLOCKING 0x0 ;  /* 0x0000000000007b1d */ /* 0x000fec0000010000 */
[----:B------:R-:W-:Y:S04]  /*0bc0*/  BSSY.RECONVERGENT B0, `(.L_x_267) ;  /* 0x000001c000007945 */ /* 0x000fe80003800200 */
[----:B------:R-:W-:Y:S05]  /*0bd0*/  @P1 BRA `(.L_x_268) ;  /* 0x0000000000681947 */ /* 0x000fea0003800000 */
[----:B------:R-:W-:-:S04]  /*0be0*/  IMAD R3, R2, 0x78, R3 ;  /* 0x0000007802037824 */ /* 0x000fc800078e0203 */
[----:B------:R-:W-:-:S05]  /*0bf0*/  IMAD.IADD R4, R4, 0x1, R3 ;  /* 0x0000000104047824 */ /* 0x000fca00078e0203 */
[----:B------:R-:W-:Y:S04]  /*0c00*/  LDS.64 R2, [R4] ;  /* 0x0000000004027984 */ /* 0x000fe80000000a00 */
[----:B012---:R-:W0:Y:S04]  /*0c10*/  LDS.64 R6, [R4+0x78] ;  /* 0x0000780004067984 */ /* 0x007e280000000a00 */
[----:B------:R-:W-:Y:S04]  /*0c20*/  LDS.64 R14, [R4+0x28] ;  /* 0x00002800040e7984 */ /* 0x000fe80000000a00 */
[----:B------:R-:W1:Y:S01]  /*0c30*/  LDS.64 R16, [R4+0x50] ;  /* 0x0000500004107984 */ /* 0x000e620000000a00 */
[----:B0-----:R-:W-:-:S02]  /*0c40*/  DADD R12, R2, -R6 ;  /* 0x00000000020c7229 */ /* 0x001fc40000000806 */
[----:B------:R-:W-:Y:S02]  /*0c50*/  DADD R10, R2, R6 ;  /* 0x00000000020a7229 */ /* 0x000fe40000000006 */
[C-C-:B-1----:R-:W-:Y:S02]  /*0c60*/  DADD R2, R14.reuse, R16.reuse ;  /* 0x000000000e027229 */ /* 0x142fe40000000010 */
[----:B------:R-:W-:Y:S02]  /*0c70*/  DADD R6, R14, -R16 ;  /* 0x000000000e067229 */ /* 0x000fe40000000810 */
[----:B------:R-:W-:Y:S02]  /*0c80*/  DFMA R18, R12, UR14, RZ ;  /* 0x0000000e0c127c2b */ /* 0x000fe400080000ff */
[----:B------:R-:W-:Y:S02]  /*0c90*/  DFMA R14, R8, R10, RZ ;  /* 0x0000000a080e722b */ /* 0x000fe400000000ff */
[----:B------:R-:W-:-:S02]  /*0ca0*/  DFMA R16, R10, UR12, RZ ;  /* 0x0000000c0a107c2b */ /* 0x000fc400080000ff */
[----:B------:R-:W-:Y:S02]  /*0cb0*/  DFMA R12, R12, UR4, RZ ;  /* 0x000000040c0c7c2b */ /* 0x000fe400080000ff */
[----:B------:R-:W-:Y:S02]  /*0cc0*/  DFMA R18, R6, UR18, R18 ;  /* 0x0000001206127c2b */ /* 0x000fe40008000012 */
[C---:B------:R-:W-:Y:S02]  /*0cd0*/  DFMA R10, R2.reuse, UR6, R14 ;  /* 0x00000006020a7c2b */ /* 0x040fe4000800000e */
        /* <DEDUP_REMOVED lines=10> */
.L_x_268:
[----:B------:R-:W-:Y:S05]  /*0d80*/  BSYNC.RECONVERGENT B0 ;  /* 0x0000000000007941 */ /* 0x000fea0003800200 */
.L_x_267:
[----:B------:R-:W-:Y:S06]  /*0d90*/  BAR.SYNC.DEFER_BLOCKING 0x0 ;  /* 0x0000000000007b1d */ /* 0x000fec0000010000 */
[----:B---3--:R-:W-:Y:S04]  /*0da0*/  LDS.64 R2, [R5] ;  /* 0x0000000005027984 */ /* 0x008fe80000000a00 */
[----:B012---:R-:W0:Y:S04]  /*0db0*/  LDS.64 R6, [R5+0x1e0] ;  /* 0x0001e00005067984 */ /* 0x007e280000000a00 */
        /* <DEDUP_REMOVED lines=19> */
[----:B0-----:R-:W-:Y:S01]  /*0ef0*/  IMAD.IADD R13, R7, 0x1, R0 ;  /* 0x00000001070d7824 */ /* 0x001fe200078e0200 */
[C-C-:B------:R-:W-:Y:S02]  /*0f00*/  DADD R6, R2.reuse, R10.reuse ;  /* 0x0000000002067229 */ /* 0x140fe4000000000a */
[----:B------:R-:W-:Y:S01]  /*0f10*/  DADD R2, R2, -R10 ;  /* 0x0000000002027229 */ /* 0x000fe2000000080a */
[----:B-1----:R-:W-:-:S05]  /*0f20*/  IMAD.WIDE R4, R13, 0x8, R4 ;  /* 0x000000080d047825 */ /* 0x002fca00078e0204 */
[----:B------:R-:W-:Y:S04]  /*0f30*/  STG.E.64 desc[UR10][R4.64+0x80], R8 ;  /* 0x0000800804007986 */ /* 0x000fe8000c101b0a */
[----:B------:R-:W-:Y:S04]  /*0f40*/  STG.E.64 desc[UR10][R4.64+0x100], R14 ;  /* 0x0001000e04007986 */ /* 0x000fe8000c101b0a */
[----:B------:R-:W-:Y:S04]  /*0f50*/  STG.E.64 desc[UR10][R4.64], R6 ;  /* 0x0000000604007986 */ /* 0x000fe8000c101b0a */
[----:B------:R-:W-:Y:S01]  /*0f60*/  STG.E.64 desc[UR10][R4.64+0x180], R2 ;  /* 0x0001800204007986 */ /* 0x000fe2000c101b0a */
[----:B------:R-:W-:Y:S05]  /*0f70*/  EXIT ;  /* 0x000000000000794d */ /* 0x000fea0003800000 */
.L_x_269:
        /* <DEDUP_REMOVED lines=16> */
.L_x_354:


//--------------------- .text._Z32massMatrixMultiplyConstantKernelILi2ELi6ELi8EEviPKiPKdS3_S3_S3_Pd --------------------------
	.section	.text._Z32massMatrixMultiplyConstantKernelILi2ELi6ELi8EEviPKiPKdS3_S3_S3_Pd,"ax",@progbits
	.align	128
        .global         _Z32massMatrixMultiplyConstantKernelILi2ELi6ELi8EEviPKiPKdS3_S3_S3_Pd
        .type           _Z32massMatrixMultiplyConstantKernelILi2ELi6ELi8EEviPKiPKdS3_S3_S3_Pd,@function
        .size           _Z32massMatrixMultiplyConstantKernelILi2ELi6ELi8EEviPKiPKdS3_S3_S3_Pd,(.L_x_355 - _Z32massMatrixMultiplyConstantKernelILi2ELi6ELi8EEviPKiPKdS3_S3_S3_Pd)
        .other          _Z32massMatrixMultiplyConstantKernelILi2ELi6ELi8EEviPKiPKdS3_S3_S3_Pd,@"STO_CUDA_ENTRY STV_DEFAULT"
_Z32massMatrixMultiplyConstantKernelILi2ELi6ELi8EEviPKiPKdS3_S3_S3_Pd:
.text._Z32massMatrixMultiplyConstantKernelILi2ELi6ELi8EEviPKiPKdS3_S3_S3_Pd:
[----:B------:R-:W-:Y:S01]  /*0000*/  LDC R1, c[0x0][0x37c] ;  /* 0x0000df00ff017b82 */ /* 0x000fe20000000800 */
[----:B------:R-:W0:Y:S01]  /*0010*/  S2R R34, SR_TID.Y ;  /* 0x0000000000227919 */ /* 0x000e220000002200 */
[----:B------:R-:W1:Y:S01]  /*0020*/  LDCU UR4, c[0x0][0x380] ;  /* 0x00007000ff0477ac */ /* 0x000e620008000800 */
[----:B------:R-:W-:-:S05]  /*0030*/  IMAD.MOV.U32 R2, RZ, RZ, RZ ;  /* 0x000000ffff027224 */ /* 0x000fca00078e00ff */
[----:B------:R-:W2:Y:S01]  /*0040*/  LDC.64 R8, c[0x0][0x3a8] ;  /* 0x0000ea00ff087b82 */ /* 0x000ea20000000a00 */
[----:B------:R-:W0:Y:S01]  /*0050*/  S2R R3, SR_CTAID.X ;  /* 0x0000000000037919 */ /* 0x000e220000002500 */
[----:B------:R-:W3:Y:S01]  /*0060*/  LDCU.64 UR6, c[0x0][0x358] ;  /* 0x00006b00ff0677ac */ /* 0x000ee20008000a00 */
[----:B------:R-:W4:Y:S01]  /*0070*/  S2R R14, SR_CgaCtaId ;  /* 0x00000000000e7919 */ /* 0x000f220000008800 */
[----:B------:R-:W5:Y:S01]  /*0080*/  LDCU.128 UR8, c[0x3][URZ] ;  /* 0x00c00000ff0877ac */ /* 0x000f620008000c00 */
[----:B------:R-:W3:Y:S01]  /*0090*/  LDCU.128 UR12, c[0x3][0x700] ;  /* 0x00c0e000ff0c77ac */ /* 0x000ee20008000c00 */
[----:B------:R-:W-:Y:S01]  /*00a0*/  MOV R35, 0x400 ;  /* 0x0000040000237802 */ /* 0x000fe20000000f00 */
[----:B------:R-:W0:Y:S01]  /*00b0*/  LDCU.64 UR16, c[0x3][0x10] ;  /* 0x00c00200ff1077ac */ /* 0x000e220008000a00 */
[----:B------:R-:W0:Y:S02]  /*00c0*/  LDCU.64 UR18, c[0x3][0x710] ;  /* 0x00c0e200ff1277ac */ /* 0x000e240008000a00 */
[----:B0-----:R-:W-:-:S05]  /*00d0*/  IMAD R0, R3, 0x8, R34 ;  /* 0x0000000803007824 */ /* 0x001fca00078e0222 */
[----:B-1----:R-:W-:Y:S01]  /*00e0*/  ISETP.GE.AND P0, PT, R0, UR4, PT ;  /* 0x0000000400007c0c */ /* 0x002fe2000bf06270 */
[----:B------:R-:W0:Y:S01]  /*00f0*/  S2R R3, SR_TID.X ;  /* 0x0000000000037919 */ /* 0x000e220000002100 */
[----:B-----5:R-:W-:Y:S01]  /*0100*/  IMAD.U32 R24, RZ, RZ, UR8 ;  /* 0x00000008ff187e24 */ /* 0x020fe2000f8e00ff */
[----:B---3--:R-:W-:Y:S01]  /*0110*/  MOV R22, UR12 ;  /* 0x0000000c00167c02 */ /* 0x008fe20008000f00 */
[----:B------:R-:W-:Y:S01]  /*0120*/  IMAD.U32 R25, RZ, RZ, UR9 ;  /* 0x00000009ff197e24 */ /* 0x000fe2000f8e00ff */
[----:B------:R-:W1:Y:S01]  /*0130*/  LDCU.64 UR4, c[0x3][0x10] ;  /* 0x00c00200ff0477ac */ /* 0x000e620008000a00 */
[----:B------:R-:W-:Y:S01]  /*0140*/  IMAD.U32 R23, RZ, RZ, UR13 ;  /* 0x0000000dff177e24 */ /* 0x000fe2000f8e00ff */
[----:B------:R-:W-:Y:S01]  /*0150*/  MOV R21, UR11 ;  /* 0x0000000b00157c02 */ /* 0x000fe20008000f00 */
[----:B------:R-:W-:Y:S01]  /*0160*/  IMAD.U32 R20, RZ, RZ, UR10 ;  /* 0x0000000aff147e24 */ /* 0x000fe2000f8e00ff */
[----:B------:R-:W3:Y:S04]  /*0170*/  LDCU.64 UR8, c[0x3][0x710] ;  /* 0x00c0e200ff0877ac */ /* 0x000ee80008000a00 */
[----:B------:R-:W5:Y:S01]  /*0180*/  @!P0 LDC.64 R6, c[0x0][0x388] ;  /* 0x0000e200ff068b82 */ /* 0x000f620000000a00 */
[----:B------:R-:W-:-:S02]  /*0190*/  IMAD.U32 R18, RZ, RZ, UR14 ;  /* 0x0000000eff127e24 */ /* 0x000fc4000f8e00ff */
[----:B------:R-:W-:Y:S01]  /*01a0*/  IMAD.U32 R19, RZ, RZ, UR15 ;  /* 0x0000000fff137e24 */ /* 0x000fe2000f8e00ff */
[----:B----4-:R-:W-:Y:S01]  /*01b0*/  LEA R35, R14, R35, 0x18 ;  /* 0x000000230e237211 */ /* 0x010fe200078ec0ff */
[----:B------:R-:W4:Y:S01]  /*01c0*/  LDCU.64 UR10, c[0x3][0x700] ;  /* 0x00c0e000ff0a77ac */ /* 0x000f220008000a00 */
[----:B------:R-:W-:Y:S01]  /*01d0*/  BSSY.RECONVERGENT B0, `(.L_x_270) ;  /* 0x000004c000007945 */ /* 0x000fe20003800200 */
[----:B------:R-:W0:Y:S01]  /*01e0*/  LDCU.64 UR12, c[0x3][0x8] ;  /* 0x00c00100ff0c77ac */ /* 0x000e220008000a00 */
[----:B-----5:R-:W-:-:S05]  /*01f0*/  @!P0 IMAD.WIDE R6, R0, 0x4, R6 ;  /* 0x0000000400068825 */ /* 0x020fca00078e0206 */
[----:B------:R-:W0:Y:S01]  /*0200*/  @!P0 LDG.E.CONSTANT R2, desc[UR6][R6.64] ;  /* 0x0000000606028981 */ /* 0x000e22000c1e9900 */
[----:B------:R-:W-:Y:S01]  /*0210*/  BAR.SYNC.DEFER_BLOCKING 0x0 ;  /* 0x0000000000007b1d */ /* 0x000fe20000010000 */
[----:B0-----:R-:W-:-:S05]  /*0220*/  LEA R4, R2, R3, 0x3 ;  /* 0x0000000302047211 */ /* 0x001fca00078e18ff */
[----:B--2---:R-:W-:-:S05]  /*0230*/  IMAD.WIDE R8, R4, 0x8, R8 ;  /* 0x0000000804087825 */ /* 0x004fca00078e0208 */
[----:B------:R-:W2:Y:S04]  /*0240*/  LDG.E.64.CONSTANT R26, desc[UR6][R8.64] ;  /* 0x00000006081a7981 */ /* 0x000ea8000c1e9b00 */
[----:B------:R-:W2:Y:S01]  /*0250*/  LDG.E.64.CONSTANT R10, desc[UR6][R8.64+0x20] ;  /* 0x00002006080a7981 */ /* 0x000ea2000c1e9b00 */
[C---:B------:R-:W-:Y:S01]  /*0260*/  SHF.L.U32 R14, R3.reuse, 0x3, RZ ;  /* 0x00000003030e7819 */ /* 0x040fe200000006ff */
[----:B-1----:R-:W-:Y:S01]  /*0270*/  IMAD.U32 R16, RZ, RZ, UR4 ;  /* 0x00000004ff107e24 */ /* 0x002fe2000f8e00ff */
[----:B------:R-:W-:Y:S01]  /*0280*/  SHF.R.U32.HI R5, RZ, 0x1, R3 ;  /* 0x00000001ff057819 */ /* 0x000fe20000011603 */
[----:B------:R-:W-:Y:S01]  /*0290*/  IMAD.U32 R17, RZ, RZ, UR5 ;  /* 0x00000005ff117e24 */ /* 0x000fe2000f8e00ff */
[C---:B------:R-:W-:Y:S01]  /*02a0*/  ISETP.GT.U32.AND P3, PT, R3.reuse, 0xb, PT ;  /* 0x0000000b0300780c */ /* 0x040fe20003f64070 */
[----:B---3--:R-:W-:Y:S01]  /*02b0*/  IMAD.U32 R15, RZ, RZ, UR9 ;  /* 0x00000009ff0f7e24 */ /* 0x008fe2000f8e00ff */
[----:B------:R-:W-:-:S02]  /*02c0*/  ISETP.GT.U32.AND P1, PT, R3, 0x23, PT ;  /* 0x000000230300780c */ /* 0x000fc40003f24070 */
[----:B------:R-:W-:Y:S01]  /*02d0*/  ISETP.GT.U32.AND P2, PT, R3, 0xb, PT ;  /* 0x0000000b0300780c */ /* 0x000fe20003f44070 */
[C-C-:B--2---:R-:W-:Y:S02]  /*02e0*/  DADD R12, R26.reuse, R10.reuse ;  /* 0x000000001a0c7229 */ /* 0x144fe4000000000a */
[----:B------:R-:W-:-:S06]  /*02f0*/  DADD R26, R26, -R10 ;  /* 0x000000001a1a7229 */ /* 0x000fcc000000080a */
[----:B------:R-:W-:Y:S02]  /*0300*/  DFMA R30, R12, R24, RZ ;  /* 0x000000180c1e722b */ /* 0x000fe400000000ff */
[----:B------:R-:W-:Y:S02]  /*0310*/  DFMA R8, R26, R22, RZ ;  /* 0x000000161a08722b */ /* 0x000fe400000000ff */
[----:B------:R-:W-:Y:S02]  /*0320*/  DFMA R10, R12, R20, RZ ;  /* 0x000000140c0a722b */ /* 0x000fe400000000ff */
[----:B------:R-:W-:Y:S02]  /*0330*/  DFMA R6, R26, R18, RZ ;  /* 0x000000121a06722b */ /* 0x000fe400000000ff */
[----:B------:R-:W-:Y:S02]  /*0340*/  DFMA R12, R12, R16, RZ ;  /* 0x000000100c0c722b */ /* 0x000fe400000000ff */
[----:B------:R-:W-:-:S02]  /*0350*/  DADD R32, R30, R8 ;  /* 0x000000001e207229 */ /* 0x000fc40000000008 */
[----:B------:R-:W-:Y:S02]  /*0360*/  DADD R30, R30, -R8 ;  /* 0x000000001e1e7229 */ /* 0x000fe40000000808 */
[C-C-:B------:R-:W-:Y:S02]  /*0370*/  DADD R8, R10.reuse, R6.reuse ;  /* 0x000000000a087229 */ /* 0x140fe40000000006 */
[----:B------:R-:W-:Y:S01]  /*0380*/  DADD R10, R10, -R6 ;  /* 0x000000000a0a7229 */ /* 0x000fe20000000806 */
[----:B------:R-:W-:Y:S01]  /*0390*/  LOP3.LUT R7, R14, 0x8, RZ, 0xc0, !PT ;  /* 0x000000080e077812 */ /* 0x000fe200078ec0ff */
[----:B------:R-:W-:Y:S01]  /*03a0*/  IMAD R6, R34, 0x6c0, R35 ;  /* 0x000006c022067824 */ /* 0x000fe200078e0223 */
[----:B------:R-:W-:Y:S01]  /*03b0*/  MOV R14, UR8 ;  /* 0x00000008000e7c02 */ /* 0x000fe20008000f00 */
[----:B------:R-:W0:Y:S02]  /*03c0*/  LDCU.64 UR8, c[0x3][URZ] ;  /* 0x00c00000ff0877ac */ /* 0x000e240008000a00 */
[----:B------:R-:W-:-:S03]  /*03d0*/  IMAD R28, R5, 0x30, R6 ;  /* 0x00000030051c7824 */ /* 0x000fc600078e0206 */
[----:B------:R-:W-:Y:S01]  /*03e0*/  DFMA R26, R26, R14, RZ ;  /* 0x0000000e1a1a722b */ /* 0x000fe200000000ff */
[----:B------:R-:W-:-:S05]  /*03f0*/  IMAD.IADD R7, R28, 0x1, R7 ;  /* 0x000000011c077824 */ /* 0x000fca00078e0207 */
[----:B------:R1:W-:Y:S02]  /*0400*/  STS.64 [R7], R32 ;  /* 0x0000002007007388 */ /* 0x0003e40000000a00 */
[C-C-:B------:R-:W-:Y:S02]  /*0410*/  DADD R28, R12.reuse, R26.reuse ;  /* 0x000000000c1c7229 */ /* 0x140fe4000000001a */
[----:B------:R-:W-:Y:S01]  /*0420*/  DADD R26, R12, -R26 ;  /* 0x000000000c1a7229 */ /* 0x000fe2000000081a */
[----:B------:R1:W-:Y:S01]  /*0430*/  STS.64 [R7+0x5a0], R30 ;  /* 0x0005a01e07007388 */ /* 0x0003e20000000a00 */
[----:B------:R-:W-:-:S03]  /*0440*/  LOP3.LUT R12, R3, 0x1, RZ, 0xc0, !PT ;  /* 0x00000001030c7812 */ /* 0x000fc600078ec0ff */
[----:B------:R1:W-:Y:S04]  /*0450*/  STS.64 [R7+0x120], R8 ;  /* 0x0001200807007388 */ /* 0x0003e80000000a00 */
[----:B------:R1:W-:Y:S04]  /*0460*/  STS.64 [R7+0x480], R10 ;  /* 0x0004800a07007388 */ /* 0x0003e80000000a00 */
[----:B------:R1:W-:Y:S04]  /*0470*/  STS.64 [R7+0x240], R28 ;  /* 0x0002401c07007388 */ /* 0x0003e80000000a00 */
[----:B------:R1:W-:Y:S01]  /*0480*/  STS.64 [R7+0x360], R26 ;  /* 0x0003601a07007388 */ /* 0x0003e20000000a00 */
[----:B------:R-:W-:Y:S06]  /*0490*/  BAR.SYNC.DEFER_BLOCKING 0x0 ;  /* 0x0000000000007b1d */ /* 0x000fec0000010000 */
[----:B0---4-:R-:W-:Y:S05]  /*04a0*/  @P3 BRA `(.L_x_271) ;  /* 0x0000000000783947 */ /* 0x011fea0003800000 */
[----:B-1----:R-:W-:Y:S01]  /*04b0*/  IMAD R9, R34, 0x6, R5 ;  /* 0x0000000622097824 */ /* 0x002fe200078e0205 */
[----:B------:R-:W-:-:S03]  /*04c0*/  MOV R34, R3 ;  /* 0x0000000300227202 */ /* 0x000fc60000000f00 */
[----:B------:R-:W-:-:S04]  /*04d0*/  IMAD R8, R9, 0x24, R12 ;  /* 0x0000002409087824 */ /* 0x000fc800078e020c */
[----:B------:R-:W-:-:S07]  /*04e0*/  IMAD.U32 R13, R8, 0x8, R35 ;  /* 0x00000008080d7824 */ /* 0x000fce00078e0023 */
.L_x_272:
[----:B------:R-:W-:Y:S01]  /*04f0*/  LDS.64 R26, [R13] ;  /* 0x000000000d1a7984 */ /* 0x000fe20000000a00 */
[C---:B------:R-:W-:Y:S01]  /*0500*/  ISETP.GE.U32.AND P3, PT, R34.reuse, 0x8, PT ;  /* 0x000000082200780c */ /* 0x040fe20003f66070 */
[----:B------:R-:W-:Y:S02]  /*0510*/  VIADD R34, R34, 0x4 ;  /* 0x0000000422227836 */ /* 0x000fe40000000000 */
[----:B------:R-:W0:Y:S02]  /*0520*/  LDS.64 R8, [R13+0x30] ;  /* 0x000030000d087984 */ /* 0x000e240000000a00 */
[C-C-:B0-----:R-:W-:Y:S02]  /*0530*/  DADD R10, R26.reuse, R8.reuse ;  /* 0x000000001a0a7229 */ /* 0x141fe40000000008 */
[----:B------:R-:W-:-:S06]  /*0540*/  DADD R8, R26, -R8 ;  /* 0x000000001a087229 */ /* 0x000fcc0000000808 */
[----:B------:R-:W-:Y:S02]  /*0550*/  DFMA R26, R10, R24, RZ ;  /* 0x000000180a1a722b */ /* 0x000fe400000000ff */
[----:B------:R-:W-:Y:S02]  /*0560*/  DFMA R32, R8, R22, RZ ;  /* 0x000000160820722b */ /* 0x000fe400000000ff */
[C---:B------:R-:W-:Y:S02]  /*0570*/  DFMA R28, R10.reuse, R20, RZ ;  /* 0x000000140a1c722b */ /* 0x040fe400000000ff */
[----:B------:R-:W-:-:S04]  /*0580*/  DFMA R10, R10, R16, RZ ;  /* 0x000000100a0a722b */ /* 0x000fc800000000ff */
[C-C-:B------:R-:W-:Y:S02]  /*0590*/  DADD R36, R26.reuse, R32.reuse ;  /* 0x000000001a247229 */ /* 0x140fe40000000020 */
[----:B------:R-:W-:Y:S02]  /*05a0*/  DADD R32, R26, -R32 ;  /* 0x000000001a207229 */ /* 0x000fe40000000820 */
[C---:B------:R-:W-:Y:S02]  /*05b0*/  DFMA R26, R8.reuse, R18, RZ ;  /* 0x00000012081a722b */ /* 0x040fe400000000ff */
[----:B------:R-:W-:Y:S01]  /*05c0*/  DFMA R8, R8, R14, RZ ;  /* 0x0000000e0808722b */ /* 0x000fe200000000ff */
[----:B------:R-:W-:Y:S04]  /*05d0*/  STS.64 [R13], R36 ;  /* 0x000000240d007388 */ /* 0x000fe80000000a00 */
[----:B------:R-:W-:Y:S01]  /*05e0*/  STS.64 [R13+0xf0], R32 ;  /* 0x0000f0200d007388 */ /* 0x000fe20000000a00 */
[----:B------:R-:W-:-:S02]  /*05f0*/  DADD R30, R28, R26 ;  /* 0x000000001c1e7229 */ /* 0x000fc4000000001a */
[----:B------:R-:W-:Y:S02]  /*0600*/  DADD R26, R28, -R26 ;  /* 0x000000001c1a7229 */ /* 0x000fe4000000081a */
[C-C-:B------:R-:W-:Y:S02]  /*0610*/  DADD R28, R10.reuse, R8.reuse ;  /* 0x000000000a1c7229 */ /* 0x140fe40000000008 */
[----:B------:R-:W-:Y:S01]  /*0620*/  DADD R8, R10, -R8 ;  /* 0x000000000a087229 */ /* 0x000fe20000000808 */
[----:B------:R-:W-:Y:S04]  /*0630*/  STS.64 [R13+0x30], R30 ;  /* 0x0000301e0d007388 */ /* 0x000fe80000000a00 */
[----:B------:R-:W-:Y:S04]  /*0640*/  STS.64 [R13+0xc0], R26 ;  /* 0x0000c01a0d007388 */ /* 0x000fe80000000a00 */
[----:B------:R-:W-:Y:S04]  /*0650*/  STS.64 [R13+0x60], R28 ;  /* 0x0000601c0d007388 */ /* 0x000fe80000000a00 */
[----:B------:R0:W-:Y:S02]  /*0660*/  STS.64 [R13+0x90], R8 ;  /* 0x000090080d007388 */ /* 0x0001e40000000a00 */
[----:B0-----:R-:W-:Y:S01]  /*0670*/  IADD3 R13, PT, PT, R13, 0x240, RZ ;  /* 0x000002400d0d7810 */ /* 0x001fe20007ffe0ff */
[----:B------:R-:W-:Y:S06]  /*0680*/  @!P3 BRA `(.L_x_272) ;  /* 0xfffffffc0098b947 */ /* 0x000fec000383ffff */
.L_x_271:
[----:B------:R-:W-:Y:S05]  /*0690*/  BSYNC.RECONVERGENT B0 ;  /* 0x0000000000007941 */ /* 0x000fea0003800200 */
.L_x_270:
[----:B------:R-:W0:Y:S01]  /*06a0*/  LDCU.64 UR14, c[0x3][0x708] ;  /* 0x00c0e100ff0e77ac */ /* 0x000e220008000a00 */
[----:B------:R-:W-:Y:S01]  /*06b0*/  BSSY.RECONVERGENT B0, `(.L_x_273) ;  /* 0x0000054000007945 */ /* 0x000fe20003800200 */
[----:B------:R-:W-:Y:S06]  /*06c0*/  BAR.SYNC.DEFER_BLOCKING 0x0 ;  /* 0x0000000000007b1d */ /* 0x000fec0000010000 */
[----:B------:R-:W-:Y:S05]  /*06d0*/  @P1 BRA `(.L_x_274) ;  /* 0x0000000400441947 */ /* 0x000fea0003800000 */
[----:B------:R-:W-:-:S07]  /*06e0*/  IMAD.MOV.U32 R13, RZ, RZ, R3 ;  /* 0x000000ffff0d7224 */ /* 0x000fce00078e0003 */
.L_x_275:
[----:B-12---:R-:W-:Y:S01]  /*06f0*/  PRMT R8, R13, 0x9910, RZ ;  /* 0x000099100d087816 */ /* 0x006fe200000000ff */
[----:B------:R-:W1:Y:S01]  /*0700*/  LDC.64 R14, c[0x0][0x390] ;  /* 0x0000e400ff0e7b82 */ /* 0x000e620000000a00 */
[----:B------:R-:W-:Y:S01]  /*0710*/  UMOV UR4, 0x624 ;  /* 0x0000062400047882 */ /* 0x000fe20000000000 */
[----:B------:R-:W-:Y:S02]  /*0720*/  CS2R R18, SRZ ;  /* 0x0000000000127805 */ /* 0x000fe4000001ff00 */
[----:B------:R-:W-:-:S05]  /*0730*/  IMAD R8, R8, 0xab, RZ ;  /* 0x000000ab08087824 */ /* 0x000fca00078e02ff */
[----:B------:R-:W-:-:S04]  /*0740*/  LOP3.LUT R8, R8, 0xffff, RZ, 0xc0, !PT ;  /* 0x0000ffff08087812 */ /* 0x000fc800078ec0ff */
[----:B------:R-:W-:-:S04]  /*0750*/  SHF.R.U32.HI R8, RZ, 0xa, R8 ;  /* 0x0000000aff087819 */ /* 0x000fc80000011608 */
[----:B------:R-:W-:-:S05]  /*0760*/  PRMT R9, R8, 0x9910, RZ ;  /* 0x0000991008097816 */ /* 0x000fca00000000ff */
[----:B------:R-:W-:-:S04]  /*0770*/  IMAD R9, R9, 0x6, RZ ;  /* 0x0000000609097824 */ /* 0x000fc800078e02ff */
[----:B------:R-:W-:-:S05]  /*0780*/  IMAD.MOV R9, RZ, RZ, -R9 ;  /* 0x000000ffff097224 */ /* 0x000fca00078e0a09 */
[----:B------:R-:W-:-:S04]  /*0790*/  PRMT R10, R9, 0x7710, RZ ;  /* 0x00007710090a7816 */ /* 0x000fc800000000ff */
[----:B------:R-:W-:-:S04]  /*07a0*/  IADD3 R9, PT, PT, R10, R13, RZ ;  /* 0x0000000d0a097210 */ /* 0x000fc80007ffe0ff */
[----:B------:R-:W-:-:S04]  /*07b0*/  LOP3.LUT R9, R9, 0xff, RZ, 0xc0, !PT ;  /* 0x000000ff09097812 */ /* 0x000fc800078ec0ff */
[----:B------:R-:W-:-:S05]  /*07c0*/  PRMT R10, R8, 0x5410, R9 ;  /* 0x00005410080a7816 */ /* 0x000fca0000000009 */
[----:B------:R-:W-:-:S04]  /*07d0*/  IDP.2A.LO.U16.U8 R11, R10, UR4, RZ ;  /* 0x000000040a0b7c26 */ /* 0x000fc800080010ff */
[----:B------:R-:W-:-:S04]  /*07e0*/  IMAD R11, R2, 0xd8, R11 ;  /* 0x000000d8020b7824 */ /* 0x000fc800078e020b */
[----:B-1----:R-:W-:Y:S01]  /*07f0*/  IMAD.WIDE R14, R11, 0x8, R14 ;  /* 0x000000080b0e7825 */ /* 0x002fe200078e020e */
[----:B------:R-:W-:-:S04]  /*0800*/  CS2R R16, SRZ ;  /* 0x0000000000107805 */ /* 0x000fc8000001ff00 */
[----:B------:R-:W2:Y:S04]  /*0810*/  @!P0 LDG.E.64.CONSTANT R18, desc[UR6][R14.64+0x28] ;  /* 0x000028060e128981 */ /* 0x000ea8000c1e9b00 */
[----:B------:R-:W3:Y:S01]  /*0820*/  @!P0 LDG.E.64.CONSTANT R16, desc[UR6][R14.64] ;  /* 0x000000060e108981 */ /* 0x000ee2000c1e9b00 */
[----:B------:R-:W-:Y:S01]  /*0830*/  LOP3.LUT R29, R8, 0xffff, RZ, 0xc0, !PT ;  /* 0x0000ffff081d7812 */ /* 0x000fe200078ec0ff */
[----:B------:R-:W-:Y:S01]  /*0840*/  IMAD.U32 R24, RZ, RZ, UR8 ;  /* 0x00000008ff187e24 */ /* 0x000fe2000f8e00ff */
[----:B------:R-:W-:Y:S01]  /*0850*/  MOV R22, UR10 ;  /* 0x0000000a00167c02 */ /* 0x000fe20008000f00 */
[----:B------:R-:W-:Y:S02]  /*0860*/  IMAD.U32 R25, RZ, RZ, UR9 ;  /* 0x00000009ff197e24 */ /* 0x000fe4000f8e00ff */
[----:B------:R-:W-:-:S02]  /*0870*/  IMAD R29, R29, 0x120, R6 ;  /* 0x000001201d1d7824 */ /* 0x000fc400078e0206 */
[----:B------:R-:W-:Y:S02]  /*0880*/  IMAD.U32 R23, RZ, RZ, UR11 ;  /* 0x0000000bff177e24 */ /* 0x000fe4000f8e00ff */
[----:B------:R-:W-:-:S05]  /*0890*/  IMAD R29, R9, 0x30, R29 ;  /* 0x00000030091d7824 */ /* 0x000fca00078e021d */
[----:B------:R-:W1:Y:S02]  /*08a0*/  LDS.128 R8, [R29] ;  /* 0x000000001d087984 */ /* 0x000e640000000c00 */
[C-C-:B-1----:R-:W-:Y:S02]  /*08b0*/  DADD R26, R8.reuse, R10.reuse ;  /* 0x00000000081a7229 */ /* 0x142fe4000000000a */
[----:B------:R-:W-:-:S06]  /*08c0*/  DADD R8, R8, -R10 ;  /* 0x0000000008087229 */ /* 0x000fcc000000080a */
[----:B------:R-:W-:Y:S02]  /*08d0*/  DFMA R20, R26, R24, RZ ;  /* 0x000000181a14722b */ /* 0x000fe400000000ff */
[----:B------:R-:W-:-:S08]  /*08e0*/  DFMA R30, R8, R22, RZ ;  /* 0x00000016081e722b */ /* 0x000fd000000000ff */
[C-C-:B------:R-:W-:Y:S02]  /*08f0*/  DADD R10, R20.reuse, -R30.reuse ;  /* 0x00000000140a7229 */ /* 0x140fe4000000081e */
[----:B------:R-:W-:Y:S01]  /*0900*/  DADD R30, R20, R30 ;  /* 0x00000000141e7229 */ /* 0x000fe2000000001e */
[----:B------:R-:W-:Y:S01]  /*0910*/  IMAD.U32 R20, RZ, RZ, UR12 ;  /* 0x0000000cff147e24 */ /* 0x000fe2000f8e00ff */
[----:B------:R-:W-:Y:S02]  /*0920*/  MOV R21, UR13 ;  /* 0x0000000d00157c02 */ /* 0x000fe40008000f00 */
[----:B------:R-:W-:-:S06]  /*0930*/  CS2R R36, SRZ ;  /* 0x0000000000247805 */ /* 0x000fcc000001ff00 */
[----:B------:R-:W4:Y:S01]  /*0940*/  @!P0 LDG.E.64.CONSTANT R36, desc[UR6][R14.64+0x8] ;  /* 0x000008060e248981 */ /* 0x000f22000c1e9b00 */
[----:B--2---:R-:W-:Y:S01]  /*0950*/  DMUL R10, R10, R18 ;  /* 0x000000120a0a7228 */ /* 0x004fe20000000000 */
[----:B0-----:R-:W-:Y:S01]  /*0960*/  IMAD.U32 R18, RZ, RZ, UR14 ;  /* 0x0000000eff127e24 */ /* 0x001fe2000f8e00ff */
[----:B------:R-:W-:-:S06]  /*0970*/  MOV R19, UR15 ;  /* 0x0000000f00137c02 */ /* 0x000fcc0008000f00 */
[CCC-:B---3--:R-:W-:Y:S02]  /*0980*/  DFMA R32, R30.reuse, R16.reuse, R10.reuse ;  /* 0x000000101e20722b */ /* 0x1c8fe4000000000a */
[----:B------:R-:W-:Y:S02]  /*0990*/  DFMA R16, R30, R16, -R10 ;  /* 0x000000101e10722b */ /* 0x000fe4000000080a */
[----:B------:R-:W-:Y:S02]  /*09a0*/  DFMA R30, R26, R20, RZ ;  /* 0x000000141a1e722b */ /* 0x000fe400000000ff */
[----:B------:R-:W-:-:S08]  /*09b0*/  DFMA R10, R8, R18, RZ ;  /* 0x00000012080a722b */ /* 0x000fd000000000ff */
[C-C-:B------:R-:W-:Y:S02]  /*09c0*/  DADD R34, R30.reuse, R10.reuse ;  /* 0x000000001e227229 */ /* 0x140fe4000000000a */
[----:B------:R-:W-:Y:S01]  /*09d0*/  DADD R10, R30, -R10 ;  /* 0x000000001e0a7229 */ /* 0x000fe2000000080a */
[----:B------:R-:W-:-:S06]  /*09e0*/  CS2R R30, SRZ ;  /* 0x00000000001e7805 */ /* 0x000fcc000001ff00 */
[----:B------:R-:W2:Y:S01]  /*09f0*/  @!P0 LDG.E.64.CONSTANT R30, desc[UR6][R14.64+0x20] ;  /* 0x000020060e1e8981 */ /* 0x000ea2000c1e9b00 */
[----:B------:R-:W-:Y:S02]  /*0a00*/  DFMA R32, R32, R24, RZ ;  /* 0x000000182020722b */ /* 0x000fe400000000ff */
[----:B------:R-:W-:Y:S02]  /*0a10*/  DFMA R16, R16, R22, RZ ;  /* 0x000000161010722b */ /* 0x000fe400000000ff */
[----:B--2---:R-:W-:-:S08]  /*0a20*/  DMUL R10, R10, R30 ;  /* 0x0000001e0a0a7228 */ /* 0x004fd00000000000 */
[----:B----4-:R-:W-:-:S08]  /*0a30*/  DFMA R30, R34, R36, R10 ;  /* 0x00000024221e722b */ /* 0x010fd0000000000a */
[----:B------:R-:W-:Y:S01]  /*0a40*/  DFMA R30, R30, R20, R32 ;  /* 0x000000141e1e722b */ /* 0x000fe20000000020 */
[----:B------:R-:W-:Y:S01]  /*0a50*/  CS2R R32, SRZ ;  /* 0x0000000000207805 */ /* 0x000fe2000001ff00 */
[----:B------:R-:W-:Y:S01]  /*0a60*/  DFMA R10, R34, R36, -R10 ;  /* 0x00000024220a722b */ /* 0x000fe2000000080a */
[----:B------:R-:W-:-:S04]  /*0a70*/  CS2R R34, SRZ ;  /* 0x0000000000227805 */ /* 0x000fc8000001ff00 */
[----:B------:R-:W2:Y:S04]  /*0a80*/  @!P0 LDG.E.64.CONSTANT R32, desc[UR6][R14.64+0x18] ;  /* 0x000018060e208981 */ /* 0x000ea8000c1e9b00 */
[----:B------:R0:W3:Y:S01]  /*0a90*/  @!P0 LDG.E.64.CONSTANT R34, desc[UR6][R14.64+0x10] ;  /* 0x000010060e228981 */ /* 0x0000e2000c1e9b00 */
[----:B------:R-:W-:Y:S01]  /*0aa0*/  DFMA R10, R10, R18, R16 ;  /* 0x000000120a0a722b */ /* 0x000fe20000000010 */
[----:B------:R-:W-:Y:S01]  /*0ab0*/  IMAD.U32 R16, RZ, RZ, UR16 ;  /* 0x00000010ff107e24 */ /* 0x000fe2000f8e00ff */
[----:B------:R-:W-:Y:S01]  /*0ac0*/  MOV R17, UR17 ;  /* 0x0000001100117c02 */ /* 0x000fe20008000f00 */
[----:B0-----:R-:W-:Y:S01]  /*0ad0*/  IMAD.U32 R14, RZ, RZ, UR18 ;  /* 0x00000012ff0e7e24 */ /* 0x001fe2000f8e00ff */
[----:B------:R-:W-:-:S04]  /*0ae0*/  MOV R15, UR19 ;  /* 0x00000013000f7c02 */ /* 0x000fc80008000f00 */
[----:B------:R-:W-:Y:S02]  /*0af0*/  DFMA R26, R26, R16, RZ ;  /* 0x000000101a1a722b */ /* 0x000fe400000000ff */
[----:B------:R-:W-:-:S08]  /*0b00*/  DFMA R8, R8, R14, RZ ;  /* 0x0000000e0808722b */ /* 0x000fd000000000ff */
[C-C-:B------:R-:W-:Y:S02]  /*0b10*/  DADD R36, R26.reuse, R8.reuse ;  /* 0x000000001a247229 */ /* 0x140fe40000000008 */
[----:B------:R-:W-:Y:S01]  /*0b20*/  DADD R8, R26, -R8 ;  /* 0x000000001a087229 */ /* 0x000fe20000000808 */
[C---:B------:R-:W-:Y:S01]  /*0b30*/  ISETP.GE.U32.AND P1, PT, R13.reuse, 0x20, PT ;  /* 0x000000200d00780c */ /* 0x040fe20003f26070 */
[----:B------:R-:W-:-:S05]  /*0b40*/  VIADD R26, R13, 0x4 ;  /* 0x000000040d1a7836 */ /* 0x000fca0000000000 */
[----:B------:R-:W-:Y:S01]  /*0b50*/  MOV R13, R26 ;  /* 0x0000001a000d7202 */ /* 0x000fe20000000f00 */
[----:B--2---:R-:W-:-:S08]  /*0b60*/  DMUL R32, R8, R32 ;  /* 0x0000002008207228 */ /* 0x004fd00000000000 */
[CCC-:B---3--:R-:W-:Y:S02]  /*0b70*/  DFMA R8, R36.reuse, R34.reuse, R32.reuse ;  /* 0x000000222408722b */ /* 0x1c8fe40000000020 */
[----:B------:R-:W-:-:S06]  /*0b80*/  DFMA R32, R36, R34, -R32 ;  /* 0x000000222420722b */ /* 0x000fcc0000000820 */
[----:B------:R-:W-:Y:S02]  /*0b90*/  DFMA R30, R8, R16, R30 ;  /* 0x00000010081e722b */ /* 0x000fe4000000001e */
[----:B------:R-:W-:-:S08]  /*0ba0*/  DFMA R10, R32, R14, R10 ;  /* 0x0000000e200a722b */ /* 0x000fd0000000000a */
[C-C-:B------:R-:W-:Y:S02]  /*0bb0*/  DADD R8, R30.reuse, R10.reuse ;  /* 0x000000001e087229 */ /* 0x140fe4000000000a */
[----:B------:R-:W-:-:S07]  /*0bc0*/  DADD R10, R30, -R10 ;  /* 0x000000001e0a7229 */ /* 0x000fce000000080a */
[----:B------:R2:W-:Y:S01]  /*0bd0*/  STS.128 [R29], R8 ;  /* 0x000000081d007388 */ /* 0x0005e20000000c00 */
[----:B------:R-:W-:Y:S05]  /*0be0*/  @!P1 BRA `(.L_x_275) ;  /* 0xfffffff800c09947 */ /* 0x000fea000383ffff */
.L_x_274:
[----:B0-----:R-:W-:Y:S05]  /*0bf0*/  BSYNC.RECONVERGENT B0 ;  /* 0x0000000000007941 */ /* 0x001fea0003800200 */
.L_x_273:
[----:B------:R-:W-:Y:S06]  /*0c00*/  BAR.SYNC.DEFER_BLOCKING 0x0 ;  /* 0x0000000000007b1d */ /* 0x000fec0000010000 */
[----:B------:R-:W-:Y:S04]  /*0c10*/  BSSY.RECONVERGENT B0, `(.L_x_276) ;  /* 0x0000023000007945 */ /* 0x000fe80003800200 */
[----:B------:R-:W-:Y:S05]  /*0c20*/  @P2 BRA `(.L_x_277) ;  /* 0x0000000000842947 */ /* 0x000fea0003800000 */
[----:B------:R-:W0:Y:S01]  /*0c30*/  S2R R2, SR_TID.Y ;  /* 0x0000000000027919 */ /* 0x000e220000002200 */
[----:B------:R-:W3:Y:S01]  /*0c40*/  S2UR UR5, SR_CgaCtaId ;  /* 0x00000000000579c3 */ /* 0x000ee20000008800 */
[----:B------:R-:W-:Y:S02]  /*0c50*/  UMOV UR4, 0x400 ;  /* 0x0000040000047882 */ /* 0x000fe40000000000 */
[----:B---3--:R-:W-:Y:S01]  /*0c60*/  ULEA UR4, UR5, UR4, 0x18 ;  /* 0x0000000405047291 */ /* 0x008fe2000f8ec0ff */
[----:B0-----:R-:W-:-:S04]  /*0c70*/  IMAD R5, R2, 0x6, R5 ;  /* 0x0000000602057824 */ /* 0x001fc800078e0205 */
[----:B------:R-:W-:-:S05]  /*0c80*/  IMAD R5, R5, 0x24, R12 ;  /* 0x0000002405057824 */ /* 0x000fca00078e020c */
[----:B------:R-:W-:-:S07]  /*0c90*/  LEA R2, R5, UR4, 0x3 ;  /* 0x0000000405027c11 */ /* 0x000fce000f8e18ff */
.L_x_278:
[----:B-1----:R-:W-:Y:S01]  /*0ca0*/  LDS.64 R26, [R2] ;  /* 0x00000000021a7984 */ /* 0x002fe20000000a00 */
[C---:B------:R-:W-:Y:S01]  /*0cb0*/  ISETP.GE.U32.AND P0, PT, R3.reuse, 0x8, PT ;  /* 0x000000080300780c */ /* 0x040fe20003f06070 */
[----:B------:R-:W-:Y:S02]  /*0cc0*/  VIADD R3, R3, 0x4 ;  /* 0x0000000403037836 */ /* 0x000fe40000000000 */
[----:B--2---:R-:W0:Y:S04]  /*0cd0*/  LDS.64 R28, [R2+0xf0] ;  /* 0x0000f000021c7984 */ /* 0x004e280000000a00 */
        /* <DEDUP_REMOVED lines=8> */
[----:B------:R-:W-:Y:S02]  /*0d60*/  DADD R30, R30, -R32 ;  /* 0x000000001e1e7229 */ /* 0x000fe40000000820 */
[----:B------:R-:W-:-:S04]  /*0d70*/  DFMA R26, R26, R22, RZ ;  /* 0x000000161a1a722b */ /* 0x000fc800000000ff */
[----:B------:R-:W-:Y:S02]  /*0d80*/  DFMA R28, R28, R20, R12 ;  /* 0x000000141c1c722b */ /* 0x000fe4000000000c */
[----:B--2---:R-:W-:Y:S02]  /*0d90*/  DADD R12, R8, R10 ;  /* 0x00000000080c7229 */ /* 0x004fe4000000000a */
[----:B------:R-:W-:Y:S02]  /*0da0*/  DFMA R26, R30, R18, R26 ;  /* 0x000000121e1a722b */ /* 0x000fe4000000001a */
[----:B------:R-:W-:-:S04]  /*0db0*/  DADD R8, R8, -R10 ;  /* 0x0000000008087229 */ /* 0x000fc8000000080a */
[----:B------:R-:W-:-:S04]  /*0dc0*/  DFMA R12, R12, R16, R28 ;  /* 0x000000100c0c722b */ /* 0x000fc8000000001c */
[----:B------:R-:W-:-:S08]  /*0dd0*/  DFMA R8, R8, R14, R26 ;  /* 0x0000000e0808722b */ /* 0x000fd0000000001a */
[C-C-:B------:R-:W-:Y:S02]  /*0de0*/  DADD R10, R12.reuse, R8.reuse ;  /* 0x000000000c0a7229 */ /* 0x140fe40000000008 */
[----:B------:R-:W-:-:S05]  /*0df0*/  DADD R8, R12, -R8 ;  /* 0x000000000c087229 */ /* 0x000fca0000000808 */
[----:B------:R-:W-:Y:S04]  /*0e00*/  STS.64 [R2], R10 ;  /* 0x0000000a02007388 */ /* 0x000fe80000000a00 */
[----:B------:R0:W-:Y:S02]  /*0e10*/  STS.64 [R2+0x30], R8 ;  /* 0x0000300802007388 */ /* 0x0001e40000000a00 */
[----:B0-----:R-:W-:Y:S01]  /*0e20*/  IADD3 R2, PT, PT, R2, 0x240, RZ ;  /* 0x0000024002027810 */ /* 0x001fe20007ffe0ff */
[----:B------:R-:W-:Y:S06]  /*0e30*/  @!P0 BRA `(.L_x_278) ;  /* 0xfffffffc00988947 */ /* 0x000fec000383ffff */
.L_x_277:
[----:B------:R-:W-:Y:S05]  /*0e40*/  BSYNC.RECONVERGENT B0 ;  /* 0x0000000000007941 */ /* 0x000fea0003800200 */
.L_x_276:
[----:B------:R-:W-:Y:S06]  /*0e50*/  BAR.SYNC.DEFER_BLOCKING 0x0 ;  /* 0x0000000000007b1d */ /* 0x000fec0000010000 */
[----:B------:R-:W0:Y:S01]  /*0e60*/  LDCU UR4, c[0x0][0x380] ;  /* 0x00007000ff0477ac */ /* 0x000e220008000800 */
[----:B-1----:R-:W-:Y:S01]  /*0e70*/  LDS.64 R26, [R7] ;  /* 0x00000000071a7984 */ /* 0x002fe20000000a00 */
[----:B0-----:R-:W-:-:S03]  /*0e80*/  ISETP.GE.AND P0, PT, R0, UR4, PT ;  /* 0x0000000400007c0c */ /* 0x001fc6000bf06270 */
[----:B--2---:R-:W0:Y:S04]  /*0e90*/  LDS.64 R28, [R7+0x5a0] ;  /* 0x0005a000071c7984 */ /* 0x004e280000000a00 */
[----:B------:R-:W-:Y:S04]  /*0ea0*/  LDS.64 R10, [R7+0x120] ;  /* 0x00012000070a7984 */ /* 0x000fe80000000a00 */
[----:B------:R-:W1:Y:S04]  /*0eb0*/  LDS.64 R12, [R7+0x480] ;  /* 0x00048000070c7984 */ /* 0x000e680000000a00 */
[----:B------:R2:W3:Y:S04]  /*0ec0*/  LDS.64 R2, [R7+0x240] ;  /* 0x0002400007027984 */ /* 0x0004e80000000a00 */
[----:B------:R2:W4:Y:S01]  /*0ed0*/  LDS.64 R8, [R7+0x360] ;  /* 0x0003600007087984 */ /* 0x0005220000000a00 */
[----:B0-----:R-:W-:-:S02]  /*0ee0*/  DADD R30, R26, R28 ;  /* 0x000000001a1e7229 */ /* 0x001fc4000000001c */
[----:B------:R-:W-:-:S06]  /*0ef0*/  DADD R26, R26, -R28 ;  /* 0x000000001a1a7229 */ /* 0x000fcc000000081c */
[----:B------:R-:W-:Y:S02]  /*0f00*/  DFMA R30, R30, R24, RZ ;  /* 0x000000181e1e722b */ /* 0x000fe400000000ff */
[----:B------:R-:W-:Y:S02]  /*0f10*/  DFMA R26, R26, R22, RZ ;  /* 0x000000161a1a722b */ /* 0x000fe400000000ff */
[C-C-:B-1----:R-:W-:Y:S02]  /*0f20*/  DADD R22, R10.reuse, R12.reuse ;  /* 0x000000000a167229 */ /* 0x142fe4000000000c */
[----:B------:R-:W-:Y:S01]  /*0f30*/  DADD R10, R10, -R12 ;  /* 0x000000000a0a7229 */ /* 0x000fe2000000080c */
[----:B--23--:R-:W-:Y:S10]  /*0f40*/  @P0 EXIT ;  /* 0x000000000000094d */ /* 0x00cff40003800000 */
[----:B------:R-:W0:Y:S01]  /*0f50*/  LDC.64 R6, c[0x0][0x3b0] ;  /* 0x0000ec00ff067b82 */ /* 0x000e220000000a00 */
[----:B------:R-:W-:Y:S02]  /*0f60*/  DFMA R26, R10, R18, R26 ;  /* 0x000000120a1a722b */ /* 0x000fe4000000001a */
[----:B----4-:R-:W-:Y:S02]  /*0f70*/  DADD R10, R2, R8 ;  /* 0x00000000020a7229 */ /* 0x010fe40000000008 */
[----:B------:R-:W-:Y:S02]  /*0f80*/  DFMA R22, R22, R20, R30 ;  /* 0x000000141616722b */ /* 0x000fe4000000001e */
[----:B------:R-:W-:-:S06]  /*0f90*/  DADD R2, R2, -R8 ;  /* 0x0000000002027229 */ /* 0x000fcc0000000808 */
[----:B------:R-:W-:Y:S02]  /*0fa0*/  DFMA R10, R10, R16, R22 ;  /* 0x000000100a0a722b */ /* 0x000fe40000000016 */
[----:B------:R-:W-:-:S08]  /*0fb0*/  DFMA R26, R2, R14, R26 ;  /* 0x0000000e021a722b */ /* 0x000fd0000000001a */
[C-C-:B------:R-:W-:Y:S01]  /*0fc0*/  DADD R2, R10.reuse, R26.reuse ;  /* 0x000000000a027229 */ /* 0x140fe2000000001a */
[----:B0-----:R-:W-:Y:S01]  /*0fd0*/  IMAD.WIDE R6, R4, 0x8, R6 ;  /* 0x0000000804067825 */ /* 0x001fe200078e0206 */
[----:B------:R-:W-:-:S05]  /*0fe0*/  DADD R8, R10, -R26 ;  /* 0x000000000a087229 */ /* 0x000fca000000081a */
[----:B------:R-:W-:Y:S04]  /*0ff0*/  STG.E.64 desc[UR6][R6.64], R2 ;  /* 0x0000000206007986 */ /* 0x000fe8000c101b06 */
[----:B------:R-:W-:Y:S01]  /*1000*/  STG.E.64 desc[UR6][R6.64+0x20], R8 ;  /* 0x0000200806007986 */ /* 0x000fe2000c101b06 */
[----:B------:R-:W-:Y:S05]  /*1010*/  EXIT ;  /* 0x000000000000794d */ /* 0x000fea0003800000 */
.L_x_279:
        /* <DEDUP_REMOVED lines=14> */
.L_x_355:


//--------------------- .text._Z32massMatrixMultiplyRegisterKernelILi2ELi6ELi8EEviPKiPKdS3_S3_S3_Pd --------------------------
	.section	.text._Z32massMatrixMultiplyRegisterKernelILi2ELi6ELi8EEviPKiPKdS3_S3_S3_Pd,"ax",@progbits
	.align	128
        .global         _Z32massMatrixMultiplyRegisterKernelILi2ELi6ELi8EEviPKiPKdS3_S3_S3_Pd
        .type           _Z32massMatrixMultiplyRegisterKernelILi2ELi6ELi8EEviPKiPKdS3_S3_S3_Pd,@function
        .size           _Z32massMatrixMultiplyRegisterKernelILi2ELi6ELi8EEviPKiPKdS3_S3_S3_Pd,(.L_x_356 - _Z32massMatrixMultiplyRegisterKernelILi2ELi6ELi8EEviPKiPKdS3_S3_S3_Pd)
        .other          _Z32massMatrixMultiplyRegisterKernelILi2ELi6ELi8EEviPKiPKdS3_S3_S3_Pd,@"STO_CUDA_ENTRY STV_DEFAULT"
_Z32massMatrixMultiplyRegisterKernelILi2ELi6ELi8EEviPKiPKdS3_S3_S3_Pd:
.text._Z32massMatrixMultiplyRegisterKernelILi2ELi6ELi8EEviPKiPKdS3_S3_S3_Pd:
[----:B------:R-:W-:Y:S01]  /*0000*/  LDC R1, c[0x0][0x37c] ;  /* 0x0000df00ff017b82 */ /* 0x000fe20000000800 */
[----:B------:R-:W0:Y:S01]  /*0010*/  S2R R0, SR_TID.Y ;  /* 0x0000000000007919 */ /* 0x000e220000002200 */
[----:B------:R-:W1:Y:S06]  /*0020*/  LDCU UR4, c[0x0][0x380] ;  /* 0x00007000ff0477ac */ /* 0x000e6c0008000800 */
[----:B------:R-:W2:Y:S01]  /*0030*/  LDC.64 R6, c[0x0][0x3a8] ;  /* 0x0000ea00ff067b82 */ /* 0x000ea20000000a00 */
[----:B------:R-:W0:Y:S01]  /*0040*/  S2R R3, SR_CTAID.X ;  /* 0x0000000000037919 */ /* 0x000e220000002500 */
[----:B------:R-:W3:Y:S01]  /*0050*/  LDCU.64 UR12, c[0x0][0x358] ;  /* 0x00006b00ff0c77ac */ /* 0x000ee20008000a00 */
[----:B0-----:R-:W-:-:S02]  /*0060*/  IMAD R2, R3, 0x8, R0 ;  /* 0x0000000803027824 */ /* 0x001fc400078e0200 */
[----:B------:R-:W-:-:S03]  /*0070*/  IMAD.MOV.U32 R3, RZ, RZ, RZ ;  /* 0x000000ffff037224 */ /* 0x000fc600078e00ff */
        /* <DEDUP_REMOVED lines=13> */
[----:B---3--:R-:W-:-:S04]  /*0150*/  IMAD R17, R3, 0x8, R16 ;  /* 0x0000000803117824 */ /* 0x008fc800078e0210 */
[----:B--2---:R-:W-:-:S05]  /*0160*/  IMAD.WIDE R4, R17, 0x8, R6 ;  /* 0x0000000811047825 */ /* 0x004fca00078e0206 */
[----:B------:R-:W2:Y:S04]  /*0170*/  LDG.E.64.CONSTANT R18, desc[UR12][R4.64] ;  /* 0x0000000c04127981 */ /* 0x000ea8000c1e9b00 */
[----:B------:R1:W2:Y:S01]  /*0180*/  LDG.E.64.CONSTANT R20, desc[UR12][R4.64+0x20] ;  /* 0x0000200c04147981 */ /* 0x0002a2000c1e9b00 */
[----:B------:R-:W-:-:S05]  /*0190*/  MOV R25, 0x400 ;  /* 0x0000040000197802 */ /* 0x000fca0000000f00 */
[C---:B------:R-:W-:Y:S02]  /*01a0*/  @!P1 VIADD R6, R25.reuse, 0x3600 ;  /* 0x0000360019069836 */ /* 0x040fe40000000000 */
[----:B------:R-:W-:-:S03]  /*01b0*/  @!P1 VIADD R8, R25, 0x3618 ;  /* 0x0000361819089836 */ /* 0x000fc60000000000 */
[C---:B0-----:R-:W-:Y:S02]  /*01c0*/  @!P1 LEA R7, R11.reuse, R6, 0x18 ;  /* 0x000000060b079211 */ /* 0x041fe400078ec0ff */
[----:B------:R-:W-:-:S03]  /*01d0*/  @!P1 LEA R9, R11, R8, 0x18 ;  /* 0x000000080b099211 */ /* 0x000fc600078ec0ff */
[C---:B------:R-:W-:Y:S02]  /*01e0*/  @!P1 IMAD R29, R16.reuse, 0x8, R7 ;  /* 0x00000008101d9824 */ /* 0x040fe400078e0207 */
[C---:B------:R-:W-:Y:S01]  /*01f0*/  @!P1 IMAD R24, R16.reuse, 0x8, R9 ;  /* 0x0000000810189824 */ /* 0x040fe200078e0209 */
[----:B------:R-:W-:Y:S02]  /*0200*/  LEA R25, R11, R25, 0x18 ;  /* 0x000000190b197211 */ /* 0x000fe400078ec0ff */
[----:B----4-:R-:W-:Y:S04]  /*0210*/  @!P1 STS.64 [R29], R22 ;  /* 0x000000161d009388 */ /* 0x010fe80000000a00 */
[----:B-----5:R-:W-:Y:S01]  /*0220*/  @!P1 STS.64 [R24], R26 ;  /* 0x0000001a18009388 */ /* 0x020fe20000000a00 */
[----:B------:R-:W-:Y:S06]  /*0230*/  BAR.SYNC.DEFER_BLOCKING 0x0 ;  /* 0x0000000000007b1d */ /* 0x000fec0000010000 */
[----:B-1----:R-:W0:Y:S04]  /*0240*/  LDS.128 R4, [R25+0x3600] ;  /* 0x0036000019047984 */ /* 0x002e280000000c00 */
[----:B------:R-:W1:Y:S04]  /*0250*/  LDS.128 R8, [R25+0x3610] ;  /* 0x0036100019087984 */ /* 0x000e680000000c00 */
[----:B------:R-:W3:Y:S01]  /*0260*/  LDS.128 R12, [R25+0x3620] ;  /* 0x00362000190c7984 */ /* 0x000ee20000000c00 */
[----:B------:R-:W-:-:S02]  /*0270*/  ISETP.GT.U32.AND P3, PT, R16, 0xb, PT ;  /* 0x0000000b1000780c */ /* 0x000fc40003f64070 */
[----:B0-----:R-:W-:Y:S02]  /*0280*/  R2UR UR6, R4 ;  /* 0x00000000040672ca */ /* 0x001fe400000e0000 */
[----:B------:R-:W-:Y:S02]  /*0290*/  R2UR UR7, R5 ;  /* 0x00000000050772ca */ /* 0x000fe400000e0000 */
[----:B-1----:R-:W-:Y:S02]  /*02a0*/  R2UR UR8, R10 ;  /* 0x000000000a0872ca */ /* 0x002fe400000e0000 */
[----:B------:R-:W-:Y:S02]  /*02b0*/  R2UR UR9, R11 ;  /* 0x000000000b0972ca */ /* 0x000fe400000e0000 */
[----:B------:R-:W-:Y:S02]  /*02c0*/  R2UR UR14, R6 ;  /* 0x00000000060e72ca */ /* 0x000fe400000e0000 */
[----:B------:R-:W-:-:S02]  /*02d0*/  R2UR UR15, R7 ;  /* 0x00000000070f72ca */ /* 0x000fc400000e0000 */
[----:B---3--:R-:W-:Y:S02]  /*02e0*/  R2UR UR10, R12 ;  /* 0x000000000c0a72ca */ /* 0x008fe400000e0000 */
[----:B------:R-:W-:Y:S02]  /*02f0*/  R2UR UR11, R13 ;  /* 0x000000000d0b72ca */ /* 0x000fe400000e0000 */
[----:B------:R-:W-:Y:S02]  /*0300*/  R2UR UR16, R8 ;  /* 0x00000000081072ca */ /* 0x000fe400000e0000 */
[----:B------:R-:W-:Y:S02]  /*0310*/  R2UR UR17, R9 ;  /* 0x00000000091172ca */ /* 0x000fe400000e0000 */
[----:B------:R-:W-:Y:S02]  /*0320*/  R2UR UR18, R14 ;  /* 0x000000000e1272ca */ /* 0x000fe400000e0000 */
[----:B------:R-:W-:Y:S01]  /*0330*/  R2UR UR19, R15 ;  /* 0x000000000f1372ca */ /* 0x000fe200000e0000 */
[----:B------:R-:W-:Y:S01]  /*0340*/  IMAD R8, R0, 0x6c0, R25 ;  /* 0x000006c000087824 */ /* 0x000fe200078e0219 */
[----:B------:R-:W-:Y:S01]  /*0350*/  SHF.R.U32.HI R9, RZ, 0x1, R16 ;  /* 0x00000001ff097819 */ /* 0x000fe20000011610 */
[----:B------:R-:W-:Y:S01]  /*0360*/  BSSY.RECONVERGENT B0, `(.L_x_280) ;  /* 0x000003a000007945 */ /* 0x000fe20003800200 */
[----:B------:R-:W-:-:S02]  /*0370*/  ISETP.GT.U32.AND P1, PT, R16, 0x23, PT ;  /* 0x000000231000780c */ /* 0x000fc40003f24070 */
[----:B------:R-:W-:Y:S01]  /*0380*/  ISETP.GT.U32.AND P2, PT, R16, 0xb, PT ;  /* 0x0000000b1000780c */ /* 0x000fe20003f44070 */
[C-C-:B--2---:R-:W-:Y:S02]  /*0390*/  DADD R6, R18.reuse, R20.reuse ;  /* 0x0000000012067229 */ /* 0x144fe40000000014 */
[----:B------:R-:W-:-:S06]  /*03a0*/  DADD R4, R18, -R20 ;  /* 0x0000000012047229 */ /* 0x000fcc0000000814 */
[----:B------:R-:W-:Y:S02]  /*03b0*/  DFMA R10, R6, UR6, RZ ;  /* 0x00000006060a7c2b */ /* 0x000fe400080000ff */
[----:B------:R-:W-:Y:S02]  /*03c0*/  DFMA R20, R4, UR8, RZ ;  /* 0x0000000804147c2b */ /* 0x000fe400080000ff */
[----:B------:R-:W-:Y:S02]  /*03d0*/  DFMA R14, R6, UR14, RZ ;  /* 0x0000000e060e7c2b */ /* 0x000fe400080000ff */
[----:B------:R-:W-:Y:S02]  /*03e0*/  DFMA R12, R4, UR10, RZ ;  /* 0x0000000a040c7c2b */ /* 0x000fe400080000ff */
[----:B------:R-:W-:Y:S02]  /*03f0*/  DFMA R6, R6, UR16, RZ ;  /* 0x0000001006067c2b */ /* 0x000fe400080000ff */
[----:B------:R-:W-:-:S02]  /*0400*/  DFMA R4, R4, UR18, RZ ;  /* 0x0000001204047c2b */ /* 0x000fc400080000ff */
[C-C-:B------:R-:W-:Y:S02]  /*0410*/  DADD R22, R10.reuse, R20.reuse ;  /* 0x000000000a167229 */ /* 0x140fe40000000014 */
[----:B------:R-:W-:Y:S01]  /*0420*/  DADD R20, R10, -R20 ;  /* 0x000000000a147229 */ /* 0x000fe20000000814 */
[----:B------:R-:W-:Y:S01]  /*0430*/  LOP3.LUT R10, R16, 0x1, RZ, 0xc0, !PT ;  /* 0x00000001100a7812 */ /* 0x000fe200078ec0ff */
[C-C-:B------:R-:W-:Y:S01]  /*0440*/  DADD R18, R14.reuse, R12.reuse ;  /* 0x000000000e127229 */ /* 0x140fe2000000000c */
[----:B------:R-:W-:Y:S01]  /*0450*/  IMAD R11, R9, 0x30, R8 ;  /* 0x00000030090b7824 */ /* 0x000fe200078e0208 */
        /* <DEDUP_REMOVED lines=15> */
[----:B------:R-:W-:-:S07]  /*0550*/  IMAD.U32 R25, R4, 0x8, R25 ;  /* 0x0000000804197824 */ /* 0x000fce00078e0019 */
.L_x_282:
[----:B------:R-:W-:Y:S01]  /*0560*/  LDS.64 R4, [R25] ;  /* 0x0000000019047984 */ /* 0x000fe20000000a00 */
[C---:B------:R-:W-:Y:S01]  /*0570*/  ISETP.GE.U32.AND P3, PT, R24.reuse, 0x8, PT ;  /* 0x000000081800780c */ /* 0x040fe20003f66070 */
[----:B------:R-:W-:Y:S02]  /*0580*/  VIADD R24, R24, 0x4 ;  /* 0x0000000418187836 */ /* 0x000fe40000000000 */
[----:B------:R-:W0:Y:S02]  /*0590*/  LDS.64 R12, [R25+0x30] ;  /* 0x00003000190c7984 */ /* 0x000e240000000a00 */
[C-C-:B0-----:R-:W-:Y:S02]  /*05a0*/  DADD R6, R4.reuse, R12.reuse ;  /* 0x0000000004067229 */ /* 0x141fe4000000000c */
        /* <DEDUP_REMOVED lines=8> */
[----:B------:R-:W-:Y:S02]  /*0630*/  DADD R20, R12, -R20 ;  /* 0x000000000c147229 */ /* 0x000fe40000000814 */
[C-C-:B------:R-:W-:Y:S02]  /*0640*/  DADD R12, R18.reuse, R14.reuse ;  /* 0x00000000120c7229 */ /* 0x140fe4000000000e */
[----:B------:R-:W-:Y:S01]  /*0650*/  DADD R14, R18, -R14 ;  /* 0x00000000120e7229 */ /* 0x000fe2000000080e */
[----:B------:R-:W-:Y:S01]  /*0660*/  STS.64 [R25], R22 ;  /* 0x0000001619007388 */ /* 0x000fe20000000a00 */
[C-C-:B------:R-:W-:Y:S02]  /*0670*/  DADD R18, R6.reuse, R4.reuse ;  /* 0x0000000006127229 */ /* 0x140fe40000000004 */
[----:B------:R-:W-:Y:S01]  /*0680*/  DADD R4, R6, -R4 ;  /* 0x0000000006047229 */ /* 0x000fe20000000804 */
[----:B------:R-:W-:Y:S04]  /*0690*/  STS.64 [R25+0xf0], R20 ;  /* 0x0000f01419007388 */ /* 0x000fe80000000a00 */
[----:B------:R-:W-:Y:S04]  /*06a0*/  STS.64 [R25+0x30], R12 ;  /* 0x0000300c19007388 */ /* 0x000fe80000000a00 */
[----:B------:R-:W-:Y:S04]  /*06b0*/  STS.64 [R25+0xc0], R14 ;  /* 0x0000c00e19007388 */ /* 0x000fe80000000a00 */
[----:B------:R-:W-:Y:S04]  /*06c0*/  STS.64 [R25+0x60], R18 ;  /* 0x0000601219007388 */ /* 0x000fe80000000a00 */
[----:B------:R0:W-:Y:S02]  /*06d0*/  STS.64 [R25+0x90], R4 ;  /* 0x0000900419007388 */ /* 0x0001e40000000a00 */
[----:B0-----:R-:W-:Y:S01]  /*06e0*/  VIADD R25, R25, 0x240 ;  /* 0x0000024019197836 */ /* 0x001fe20000000000 */
[----:B------:R-:W-:Y:S06]  /*06f0*/  @!P3 BRA `(.L_x_282) ;  /* 0xfffffffc0098b947 */ /* 0x000fec000383ffff */
.L_x_281:
[----:B------:R-:W-:Y:S05]  /*0700*/  BSYNC.RECONVERGENT B0 ;  /* 0x0000000000007941 */ /* 0x000fea0003800200 */
.L_x_280:
[----:B------:R-:W-:Y:S06]  /*0710*/  BAR.SYNC.DEFER_BLOCKING 0x0 ;  /* 0x0000000000007b1d */ /* 0x000fec0000010000 */
[----:B------:R-:W-:Y:S04]  /*0720*/  BSSY.RECONVERGENT B0, `(.L_x_283) ;  /* 0x0000046000007945 */ /* 0x000fe80003800200 */
[----:B------:R-:W-:Y:S05]  /*0730*/  @P1 BRA `(.L_x_284) ;  /* 0x0000000400101947 */ /* 0x000fea0003800000 */
[----:B0-----:R-:W-:-:S07]  /*0740*/  IMAD.MOV.U32 R20, RZ, RZ, R16 ;  /* 0x000000ffff147224 */ /* 0x001fce00078e0010 */
.L_x_285:
[----:B-1----:R-:W-:Y:S01]  /*0750*/  PRMT R4, R20, 0x9910, RZ ;  /* 0x0000991014047816 */ /* 0x002fe200000000ff */
[----:B------:R-:W0:Y:S01]  /*0760*/  LDC.64 R14, c[0x0][0x390] ;  /* 0x0000e400ff0e7b82 */ /* 0x000e220000000a00 */
[----:B------:R-:W-:Y:S01]  /*0770*/  UMOV UR4, 0x624 ;  /* 0x0000062400047882 */ /* 0x000fe20000000000 */
[----:B------:R-:W-:Y:S02]  /*0780*/  CS2R R24, SRZ ;  /* 0x0000000000187805 */ /* 0x000fe4000001ff00 */
        /* <DEDUP_REMOVED lines=10> */
[----:B------:R-:W-:-:S04]  /*0830*/  LOP3.LUT R13, R4, 0xff, RZ, 0xc0, !PT ;  /* 0x000000ff040d7812 */ /* 0x000fc800078ec0ff */
[----:B------:R-:W-:Y:S01]  /*0840*/  PRMT R18, R12, 0x5410, R13 ;  /* 0x000054100c127816 */ /* 0x000fe2000000000d */
[----:B------:R-:W-:-:S04]  /*0850*/  IMAD R21, R13, 0x30, R21 ;  /* 0x000000300d157824 */ /* 0x000fc800078e0215 */
[----:B------:R-:W-:Y:S01]  /*0860*/  IDP.2A.LO.U16.U8 R18, R18, UR4, RZ ;  /* 0x0000000412127c26 */ /* 0x000fe200080010ff */
[----:B------:R-:W1:Y:S02]  /*0870*/  LDS.128 R4, [R21] ;  /* 0x0000000015047984 */ /* 0x000e640000000c00 */
[C-C-:B-1----:R-:W-:Y:S02]  /*0880*/  DADD R12, R4.reuse, R6.reuse ;  /* 0x00000000040c7229 */ /* 0x142fe40000000006 */
[----:B------:R-:W-:Y:S01]  /*0890*/  DADD R22, R4, -R6 ;  /* 0x0000000004167229 */ /* 0x000fe20000000806 */
[----:B------:R-:W-:-:S05]  /*08a0*/  IMAD R5, R3, 0xd8, R18 ;  /* 0x000000d803057824 */ /* 0x000fca00078e0212 */
[----:B------:R-:W-:Y:S01]  /*08b0*/  DFMA R18, R12, UR6, RZ ;  /* 0x000000060c127c2b */ /* 0x000fe200080000ff */
[----:B0-----:R-:W-:Y:S01]  /*08c0*/  IMAD.WIDE R4, R5, 0x8, R14 ;  /* 0x0000000805047825 */ /* 0x001fe200078e020e */
[----:B------:R-:W-:-:S04]  /*08d0*/  DFMA R6, R22, UR8, RZ ;  /* 0x0000000816067c2b */ /* 0x000fc800080000ff */
[----:B------:R-:W2:Y:S04]  /*08e0*/  @!P0 LDG.E.64.CONSTANT R24, desc[UR12][R4.64+0x28] ;  /* 0x0000280c04188981 */ /* 0x000ea8000c1e9b00 */
[C-C-:B------:R-:W-:Y:S02]  /*08f0*/  DADD R14, R18.reuse, R6.reuse ;  /* 0x00000000120e7229 */ /* 0x140fe40000000006 */
[----:B------:R-:W-:Y:S01]  /*0900*/  DADD R6, R18, -R6 ;  /* 0x0000000012067229 */ /* 0x000fe20000000806 */
[----:B------:R-:W-:-:S06]  /*0910*/  CS2R R18, SRZ ;  /* 0x0000000000127805 */ /* 0x000fcc000001ff00 */
[----:B------:R-:W3:Y:S01]  /*0920*/  @!P0 LDG.E.64.CONSTANT R18, desc[UR12][R4.64] ;  /* 0x0000000c04128981 */ /* 0x000ee2000c1e9b00 */
[----:B------:R-:W-:-:S06]  /*0930*/  CS2R R28, SRZ ;  /* 0x00000000001c7805 */ /* 0x000fcc000001ff00 */
[----:B------:R-:W4:Y:S01]  /*0940*/  @!P0 LDG.E.64.CONSTANT R28, desc[UR12][R4.64+0x8] ;  /* 0x0000080c041c8981 */ /* 0x000f22000c1e9b00 */
[----:B--2---:R-:W-:-:S08]  /*0950*/  DMUL R24, R6, R24 ;  /* 0x0000001806187228 */ /* 0x004fd00000000000 */
[CCC-:B---3--:R-:W-:Y:S02]  /*0960*/  DFMA R6, R14.reuse, R18.reuse, R24.reuse ;  /* 0x000000120e06722b */ /* 0x1c8fe40000000018 */
[----:B------:R-:W-:Y:S02]  /*0970*/  DFMA R14, R14, R18, -R24 ;  /* 0x000000120e0e722b */ /* 0x000fe40000000818 */
[----:B------:R-:W-:Y:S02]  /*0980*/  DFMA R18, R12, UR14, RZ ;  /* 0x0000000e0c127c2b */ /* 0x000fe400080000ff */
[----:B------:R-:W-:-:S08]  /*0990*/  DFMA R24, R22, UR10, RZ ;  /* 0x0000000a16187c2b */ /* 0x000fd000080000ff */
[C-C-:B------:R-:W-:Y:S02]  /*09a0*/  DADD R26, R18.reuse, R24.reuse ;  /* 0x00000000121a7229 */ /* 0x140fe40000000018 */
[----:B------:R-:W-:Y:S01]  /*09b0*/  DADD R24, R18, -R24 ;  /* 0x0000000012187229 */ /* 0x000fe20000000818 */
[----:B------:R-:W-:-:S06]  /*09c0*/  CS2R R18, SRZ ;  /* 0x0000000000127805 */ /* 0x000fcc000001ff00 */
[----:B------:R-:W2:Y:S01]  /*09d0*/  @!P0 LDG.E.64.CONSTANT R18, desc[UR12][R4.64+0x20] ;  /* 0x0000200c04128981 */ /* 0x000ea2000c1e9b00 */
[----:B------:R-:W-:Y:S02]  /*09e0*/  DFMA R6, R6, UR6, RZ ;  /* 0x0000000606067c2b */ /* 0x000fe400080000ff */
[----:B--2---:R-:W-:-:S08]  /*09f0*/  DMUL R24, R24, R18 ;  /* 0x0000001218187228 */ /* 0x004fd00000000000 */
[----:B----4-:R-:W-:-:S08]  /*0a00*/  DFMA R18, R26, R28, R24 ;  /* 0x0000001c1a12722b */ /* 0x010fd00000000018 */
[----:B------:R-:W-:Y:S01]  /*0a10*/  DFMA R18, R18, UR14, R6 ;  /* 0x0000000e12127c2b */ /* 0x000fe20008000006 */
[----:B------:R-:W-:Y:S01]  /*0a20*/  CS2R R6, SRZ ;  /* 0x0000000000067805 */ /* 0x000fe2000001ff00 */
[----:B------:R-:W-:Y:S01]  /*0a30*/  DFMA R24, R26, R28, -R24 ;  /* 0x0000001c1a18722b */ /* 0x000fe20000000818 */
[----:B------:R-:W-:-:S04]  /*0a40*/  CS2R R26, SRZ ;  /* 0x00000000001a7805 */ /* 0x000fc8000001ff00 */
[----:B------:R-:W2:Y:S04]  /*0a50*/  @!P0 LDG.E.64.CONSTANT R6, desc[UR12][R4.64+0x18] ;  /* 0x0000180c04068981 */ /* 0x000ea8000c1e9b00 */
[----:B------:R-:W3:Y:S01]  /*0a60*/  @!P0 LDG.E.64.CONSTANT R26, desc[UR12][R4.64+0x10] ;  /* 0x0000100c041a8981 */ /* 0x000ee2000c1e9b00 */
[----:B------:R-:W-:Y:S02]  /*0a70*/  DFMA R12, R12, UR16, RZ ;  /* 0x000000100c0c7c2b */ /* 0x000fe400080000ff */
[----:B------:R-:W-:-:S08]  /*0a80*/  DFMA R22, R22, UR18, RZ ;  /* 0x0000001216167c2b */ /* 0x000fd000080000ff */
[C-C-:B------:R-:W-:Y:S02]  /*0a90*/  DADD R28, R12.reuse, R22.reuse ;  /* 0x000000000c1c7229 */ /* 0x140fe40000000016 */
[----:B------:R-:W-:Y:S02]  /*0aa0*/  DADD R12, R12, -R22 ;  /* 0x000000000c0c7229 */ /* 0x000fe40000000816 */
[----:B------:R-:W-:-:S08]  /*0ab0*/  DFMA R14, R14, UR8, RZ ;  /* 0x000000080e0e7c2b */ /* 0x000fd000080000ff */
[----:B------:R-:W-:Y:S01]  /*0ac0*/  DFMA R14, R24, UR10, R14 ;  /* 0x0000000a180e7c2b */ /* 0x000fe2000800000e */
[C---:B------:R-:W-:Y:S01]  /*0ad0*/  ISETP.GE.U32.AND P1, PT, R20.reuse, 0x20, PT ;  /* 0x000000201400780c */ /* 0x040fe20003f26070 */
[----:B------:R-:W-:Y:S01]  /*0ae0*/  VIADD R20, R20, 0x4 ;  /* 0x0000000414147836 */ /* 0x000fe20000000000 */
[----:B--2---:R-:W-:-:S08]  /*0af0*/  DMUL R6, R12, R6 ;  /* 0x000000060c067228 */ /* 0x004fd00000000000 */
[CCC-:B---3--:R-:W-:Y:S02]  /*0b00*/  DFMA R12, R28.reuse, R26.reuse, R6.reuse ;  /* 0x0000001a1c0c722b */ /* 0x1c8fe40000000006 */
[----:B------:R-:W-:-:S06]  /*0b10*/  DFMA R6, R28, R26, -R6 ;  /* 0x0000001a1c06722b */ /* 0x000fcc0000000806 */
[----:B------:R-:W-:Y:S02]  /*0b20*/  DFMA R12, R12, UR16, R18 ;  /* 0x000000100c0c7c2b */ /* 0x000fe40008000012 */
[----:B------:R-:W-:-:S08]  /*0b30*/  DFMA R6, R6, UR18, R14 ;  /* 0x0000001206067c2b */ /* 0x000fd0000800000e */
[C-C-:B------:R-:W-:Y:S02]  /*0b40*/  DADD R4, R12.reuse, R6.reuse ;  /* 0x000000000c047229 */ /* 0x140fe40000000006 */
[----:B------:R-:W-:-:S07]  /*0b50*/  DADD R6, R12, -R6 ;  /* 0x000000000c067229 */ /* 0x000fce0000000806 */
[----:B------:R1:W-:Y:S01]  /*0b60*/  STS.128 [R21], R4 ;  /* 0x0000000415007388 */ /* 0x0003e20000000c00 */
[----:B------:R-:W-:Y:S05]  /*0b70*/  @!P1 BRA `(.L_x_285) ;  /* 0xfffffff800f49947 */ /* 0x000fea000383ffff */
.L_x_284:
[----:B------:R-:W-:Y:S05]  /*0b80*/  BSYNC.RECONVERGENT B0 ;  /* 0x0000000000007941 */ /* 0x000fea0003800200 */
.L_x_283:
[----:B------:R-:W-:Y:S06]  /*0b90*/  BAR.SYNC.DEFER_BLOCKING 0x0 ;  /* 0x0000000000007b1d */ /* 0x000fec0000010000 */
[----:B------:R-:W-:Y:S04]  /*0ba0*/  BSSY.RECONVERGENT B0, `(.L_x_286) ;  /* 0x0000022000007945 */ /* 0x000fe80003800200 */
[----:B------:R-:W-:Y:S05]  /*0bb0*/  @P2 BRA `(.L_x_287) ;  /* 0x0000000000802947 */ /* 0x000fea0003800000 */
[----:B------:R-:W2:Y:S01]  /*0bc0*/  S2UR UR5, SR_CgaCtaId ;  /* 0x00000000000579c3 */ /* 0x000ea20000008800 */
[----:B------:R-:W-:Y:S01]  /*0bd0*/  IMAD R9, R0, 0x6, R9 ;  /* 0x0000000600097824 */ /* 0x000fe200078e0209 */
[----:B------:R-:W-:-:S03]  /*0be0*/  UMOV UR4, 0x400 ;  /* 0x0000040000047882 */ /* 0x000fc60000000000 */
[----:B------:R-:W-:Y:S01]  /*0bf0*/  IMAD R9, R9, 0x24, R10 ;  /* 0x0000002409097824 */ /* 0x000fe200078e020a */
[----:B--2---:R-:W-:-:S06]  /*0c00*/  ULEA UR4, UR5, UR4, 0x18 ;  /* 0x0000000405047291 */ /* 0x004fcc000f8ec0ff */
[----:B------:R-:W-:-:S07]  /*0c10*/  LEA R0, R9, UR4, 0x3 ;  /* 0x0000000409007c11 */ /* 0x000fce000f8e18ff */
.L_x_288:
[----:B0-----:R-:W-:Y:S01]  /*0c20*/  LDS.64 R12, [R0] ;  /* 0x00000000000c7984 */ /* 0x001fe20000000a00 */
[C---:B------:R-:W-:Y:S01]  /*0c30*/  ISETP.GE.U32.AND P0, PT, R16.reuse, 0x8, PT ;  /* 0x000000081000780c */ /* 0x040fe20003f06070 */
[----:B------:R-:W-:Y:S02]  /*0c40*/  VIADD R16, R16, 0x4 ;  /* 0x0000000410107836 */ /* 0x000fe40000000000 */
[----:B------:R-:W0:Y:S04]  /*0c50*/  LDS.64 R14, [R0+0xf0] ;  /* 0x0000f000000e7984 */ /* 0x000e280000000a00 */
[----:B-1----:R-:W-:Y:S04]  /*0c60*/  LDS.64 R20, [R0+0x30] ;  /* 0x0000300000147984 */ /* 0x002fe80000000a00 */
[----:B------:R-:W1:Y:S04]  /*0c70*/  LDS.64 R22, [R0+0xc0] ;  /* 0x0000c00000167984 */ /* 0x000e680000000a00 */
[----:B------:R-:W-:Y:S04]  /*0c80*/  LDS.64 R4, [R0+0x60] ;  /* 0x0000600000047984 */ /* 0x000fe80000000a00 */
[----:B------:R-:W2:Y:S01]  /*0c90*/  LDS.64 R6, [R0+0x90] ;  /* 0x0000900000067984 */ /* 0x000ea20000000a00 */
[----:B0-----:R-:W-:-:S02]  /*0ca0*/  DADD R8, R12, R14 ;  /* 0x000000000c087229 */ /* 0x001fc4000000000e */
[----:B------:R-:W-:Y:S02]  /*0cb0*/  DADD R18, R12, -R14 ;  /* 0x000000000c127229 */ /* 0x000fe4000000080e */
[----:B-1----:R-:W-:-:S04]  /*0cc0*/  DADD R12, R20, R22 ;  /* 0x00000000140c7229 */ /* 0x002fc80000000016 */
[----:B------:R-:W-:Y:S02]  /*0cd0*/  DFMA R8, R8, UR6, RZ ;  /* 0x0000000608087c2b */ /* 0x000fe400080000ff */
[----:B------:R-:W-:Y:S02]  /*0ce0*/  DADD R14, R20, -R22 ;  /* 0x00000000140e7229 */ /* 0x000fe40000000816 */
[----:B------:R-:W-:-:S04]  /*0cf0*/  DFMA R18, R18, UR8, RZ ;  /* 0x0000000812127c2b */ /* 0x000fc800080000ff */
[----:B------:R-:W-:Y:S02]  /*0d00*/  DFMA R12, R12, UR14, R8 ;  /* 0x0000000e0c0c7c2b */ /* 0x000fe40008000008 */
[----:B--2---:R-:W-:Y:S02]  /*0d10*/  DADD R8, R4, R6 ;  /* 0x0000000004087229 */ /* 0x004fe40000000006 */
[----:B------:R-:W-:Y:S02]  /*0d20*/  DFMA R14, R14, UR10, R18 ;  /* 0x0000000a0e0e7c2b */ /* 0x000fe40008000012 */
[----:B------:R-:W-:-:S04]  /*0d30*/  DADD R4, R4, -R6 ;  /* 0x0000000004047229 */ /* 0x000fc80000000806 */
[----:B------:R-:W-:-:S04]  /*0d40*/  DFMA R8, R8, UR16, R12 ;  /* 0x0000001008087c2b */ /* 0x000fc8000800000c */
[----:B------:R-:W-:-:S08]  /*0d50*/  DFMA R4, R4, UR18, R14 ;  /* 0x0000001204047c2b */ /* 0x000fd0000800000e */
[C-C-:B------:R-:W-:Y:S02]  /*0d60*/  DADD R6, R8.reuse, R4.reuse ;  /* 0x0000000008067229 */ /* 0x140fe40000000004 */
[----:B------:R-:W-:-:S05]  /*0d70*/  DADD R4, R8, -R4 ;  /* 0x0000000008047229 */ /* 0x000fca0000000804 */
[----:B------:R-:W-:Y:S04]  /*0d80*/  STS.64 [R0], R6 ;  /* 0x0000000600007388 */ /* 0x000fe80000000a00 */
[----:B------:R0:W-:Y:S02]  /*0d90*/  STS.64 [R0+0x30], R4 ;  /* 0x0000300400007388 */ /* 0x0001e40000000a00 */
[----:B0-----:R-:W-:Y:S01]  /*0da0*/  VIADD R0, R0, 0x240 ;  /* 0x0000024000007836 */ /* 0x001fe20000000000 */
[----:B------:R-:W-:Y:S06]  /*0db0*/  @!P0 BRA `(.L_x_288) ;  /* 0xfffffffc00988947 */ /* 0x000fec000383ffff */
.L_x_287:
[----:B------:R-:W-:Y:S05]  /*0dc0*/  BSYNC.RECONVERGENT B0 ;  /* 0x0000000000007941 */ /* 0x000fea0003800200 */
.L_x_286:
[----:B------:R-:W-:Y:S06]  /*0dd0*/  BAR.SYNC.DEFER_BLOCKING 0x0 ;  /* 0x0000000000007b1d */ /* 0x000fec0000010000 */
[----:B------:R-:W2:Y:S01]  /*0de0*/  LDCU UR4, c[0x0][0x380] ;  /* 0x00007000ff0477ac */ /* 0x000ea20008000800 */
[----:B------:R-:W-:Y:S01]  /*0df0*/  LDS.64 R8, [R11] ;  /* 0x000000000b087984 */ /* 0x000fe20000000a00 */
[----:B--2---:R-:W-:-:S03]  /*0e00*/  ISETP.GE.AND P0, PT, R2, UR4, PT ;  /* 0x0000000402007c0c */ /* 0x004fc6000bf06270 */
[----:B0-----:R-:W0:Y:S04]  /*0e10*/  LDS.64 R12, [R11+0x5a0] ;  /* 0x0005a0000b0c7984 */ /* 0x001e280000000a00 */
[----:B------:R-:W-:Y:S04]  /*0e20*/  LDS.64 R18, [R11+0x120] ;  /* 0x000120000b127984 */ /* 0x000fe80000000a00 */
[----:B-1----:R-:W1:Y:S04]  /*0e30*/  LDS.64 R20, [R11+0x480] ;  /* 0x000480000b147984 */ /* 0x002e680000000a00 */
[----:B------:R-:W-:Y:S04]  /*0e40*/  LDS.64 R4, [R11+0x240] ;  /* 0x000240000b047984 */ /* 0x000fe80000000a00 */
[----:B------:R-:W2:Y:S01]  /*0e50*/  LDS.64 R6, [R11+0x360] ;  /* 0x000360000b067984 */ /* 0x000ea20000000a00 */
[----:B0-----:R-:W-:-:S02]  /*0e60*/  DADD R14, R8, R12 ;  /* 0x00000000080e7229 */ /* 0x001fc4000000000c */
[----:B------:R-:W-:Y:S02]  /*0e70*/  DADD R8, R8, -R12 ;  /* 0x0000000008087229 */ /* 0x000fe4000000080c */
[C-C-:B-1----:R-:W-:Y:S02]  /*0e80*/  DADD R12, R18.reuse, R20.reuse ;  /* 0x00000000120c7229 */ /* 0x142fe40000000014 */
[----:B------:R-:W-:-:S04]  /*0e90*/  DADD R18, R18, -R20 ;  /* 0x0000000012127229 */ /* 0x000fc80000000814 */
[----:B------:R-:W-:Y:S02]  /*0ea0*/  DFMA R8, R8, UR8, RZ ;  /* 0x0000000808087c2b */ /* 0x000fe400080000ff */
[----:B------:R-:W-:-:S06]  /*0eb0*/  DFMA R14, R14, UR6, RZ ;  /* 0x000000060e0e7c2b */ /* 0x000fcc00080000ff */
[----:B------:R-:W-:Y:S02]  /*0ec0*/  DFMA R18, R18, UR10, R8 ;  /* 0x0000000a12127c2b */ /* 0x000fe40008000008 */
[----:B--2---:R-:W-:Y:S02]  /*0ed0*/  DADD R8, R4, R6 ;  /* 0x0000000004087229 */ /* 0x004fe40000000006 */
[----:B------:R-:W-:Y:S02]  /*0ee0*/  DFMA R12, R12, UR14, R14 ;  /* 0x0000000e0c0c7c2b */ /* 0x000fe4000800000e */
[----:B------:R-:W-:-:S06]  /*0ef0*/  DADD R4, R4, -R6 ;  /* 0x0000000004047229 */ /* 0x000fcc0000000806 */
[----:B------:R-:W-:Y:S02]  /*0f00*/  DFMA R8, R8, UR16, R12 ;  /* 0x0000001008087c2b */ /* 0x000fe4000800000c */
[----:B------:R-:W-:Y:S01]  /*0f10*/  DFMA R18, R4, UR18, R18 ;  /* 0x0000001204127c2b */ /* 0x000fe20008000012 */
[----:B------:R-:W-:Y:S10]  /*0f20*/  @P0 EXIT ;  /* 0x000000000000094d */ /* 0x000ff40003800000 */
[----:B------:R-:W0:Y:S01]  /*0f30*/  LDC.64 R2, c[0x0][0x3b0] ;  /* 0x0000ec00ff027b82 */ /* 0x000e220000000a00 */
[C-C-:B------:R-:W-:Y:S02]  /*0f40*/  DADD R4, R8.reuse, R18.reuse ;  /* 0x0000000008047229 */ /* 0x140fe40000000012 */
[----:B------:R-:W-:Y:S01]  /*0f50*/  DADD R6, R8, -R18 ;  /* 0x0000000008067229 */ /* 0x000fe20000000812 */
[----:B0-----:R-:W-:-:S05]  /*0f60*/  IMAD.WIDE R2, R17, 0x8, R2 ;  /* 0x0000000811027825 */ /* 0x001fca00078e0202 */
[----:B------:R-:W-:Y:S04]  /*0f70*/  STG.E.64 desc[UR12][R2.64], R4 ;  /* 0x0000000402007986 */ /* 0x000fe8000c101b0c */
[----:B------:R-:W-:Y:S01]  /*0f80*/  STG.E.64 desc[UR12][R2.64+0x20], R6 ;  /* 0x0000200602007986 */ /* 0x000fe2000c101b0c */
[----:B------:R-:W-:Y:S05]  /*0f90*/  EXIT ;  /* 0x000000000000794d */ /* 0x000fea0003800000 */
.L_x_289:
        /* <DEDUP_REMOVED lines=14> */
.L_x_356:


//--------------------- .text._Z32massMatrixMultiplyConstantKernelILi2ELi4ELi8EEviPKiPKdS3_S3_S3_Pd --------------------------
	.section	.text._Z32massMatrixMultiplyConstantKernelILi2ELi4ELi8EEviPKiPKdS3_S3_S3_Pd,"ax",@progbits
	.align	128
        .global         _Z32massMatrixMultiplyConstantKernelILi2ELi4ELi8EEviPKiPKdS3_S3_S3_Pd
        .type           _Z32massMatrixMultiplyConstantKernelILi2ELi4ELi8EEviPKiPKdS3_S3_S3_Pd,@function
        .size           _Z32massMatrixMultiplyConstantKernelILi2ELi4ELi8EEviPKiPKdS3_S3_S3_Pd,(.L_x_357 - _Z32massMatrixMultiplyConstantKernelILi2ELi4ELi8EEviPKiPKdS3_S3_S3_Pd)
        .other          _Z32massMatrixMultiplyConstantKernelILi2ELi4ELi8EEviPKiPKdS3_S3_S3_Pd,@"STO_CUDA_ENTRY STV_DEFAULT"
_Z32massMatrixMultiplyConstantKernelILi2ELi4ELi8EEviPKiPKdS3_S3_S3_Pd:
.text._Z32massMatrixMultiplyConstantKernelILi2ELi4ELi8EEviPKiPKdS3_S3_S3_Pd:
[----:B------:R-:W-:Y:S01]  /*0000*/  LDC R1, c[0x0][0x37c] ;  /* 0x0000df00ff017b82 */ /* 0x000fe20000000800 */
[----:B------:R-:W0:Y:S01]  /*0010*/  S2R R0, SR_TID.Y ;  /* 0x0000000000007919 */ /* 0x000e220000002200 */
[----:B------:R-:W1:Y:S06]  /*0020*/  LDCU UR4, c[0x0][0x380] ;  /* 0x00007000ff0477ac */ /* 0x000e6c0008000800 */
[----:B------:R-:W2:Y:S01]  /*0030*/  LDC.64 R14, c[0x0][0x3a8] ;  /* 0x0000ea00ff0e7b82 */ /* 0x000ea20000000a00 */
[----:B------:R-:W0:Y:S01]  /*0040*/  S2R R3, SR_CTAID.X ;  /* 0x0000000000037919 */ /* 0x000e220000002500 */
[----:B------:R-:W3:Y:S01]  /*0050*/  LDCU.64 UR6, c[0x0][0x358] ;  /* 0x00006b00ff0677ac */ /* 0x000ee20008000a00 */
[----:B------:R-:W4:Y:S01]  /*0060*/  S2R R4, SR_TID.X ;  /* 0x0000000000047919 */ /* 0x000f220000002100 */
[----:B------:R-:W5:Y:S01]  /*0070*/  LDCU.128 UR8, c[0x3][URZ] ;  /* 0x00c00000ff0877ac */ /* 0x000f620008000c00 */
[----:B------:R-:W3:Y:S01]  /*0080*/  S2R R18, SR_CgaCtaId ;  /* 0x0000000000127919 */ /* 0x000ee20000008800 */
[----:B------:R-:W4:Y:S01]  /*0090*/  LDCU.128 UR12, c[0x3][0x700] ;  /* 0x00c0e000ff0c77ac */ /* 0x000f220008000c00 */
[----:B0-----:R-:W-:-:S02]  /*00a0*/  IMAD R2, R3, 0x8, R0 ;  /* 0x0000000803027824 */ /* 0x001fc400078e0200 */
[----:B------:R-:W-:-:S03]  /*00b0*/  IMAD.MOV.U32 R3, RZ, RZ, RZ ;  /* 0x000000ffff037224 */ /* 0x000fc600078e00ff */
[----:B-1----:R-:W-:Y:S01]  /*00c0*/  ISETP.GE.AND P0, PT, R2, UR4, PT ;  /* 0x0000000402007c0c */ /* 0x002fe2000bf06270 */
[----:B-----5:R-:W-:Y:S01]  /*00d0*/  IMAD.U32 R10, RZ, RZ, UR8 ;  /* 0x00000008ff0a7e24 */ /* 0x020fe2000f8e00ff */
[----:B------:R-:W-:Y:S01]  /*00e0*/  MOV R23, 0x400 ;  /* 0x0000040000177802 */ /* 0x000fe20000000f00 */
[----:B------:R-:W-:Y:S01]  /*00f0*/  IMAD.U32 R11, RZ, RZ, UR9 ;  /* 0x00000009ff0b7e24 */ /* 0x000fe2000f8e00ff */
[----:B------:R-:W-:Y:S01]  /*0100*/  MOV R29, UR11 ;  /* 0x0000000b001d7c02 */ /* 0x000fe20008000f00 */
[----:B------:R-:W-:Y:S01]  /*0110*/  IMAD.U32 R28, RZ, RZ, UR10 ;  /* 0x0000000aff1c7e24 */ /* 0x000fe2000f8e00ff */
[C---:B----4-:R-:W-:Y:S01]  /*0120*/  SHF.L.U32 R22, R4.reuse, 0x3, RZ ;  /* 0x0000000304167819 */ /* 0x050fe200000006ff */
[----:B------:R-:W-:Y:S01]  /*0130*/  IMAD.U32 R24, RZ, RZ, UR14 ;  /* 0x0000000eff187e24 */ /* 0x000fe2000f8e00ff */
[----:B------:R-:W-:Y:S01]  /*0140*/  ISETP.GT.U32.AND P3, PT, R4, 0x7, PT ;  /* 0x000000070400780c */ /* 0x000fe20003f64070 */
[----:B------:R-:W-:Y:S01]  /*0150*/  IMAD.U32 R25, RZ, RZ, UR15 ;  /* 0x0000000fff197e24 */ /* 0x000fe2000f8e00ff */
[----:B------:R-:W0:Y:S03]  /*0160*/  LDCU.64 UR4, c[0x3][URZ] ;  /* 0x00c00000ff0477ac */ /* 0x000e260008000a00 */
[----:B------:R-:W1:Y:S01]  /*0170*/  @!P0 LDC.64 R6, c[0x0][0x388] ;  /* 0x0000e200ff068b82 */ /* 0x000e620000000a00 */
[----:B---3--:R-:W-:Y:S01]  /*0180*/  LEA R23, R18, R23, 0x18 ;  /* 0x0000001712177211 */ /* 0x008fe200078ec0ff */
[----:B------:R-:W3:Y:S01]  /*0190*/  LDCU.64 UR8, c[0x3][0x700] ;  /* 0x00c0e000ff0877ac */ /* 0x000ee20008000a00 */
[----:B------:R-:W-:Y:S01]  /*01a0*/  BSSY.RECONVERGENT B0, `(.L_x_290) ;  /* 0x000003c000007945 */ /* 0x000fe20003800200 */
[----:B------:R-:W4:Y:S01]  /*01b0*/  LDCU.64 UR10, c[0x3][0x8] ;  /* 0x00c00100ff0a77ac */ /* 0x000f220008000a00 */
[----:B-1----:R-:W-:-:S05]  /*01c0*/  @!P0 IMAD.WIDE R6, R2, 0x4, R6 ;  /* 0x0000000402068825 */ /* 0x002fca00078e0206 */
[----:B------:R-:W5:Y:S01]  /*01d0*/  @!P0 LDG.E.CONSTANT R3, desc[UR6][R6.64] ;  /* 0x0000000606038981 */ /* 0x000f62000c1e9900 */
[----:B------:R-:W-:Y:S01]  /*01e0*/  BAR.SYNC.DEFER_BLOCKING 0x0 ;  /* 0x0000000000007b1d */ /* 0x000fe20000010000 */
[----:B-----5:R-:W-:-:S05]  /*01f0*/  LEA R5, R3, R4, 0x3 ;  /* 0x0000000403057211 */ /* 0x020fca00078e18ff */
[----:B--2---:R-:W-:-:S05]  /*0200*/  IMAD.WIDE R14, R5, 0x8, R14 ;  /* 0x00000008050e7825 */ /* 0x004fca00078e020e */
[----:B------:R-:W2:Y:S04]  /*0210*/  LDG.E.64.CONSTANT R12, desc[UR6][R14.64] ;  /* 0x000000060e0c7981 */ /* 0x000ea8000c1e9b00 */
[----:B------:R-:W2:Y:S01]  /*0220*/  LDG.E.64.CONSTANT R8, desc[UR6][R14.64+0x20] ;  /* 0x000020060e087981 */ /* 0x000ea2000c1e9b00 */
[----:B------:R-:W-:Y:S01]  /*0230*/  SHF.R.U32.HI R7, RZ, 0x1, R4 ;  /* 0x00000001ff077819 */ /* 0x000fe20000011604 */
[----:B------:R-:W-:Y:S01]  /*0240*/  IMAD R6, R0, 0x280, R23 ;  /* 0x0000028000067824 */ /* 0x000fe200078e0217 */
[----:B------:R-:W-:Y:S02]  /*0250*/  LOP3.LUT R27, R22, 0x8, RZ, 0xc0, !PT ;  /* 0x00000008161b7812 */ /* 0x000fe400078ec0ff */
[C---:B------:R-:W-:Y:S01]  /*0260*/  ISETP.GT.U32.AND P1, PT, R4.reuse, 0xf, PT ;  /* 0x0000000f0400780c */ /* 0x040fe20003f24070 */
[----:B------:R-:W-:Y:S01]  /*0270*/  IMAD R6, R7, 0x28, R6 ;  /* 0x0000002807067824 */ /* 0x000fe200078e0206 */
[----:B------:R-:W-:-:S02]  /*0280*/  ISETP.GT.U32.AND P2, PT, R4, 0x7, PT ;  /* 0x000000070400780c */ /* 0x000fc40003f44070 */
[----:B------:R-:W-:Y:S01]  /*0290*/  LOP3.LUT R30, R4, 0x1, RZ, 0xc0, !PT ;  /* 0x00000001041e7812 */ /* 0x000fe200078ec0ff */
[----:B------:R-:W-:Y:S01]  /*02a0*/  IMAD.IADD R6, R6, 0x1, R27 ;  /* 0x0000000106067824 */ /* 0x000fe200078e021b */
[C-C-:B--2---:R-:W-:Y:S02]  /*02b0*/  DADD R16, R12.reuse, R8.reuse ;  /* 0x000000000c107229 */ /* 0x144fe40000000008 */
[----:B------:R-:W-:Y:S01]  /*02c0*/  DADD R12, R12, -R8 ;  /* 0x000000000c0c7229 */ /* 0x000fe20000000808 */
[----:B------:R-:W-:Y:S01]  /*02d0*/  MOV R8, UR12 ;  /* 0x0000000c00087c02 */ /* 0x000fe20008000f00 */
[----:B------:R-:W-:Y:S01]  /*02e0*/  IMAD.U32 R9, RZ, RZ, UR13 ;  /* 0x0000000dff097e24 */ /* 0x000fe2000f8e00ff */
[----:B------:R-:W1:Y:S03]  /*02f0*/  LDCU.64 UR12, c[0x3][0x708] ;  /* 0x00c0e100ff0c77ac */ /* 0x000e660008000a00 */
[----:B------:R-:W-:-:S02]  /*0300*/  DFMA R20, R16, R10, RZ ;  /* 0x0000000a1014722b */ /* 0x000fc400000000ff */
[----:B------:R-:W-:Y:S02]  /*0310*/  DFMA R16, R16, R28, RZ ;  /* 0x0000001c1010722b */ /* 0x000fe400000000ff */
[C---:B------:R-:W-:Y:S02]  /*0320*/  DFMA R18, R12.reuse, R8, RZ ;  /* 0x000000080c12722b */ /* 0x040fe400000000ff */
[----:B------:R-:W-:-:S06]  /*0330*/  DFMA R12, R12, R24, RZ ;  /* 0x000000180c0c722b */ /* 0x000fcc00000000ff */
        /* <DEDUP_REMOVED lines=9> */
[----:B01-34-:R-:W-:Y:S05]  /*03d0*/  @P3 BRA `(.L_x_291) ;  /* 0x0000000000603947 */ /* 0x01bfea0003800000 */
[----:B--2---:R-:W-:Y:S01]  /*03e0*/  IMAD R13, R0, 0x4, R7 ;  /* 0x00000004000d7824 */ /* 0x004fe200078e0207 */
[----:B------:R-:W-:-:S03]  /*03f0*/  MOV R22, R4 ;  /* 0x0000000400167202 */ /* 0x000fc60000000f00 */
[----:B------:R-:W-:-:S04]  /*0400*/  IMAD R12, R13, 0x14, R30 ;  /* 0x000000140d0c7824 */ /* 0x000fc800078e021e */
[----:B------:R-:W-:-:S07]  /*0410*/  IMAD.U32 R27, R12, 0x8, R23 ;  /* 0x000000080c1b7824 */ /* 0x000fce00078e0017 */
.L_x_292:
        /* <DEDUP_REMOVED lines=8> */
[----:B------:R-:W-:Y:S02]  /*04a0*/  DFMA R16, R16, R28, RZ ;  /* 0x0000001c1010722b */ /* 0x000fe400000000ff */
[----:B------:R-:W-:-:S04]  /*04b0*/  DFMA R14, R14, R24, RZ ;  /* 0x000000180e0e722b */ /* 0x000fc800000000ff */
[C-C-:B------:R-:W-:Y:S02]  /*04c0*/  DADD R12, R18.reuse, R20.reuse ;  /* 0x00000000120c7229 */ /* 0x140fe40000000014 */
[----:B------:R-:W-:Y:S02]  /*04d0*/  DADD R20, R18, -R20 ;  /* 0x0000000012147229 */ /* 0x000fe40000000814 */
[C-C-:B------:R-:W-:Y:S02]  /*04e0*/  DADD R18, R16.reuse, R14.reuse ;  /* 0x0000000010127229 */ /* 0x140fe4000000000e */
[----:B------:R-:W-:Y:S01]  /*04f0*/  DADD R14, R16, -R14 ;  /* 0x00000000100e7229 */ /* 0x000fe2000000080e */
[----:B------:R-:W-:Y:S04]  /*0500*/  STS.64 [R27], R12 ;  /* 0x0000000c1b007388 */ /* 0x000fe80000000a00 */
[----:B------:R-:W-:Y:S04]  /*0510*/  STS.64 [R27+0x78], R20 ;  /* 0x000078141b007388 */ /* 0x000fe80000000a00 */
[----:B------:R-:W-:Y:S04]  /*0520*/  STS.64 [R27+0x28], R18 ;  /* 0x000028121b007388 */ /* 0x000fe80000000a00 */
[----:B------:R0:W-:Y:S02]  /*0530*/  STS.64 [R27+0x50], R14 ;  /* 0x0000500e1b007388 */ /* 0x0001e40000000a00 */
[----:B0-----:R-:W-:Y:S01]  /*0540*/  IADD3 R27, PT, PT, R27, 0x140, RZ ;  /* 0x000001401b1b7810 */ /* 0x001fe20007ffe0ff */
[----:B------:R-:W-:Y:S06]  /*0550*/  @!P3 BRA `(.L_x_292) ;  /* 0xfffffffc00b0b947 */ /* 0x000fec000383ffff */
.L_x_291:
[----:B------:R-:W-:Y:S05]  /*0560*/  BSYNC.RECONVERGENT B0 ;  /* 0x0000000000007941 */ /* 0x000fea0003800200 */
.L_x_290:
[----:B------:R-:W-:Y:S06]  /*0570*/  BAR.SYNC.DEFER_BLOCKING 0x0 ;  /* 0x0000000000007b1d */ /* 0x000fec0000010000 */
[----:B------:R-:W-:Y:S04]  /*0580*/  BSSY.RECONVERGENT B0, `(.L_x_293) ;  /* 0x000003d000007945 */ /* 0x000fe80003800200 */
[----:B------:R-:W-:Y:S05]  /*0590*/  @P1 BRA `(.L_x_294) ;  /* 0x0000000000ec1947 */ /* 0x000fea0003800000 */
[----:B------:R-:W-:Y:S02]  /*05a0*/  SHF.R.U32.HI R9, RZ, 0x2, R4 ;  /* 0x00000002ff097819 */ /* 0x000fe40000011604 */
[----:B------:R-:W-:Y:S02]  /*05b0*/  LOP3.LUT R31, R4, 0x3, RZ, 0xc0, !PT ;  /* 0x00000003041f7812 */ /* 0x000fe400078ec0ff */
[----:B------:R-:W-:Y:S01]  /*05c0*/  MOV R34, R4 ;  /* 0x0000000400227202 */ /* 0x000fe20000000f00 */
[----:B------:R-:W-:-:S04]  /*05d0*/  IMAD R8, R0, 0x4, R9 ;  /* 0x0000000400087824 */ /* 0x000fc800078e0209 */
[----:B------:R-:W-:-:S04]  /*05e0*/  IMAD R8, R8, 0x4, R31 ;  /* 0x0000000408087824 */ /* 0x000fc800078e021f */
[----:B------:R-:W-:-:S05]  /*05f0*/  IMAD R32, R8, 0x28, RZ ;  /* 0x0000002808207824 */ /* 0x000fca00078e02ff */
[----:B------:R-:W-:-:S07]  /*0600*/  IADD3 R32, PT, PT, R32, 0x8, R23 ;  /* 0x0000000820207810 */ /* 0x000fce0007ffe017 */
.L_x_295:
[----:B--2---:R-:W0:Y:S01]  /*0610*/  LDC.64 R12, c[0x0][0x390] ;  /* 0x0000e400ff0c7b82 */ /* 0x004e220000000a00 */
[----:B------:R-:W-:Y:S01]  /*0620*/  LDS.64 R20, [R32+-0x8] ;  /* 0xfffff80020147984 */ /* 0x000fe20000000a00 */
[----:B------:R-:W-:Y:S02]  /*0630*/  LOP3.LUT R10, R31, 0xc, R34, 0xf8, !PT ;  /* 0x0000000c1f0a7812 */ /* 0x000fe400078ef822 */
[----:B------:R-:W-:Y:S01]  /*0640*/  CS2R R14, SRZ ;  /* 0x00000000000e7805 */ /* 0x000fe2000001ff00 */
[----:B------:R-:W1:Y:S02]  /*0650*/  LDS.64 R8, [R32] ;  /* 0x0000000020087984 */ /* 0x000e640000000a00 */
[----:B------:R-:W-:-:S04]  /*0660*/  IMAD R10, R3, 0x10, R10 ;  /* 0x00000010030a7824 */ /* 0x000fc800078e020a */
[----:B------:R-:W-:Y:S01]  /*0670*/  IMAD.SHL.U32 R11, R10, 0x4, RZ ;  /* 0x000000040a0b7824 */ /* 0x000fe200078e00ff */
[----:B------:R-:W-:-:S03]  /*0680*/  CS2R R16, SRZ ;  /* 0x0000000000107805 */ /* 0x000fc6000001ff00 */
[----:B0-----:R-:W-:-:S05]  /*0690*/  IMAD.WIDE R12, R11, 0x8, R12 ;  /* 0x000000080b0c7825 */ /* 0x001fca00078e020c */
[----:B------:R-:W2:Y:S04]  /*06a0*/  @!P0 LDG.E.64.CONSTANT R14, desc[UR6][R12.64+0x18] ;  /* 0x000018060c0e8981 */ /* 0x000ea8000c1e9b00 */
[----:B------:R-:W3:Y:S01]  /*06b0*/  @!P0 LDG.E.64.CONSTANT R16, desc[UR6][R12.64] ;  /* 0x000000060c108981 */ /* 0x000ee2000c1e9b00 */
[----:B------:R-:W-:Y:S01]  /*06c0*/  MOV R10, UR4 ;  /* 0x00000004000a7c02 */ /* 0x000fe20008000f00 */
[----:B------:R-:W-:Y:S01]  /*06d0*/  IMAD.U32 R11, RZ, RZ, UR5 ;  /* 0x00000005ff0b7e24 */ /* 0x000fe2000f8e00ff */
[----:B------:R-:W-:-:S06]  /*06e0*/  CS2R R26, SRZ ;  /* 0x00000000001a7805 */ /* 0x000fcc000001ff00 */
[----:B------:R-:W4:Y:S01]  /*06f0*/  @!P0 LDG.E.64.CONSTANT R26, desc[UR6][R12.64+0x10] ;  /* 0x000010060c1a8981 */ /* 0x000f22000c1e9b00 */
[C-C-:B-1----:R-:W-:Y:S02]  /*0700*/  DADD R18, R20.reuse, R8.reuse ;  /* 0x0000000014127229 */ /* 0x142fe40000000008 */
[----:B------:R-:W-:Y:S01]  /*0710*/  DADD R20, R20, -R8 ;  /* 0x0000000014147229 */ /* 0x000fe20000000808 */
[----:B------:R-:W-:Y:S01]  /*0720*/  IMAD.U32 R8, RZ, RZ, UR8 ;  /* 0x00000008ff087e24 */ /* 0x000fe2000f8e00ff */
[----:B------:R-:W-:-:S04]  /*0730*/  MOV R9, UR9 ;  /* 0x0000000900097c02 */ /* 0x000fc80008000f00 */
[----:B------:R-:W-:Y:S02]  /*0740*/  DFMA R22, R18, R10, RZ ;  /* 0x0000000a1216722b */ /* 0x000fe400000000ff */
[----:B------:R-:W-:-:S08]  /*0750*/  DFMA R24, R20, R8, RZ ;  /* 0x000000081418722b */ /* 0x000fd000000000ff */
[C-C-:B------:R-:W-:Y:S02]  /*0760*/  DADD R28, R22.reuse, R24.reuse ;  /* 0x00000000161c7229 */ /* 0x140fe40000000018 */
[----:B------:R-:W-:Y:S01]  /*0770*/  DADD R24, R22, -R24 ;  /* 0x0000000016187229 */ /* 0x000fe20000000818 */
[----:B------:R-:W-:-:S06]  /*0780*/  CS2R R22, SRZ ;  /* 0x0000000000167805 */ /* 0x000fcc000001ff00 */
[----:B------:R-:W5:Y:S01]  /*0790*/  @!P0 LDG.E.64.CONSTANT R22, desc[UR6][R12.64+0x8] ;  /* 0x000008060c168981 */ /* 0x000f62000c1e9b00 */
[----:B------:R-:W-:Y:S01]  /*07a0*/  ISETP.GE.U32.AND P1, PT, R34, 0xc, PT ;  /* 0x0000000c2200780c */ /* 0x000fe20003f26070 */
[----:B--2---:R-:W-:-:S08]  /*07b0*/  DMUL R24, R24, R14 ;  /* 0x0000000e18187228 */ /* 0x004fd00000000000 */
[CCC-:B---3--:R-:W-:Y:S02]  /*07c0*/  DFMA R14, R28.reuse, R16.reuse, R24.reuse ;  /* 0x000000101c0e722b */ /* 0x1c8fe40000000018 */
[----:B------:R-:W-:Y:S01]  /*07d0*/  DFMA R16, R28, R16, -R24 ;  /* 0x000000101c10722b */ /* 0x000fe20000000818 */
[----:B------:R-:W-:Y:S01]  /*07e0*/  IMAD.U32 R28, RZ, RZ, UR10 ;  /* 0x0000000aff1c7e24 */ /* 0x000fe2000f8e00ff */
[----:B------:R-:W-:Y:S01]  /*07f0*/  MOV R24, UR12 ;  /* 0x0000000c00187c02 */ /* 0x000fe20008000f00 */
[----:B------:R-:W-:Y:S02]  /*0800*/  IMAD.U32 R29, RZ, RZ, UR11 ;  /* 0x0000000bff1d7e24 */ /* 0x000fe4000f8e00ff */
[----:B------:R-:W-:-:S04]  /*0810*/  IMAD.U32 R25, RZ, RZ, UR13 ;  /* 0x0000000dff197e24 */ /* 0x000fc8000f8e00ff */
[----:B------:R-:W-:Y:S02]  /*0820*/  DFMA R18, R18, R28, RZ ;  /* 0x0000001c1212722b */ /* 0x000fe400000000ff */
[----:B------:R-:W-:-:S08]  /*0830*/  DFMA R20, R20, R24, RZ ;  /* 0x000000181414722b */ /* 0x000fd000000000ff */
[C-C-:B------:R-:W-:Y:S02]  /*0840*/  DADD R36, R18.reuse, -R20.reuse ;  /* 0x0000000012247229 */ /* 0x140fe40000000814 */
[----:B------:R-:W-:-:S06]  /*0850*/  DADD R18, R18, R20 ;  /* 0x0000000012127229 */ /* 0x000fcc0000000014 */
[----:B----4-:R-:W-:Y:S02]  /*0860*/  DMUL R26, R36, R26 ;  /* 0x0000001a241a7228 */ /* 0x010fe40000000000 */
[----:B------:R-:W-:Y:S02]  /*0870*/  DFMA R14, R14, R10, RZ ;  /* 0x0000000a0e0e722b */ /* 0x000fe400000000ff */
[----:B------:R-:W-:-:S04]  /*0880*/  DFMA R16, R16, R8, RZ ;  /* 0x000000081010722b */ /* 0x000fc800000000ff */
[CCC-:B-----5:R-:W-:Y:S02]  /*0890*/  DFMA R12, R18.reuse, R22.reuse, R26.reuse ;  /* 0x00000016120c722b */ /* 0x1e0fe4000000001a */
[----:B------:R-:W-:-:S06]  /*08a0*/  DFMA R18, R18, R22, -R26 ;  /* 0x000000161212722b */ /* 0x000fcc000000081a */
[----:B------:R-:W-:Y:S02]  /*08b0*/  DFMA R12, R12, R28, R14 ;  /* 0x0000001c0c0c722b */ /* 0x000fe4000000000e */
[----:B------:R-:W-:-:S08]  /*08c0*/  DFMA R16, R18, R24, R16 ;  /* 0x000000181210722b */ /* 0x000fd00000000010 */
[C-C-:B------:R-:W-:Y:S02]  /*08d0*/  DADD R14, R12.reuse, R16.reuse ;  /* 0x000000000c0e7229 */ /* 0x140fe40000000010 */
[----:B------:R-:W-:Y:S01]  /*08e0*/  DADD R12, R12, -R16 ;  /* 0x000000000c0c7229 */ /* 0x000fe20000000810 */
[----:B------:R-:W-:-:S04]  /*08f0*/  VIADD R16, R34, 0x4 ;  /* 0x0000000422107836 */ /* 0x000fc80000000000 */
[----:B------:R-:W-:Y:S01]  /*0900*/  STS.64 [R32+-0x8], R14 ;  /* 0xfffff80e20007388 */ /* 0x000fe20000000a00 */
[----:B------:R-:W-:-:S03]  /*0910*/  MOV R34, R16 ;  /* 0x0000001000227202 */ /* 0x000fc60000000f00 */
[----:B------:R0:W-:Y:S02]  /*0920*/  STS.64 [R32], R12 ;  /* 0x0000000c20007388 */ /* 0x0001e40000000a00 */
[----:B0-----:R-:W-:Y:S01]  /*0930*/  VIADD R32, R32, 0xa0 ;  /* 0x000000a020207836 */ /* 0x001fe20000000000 */
[----:B------:R-:W-:Y:S06]  /*0940*/  @!P1 BRA `(.L_x_295) ;  /* 0xfffffffc00309947 */ /* 0x000fec000383ffff */
.L_x_294:
[----:B------:R-:W-:Y:S05]  /*0950*/  BSYNC.RECONVERGENT B0 ;  /* 0x0000000000007941 */ /* 0x000fea0003800200 */
.L_x_293:
[----:B------:R-:W-:Y:S06]  /*0960*/  BAR.SYNC.DEFER_BLOCKING 0x0 ;  /* 0x0000000000007b1d */ /* 0x000fec0000010000 */
[----:B------:R-:W-:Y:S04]  /*0970*/  BSSY.RECONVERGENT B0, `(.L_x_296) ;  /* 0x000001c000007945 */ /* 0x000fe80003800200 */
[----:B------:R-:W-:Y:S05]  /*0980*/  @P2 BRA `(.L_x_297) ;  /* 0x0000000000682947 */ /* 0x000fea0003800000 */
[----:B------:R-:W0:Y:S01]  /*0990*/  S2UR UR5, SR_CgaCtaId ;  /* 0x00000000000579c3 */ /* 0x000e220000008800 */
[----:B------:R-:W-:Y:S01]  /*09a0*/  LEA R7, R0, R7, 0x2 ;  /* 0x0000000700077211 */ /* 0x000fe200078e10ff */
[----:B------:R-:W-:-:S04]  /*09b0*/  UMOV UR4, 0x400 ;  /* 0x0000040000047882 */ /* 0x000fc80000000000 */
[----:B------:R-:W-:Y:S01]  /*09c0*/  IMAD R7, R7, 0x14, R30 ;  /* 0x0000001407077824 */ /* 0x000fe200078e021e */
[----:B0-----:R-:W-:-:S06]  /*09d0*/  ULEA UR4, UR5, UR4, 0x18 ;  /* 0x0000000405047291 */ /* 0x001fcc000f8ec0ff */
[----:B------:R-:W-:-:S07]  /*09e0*/  LEA R0, R7, UR4, 0x3 ;  /* 0x0000000407007c11 */ /* 0x000fce000f8e18ff */
.L_x_298:
[----:B--2---:R-:W-:Y:S01]  /*09f0*/  LDS.64 R12, [R0] ;  /* 0x00000000000c7984 */ /* 0x004fe20000000a00 */
[C---:B------:R-:W-:Y:S01]  /*0a00*/  ISETP.GE.U32.AND P0, PT, R4.reuse, 0x4, PT ;  /* 0x000000040400780c */ /* 0x040fe20003f06070 */
[----:B------:R-:W-:Y:S02]  /*0a10*/  VIADD R4, R4, 0x4 ;  /* 0x0000000404047836 */ /* 0x000fe40000000000 */
        /* <DEDUP_REMOVED lines=8> */
[----:B------:R-:W-:-:S06]  /*0aa0*/  DFMA R12, R12, R8, RZ ;  /* 0x000000080c0c722b */ /* 0x000fcc00000000ff */
[----:B------:R-:W-:Y:S02]  /*0ab0*/  DFMA R14, R14, R28, R16 ;  /* 0x0000001c0e0e722b */ /* 0x000fe40000000010 */
[----:B------:R-:W-:-:S08]  /*0ac0*/  DFMA R12, R18, R24, R12 ;  /* 0x00000018120c722b */ /* 0x000fd0000000000c */
[C-C-:B------:R-:W-:Y:S02]  /*0ad0*/  DADD R16, R14.reuse, R12.reuse ;  /* 0x000000000e107229 */ /* 0x140fe4000000000c */
[----:B------:R-:W-:-:S05]  /*0ae0*/  DADD R12, R14, -R12 ;  /* 0x000000000e0c7229 */ /* 0x000fca000000080c */
[----:B------:R-:W-:Y:S04]  /*0af0*/  STS.64 [R0], R16 ;  /* 0x0000001000007388 */ /* 0x000fe80000000a00 */
[----:B------:R0:W-:Y:S02]  /*0b00*/  STS.64 [R0+0x28], R12 ;  /* 0x0000280c00007388 */ /* 0x0001e40000000a00 */
[----:B0-----:R-:W-:Y:S01]  /*0b10*/  IADD3 R0, PT, PT, R0, 0x140, RZ ;  /* 0x0000014000007810 */ /* 0x001fe20007ffe0ff */
[----:B------:R-:W-:Y:S06]  /*0b20*/  @!P0 BRA `(.L_x_298) ;  /* 0xfffffffc00b08947 */ /* 0x000fec000383ffff */
.L_x_297:
[----:B------:R-:W-:Y:S05]  /*0b30*/  BSYNC.RECONVERGENT B0 ;  /* 0x0000000000007941 */ /* 0x000fea0003800200 */
.L_x_296:
[----:B------:R-:W-:Y:S06]  /*0b40*/  BAR.SYNC.DEFER_BLOCKING 0x0 ;  /* 0x0000000000007b1d */ /* 0x000fec0000010000 */
[----:B------:R-:W0:Y:S01]  /*0b50*/  LDCU UR4, c[0x0][0x380] ;  /* 0x00007000ff0477ac */ /* 0x000e220008000800 */
[----:B--2---:R-:W-:Y:S01]  /*0b60*/  LDS.64 R12, [R6] ;  /* 0x00000000060c7984 */ /* 0x004fe20000000a00 */
[----:B0-----:R-:W-:-:S03]  /*0b70*/  ISETP.GE.AND P0, PT, R2, UR4, PT ;  /* 0x0000000402007c0c */ /* 0x001fc6000bf06270 */
[----:B------:R-:W0:Y:S04]  /*0b80*/  LDS.64 R14, [R6+0x1e0] ;  /* 0x0001e000060e7984 */ /* 0x000e280000000a00 */
[----:B------:R1:W2:Y:S04]  /*0b90*/  LDS.64 R16, [R6+0xa0] ;  /* 0x0000a00006107984 */ /* 0x0002a80000000a00 */
[----:B------:R1:W3:Y:S01]  /*0ba0*/  LDS.64 R18, [R6+0x140] ;  /* 0x0001400006127984 */ /* 0x0002e20000000a00 */
[C-C-:B0-----:R-:W-:Y:S02]  /*0bb0*/  DADD R2, R12.reuse, R14.reuse ;  /* 0x000000000c027229 */ /* 0x141fe4000000000e */
[----:B------:R-:W-:Y:S01]  /*0bc0*/  DADD R12, R12, -R14 ;  /* 0x000000000c0c7229 */ /* 0x000fe2000000080e */
[----:B-1----:R-:W-:Y:S10]  /*0bd0*/  @P0 EXIT ;  /* 0x000000000000094d */ /* 0x002ff40003800000 */
[----:B------:R-:W0:Y:S01]  /*0be0*/  LDC.64 R14, c[0x0][0x3b0] ;  /* 0x0000ec00ff0e7b82 */ /* 0x000e220000000a00 */
[----:B------:R-:W-:Y:S02]  /*0bf0*/  DFMA R10, R2, R10, RZ ;  /* 0x0000000a020a722b */ /* 0x000fe400000000ff */
[--C-:B--23--:R-:W-:Y:S02]  /*0c00*/  DADD R2, R16, R18.reuse ;  /* 0x0000000010027229 */ /* 0x10cfe40000000012 */
[----:B------:R-:W-:Y:S02]  /*0c10*/  DFMA R12, R12, R8, RZ ;  /* 0x000000080c0c722b */ /* 0x000fe400000000ff */
[----:B------:R-:W-:-:S04]  /*0c20*/  DADD R16, R16, -R18 ;  /* 0x0000000010107229 */ /* 0x000fc80000000812 */
[----:B------:R-:W-:-:S04]  /*0c30*/  DFMA R2, R2, R28, R10 ;  /* 0x0000001c0202722b */ /* 0x000fc8000000000a */
[----:B------:R-:W-:-:S08]  /*0c40*/  DFMA R12, R16, R24, R12 ;  /* 0x00000018100c722b */ /* 0x000fd0000000000c */
[C-C-:B------:R-:W-:Y:S02]  /*0c50*/  DADD R6, R2.reuse, R12.reuse ;  /* 0x0000000002067229 */ /* 0x140fe4000000000c */
[----:B------:R-:W-:Y:S01]  /*0c60*/  DADD R8, R2, -R12 ;  /* 0x0000000002087229 */ /* 0x000fe2000000080c */
[----:B0-----:R-:W-:-:S05]  /*0c70*/  IMAD.WIDE R2, R5, 0x8, R14 ;  /* 0x0000000805027825 */ /* 0x001fca00078e020e */
[----:B------:R-:W-:Y:S04]  /*0c80*/  STG.E.64 desc[UR6][R2.64], R6 ;  /* 0x0000000602007986 */ /* 0x000fe8000c101b06 */
[----:B------:R-:W-:Y:S01]  /*0c90*/  STG.E.64 desc[UR6][R2.64+0x20], R8 ;  /* 0x0000200802007986 */ /* 0x000fe2000c101b06 */
[----:B------:R-:W-:Y:S05]  /*0ca0*/  EXIT ;  /* 0x000000000000794d */ /* 0x000fea0003800000 */
.L_x_299:
        /* <DEDUP_REMOVED lines=13> */
.L_x_357:


//--------------------- .text._Z32massMatrixMultiplyRegisterKernelILi2ELi4ELi8EEviPKiPKdS3_S3_S3_Pd --------------------------
	.section	.text._Z32massMatrixMultiplyRegisterKernelILi2ELi4ELi8EEviPKiPKdS3_S3_S3_Pd,"ax",@progbits
	.align	128
        .global         _Z32massMatrixMultiplyRegisterKernelILi2ELi4ELi8EEviPKiPKdS3_S3_S3_Pd
        .type           _Z32massMatrixMultiplyRegisterKernelILi2ELi4ELi8EEviPKiPKdS3_S3_S3_Pd,@function
        .size           _Z32massMatrixMultiplyRegisterKernelILi2ELi4ELi8EEviPKiPKdS3_S3_S3_Pd,(.L_x_358 - _Z32massMatrixMultiplyRegisterKernelILi2ELi4ELi8EEviPKiPKdS3_S3_S3_Pd)
        .other          _Z32massMatrixMultiplyRegisterKernelILi2ELi4ELi8EEviPKiPKdS3_S3_S3_Pd,@"STO_CUDA_ENTRY STV_DEFAULT"
_Z32massMatrixMultiplyRegisterKernelILi2ELi4ELi8EEviPKiPKdS3_S3_S3_Pd:
.text._Z32massMatrixMultiplyRegisterKernelILi2ELi4ELi8EEviPKiPKdS3_S3_S3_Pd:
        /* <DEDUP_REMOVED lines=33> */
[----:B----4-:R0:W-:Y:S04]  /*0210*/  @!P1 STS.64 [R5], R20 ;  /* 0x0000001405009388 */ /* 0x0101e80000000a00 */
[----:B-----5:R-:W-:Y:S01]  /*0220*/  @!P1 STS.64 [R17], R22 ;  /* 0x0000001611009388 */ /* 0x020fe20000000a00 */
[----:B------:R-:W-:Y:S06]  /*0230*/  BAR.SYNC.DEFER_BLOCKING 0x0 ;  /* 0x0000000000007b1d */ /* 0x000fec0000010000 */
[----:B-1----:R-:W1:Y:S04]  /*0240*/  LDS.128 R8, [R25+0x1400] ;  /* 0x0014000019087984 */ /* 0x002e680000000c00 */
[----:B------:R-:W3:Y:S01]  /*0250*/  LDS.128 R12, [R25+0x1410] ;  /* 0x00141000190c7984 */ /* 0x000ee20000000c00 */
[----:B0-----:R-:W-:-:S02]  /*0260*/  SHF.R.U32.HI R5, RZ, 0x1, R3 ;  /* 0x00000001ff057819 */ /* 0x001fc40000011603 */
[----:B------:R-:W-:Y:S02]  /*0270*/  ISETP.GT.U32.AND P3, PT, R3, 0x7, PT ;  /* 0x000000070300780c */ /* 0x000fe40003f64070 */
[----:B-1----:R-:W-:Y:S02]  /*0280*/  R2UR UR6, R8 ;  /* 0x00000000080672ca */ /* 0x002fe400000e0000 */
[----:B------:R-:W-:Y:S02]  /*0290*/  R2UR UR7, R9 ;  /* 0x00000000090772ca */ /* 0x000fe400000e0000 */
[----:B---3--:R-:W-:Y:S02]  /*02a0*/  R2UR UR8, R12 ;  /* 0x000000000c0872ca */ /* 0x008fe400000e0000 */
[----:B------:R-:W-:Y:S02]  /*02b0*/  R2UR UR9, R13 ;  /* 0x000000000d0972ca */ /* 0x000fe400000e0000 */
[----:B------:R-:W-:-:S02]  /*02c0*/  R2UR UR12, R10 ;  /* 0x000000000a0c72ca */ /* 0x000fc400000e0000 */
[----:B------:R-:W-:Y:S02]  /*02d0*/  R2UR UR13, R11 ;  /* 0x000000000b0d72ca */ /* 0x000fe400000e0000 */
[----:B------:R-:W-:Y:S02]  /*02e0*/  R2UR UR14, R14 ;  /* 0x000000000e0e72ca */ /* 0x000fe400000e0000 */
[----:B------:R-:W-:Y:S01]  /*02f0*/  R2UR UR15, R15 ;  /* 0x000000000f0f72ca */ /* 0x000fe200000e0000 */
[----:B------:R-:W-:Y:S01]  /*0300*/  IMAD R14, R16, 0x280, R25 ;  /* 0x00000280100e7824 */ /* 0x000fe200078e0219 */
[----:B------:R-:W-:Y:S01]  /*0310*/  BSSY.RECONVERGENT B0, `(.L_x_300) ;  /* 0x000002e000007945 */ /* 0x000fe20003800200 */
[C---:B------:R-:W-:Y:S02]  /*0320*/  ISETP.GT.U32.AND P1, PT, R3.reuse, 0xf, PT ;  /* 0x0000000f0300780c */ /* 0x040fe40003f24070 */
[----:B------:R-:W-:Y:S01]  /*0330*/  ISETP.GT.U32.AND P2, PT, R3, 0x7, PT ;  /* 0x000000070300780c */ /* 0x000fe20003f44070 */
[----:B--2---:R-:W-:-:S02]  /*0340*/  DADD R10, R6, R18 ;  /* 0x00000000060a7229 */ /* 0x004fc40000000012 */
[----:B------:R-:W-:-:S06]  /*0350*/  DADD R12, R6, -R18 ;  /* 0x00000000060c7229 */ /* 0x000fcc0000000812 */
[----:B------:R-:W-:Y:S02]  /*0360*/  DFMA R6, R10, UR6, RZ ;  /* 0x000000060a067c2b */ /* 0x000fe400080000ff */
[----:B------:R-:W-:Y:S02]  /*0370*/  DFMA R18, R12, UR8, RZ ;  /* 0x000000080c127c2b */ /* 0x000fe400080000ff */
[----:B------:R-:W-:Y:S02]  /*0380*/  DFMA R10, R10, UR12, RZ ;  /* 0x0000000c0a0a7c2b */ /* 0x000fe400080000ff */
[----:B------:R-:W-:-:S04]  /*0390*/  DFMA R12, R12, UR14, RZ ;  /* 0x0000000e0c0c7c2b */ /* 0x000fc800080000ff */
[C-C-:B------:R-:W-:Y:S02]  /*03a0*/  DADD R8, R6.reuse, R18.reuse ;  /* 0x0000000006087229 */ /* 0x140fe40000000012 */
[----:B------:R-:W-:Y:S01]  /*03b0*/  DADD R18, R6, -R18 ;  /* 0x0000000006127229 */ /* 0x000fe20000000812 */
[----:B------:R-:W-:Y:S01]  /*03c0*/  LOP3.LUT R6, R3, 0x1, RZ, 0xc0, !PT ;  /* 0x0000000103067812 */ /* 0x000fe200078ec0ff */
[----:B------:R-:W-:Y:S01]  /*03d0*/  IMAD R7, R5, 0x28, R14 ;  /* 0x0000002805077824 */ /* 0x000fe200078e020e */
[C-C-:B------:R-:W-:Y:S02]  /*03e0*/  DADD R14, R10.reuse, R12.reuse ;  /* 0x000000000a0e7229 */ /* 0x140fe4000000000c */
[----:B------:R-:W-:Y:S01]  /*03f0*/  DADD R10, R10, -R12 ;  /* 0x000000000a0a7229 */ /* 0x000fe2000000080c */
[----:B------:R-:W-:-:S05]  /*0400*/  IMAD R7, R6, 0x8, R7 ;  /* 0x0000000806077824 */ /* 0x000fca00078e0207 */
[----:B------:R0:W-:Y:S04]  /*0410*/  STS.64 [R7], R8 ;  /* 0x0000000807007388 */ /* 0x0001e80000000a00 */
        /* <DEDUP_REMOVED lines=9> */
.L_x_302:
[----:B------:R-:W-:Y:S01]  /*04b0*/  LDS.64 R12, [R17] ;  /* 0x00000000110c7984 */ /* 0x000fe20000000a00 */
[C---:B------:R-:W-:Y:S02]  /*04c0*/  ISETP.GE.U32.AND P3, PT, R20.reuse, 0x4, PT ;  /* 0x000000041400780c */ /* 0x040fe40003f66070 */
[----:B------:R-:W-:Y:S01]  /*04d0*/  IADD3 R20, PT, PT, R20, 0x4, RZ ;  /* 0x0000000414147810 */ /* 0x000fe20007ffe0ff */
[----:B------:R-:W0:Y:S02]  /*04e0*/  LDS.64 R8, [R17+0x28] ;  /* 0x0000280011087984 */ /* 0x000e240000000a00 */
[C-C-:B0-----:R-:W-:Y:S02]  /*04f0*/  DADD R10, R12.reuse, R8.reuse ;  /* 0x000000000c0a7229 */ /* 0x141fe40000000008 */
[----:B------:R-:W-:-:S06]  /*0500*/  DADD R12, R12, -R8 ;  /* 0x000000000c0c7229 */ /* 0x000fcc0000000808 */
[----:B------:R-:W-:Y:S02]  /*0510*/  DFMA R14, R10, UR6, RZ ;  /* 0x000000060a0e7c2b */ /* 0x000fe400080000ff */
[----:B------:R-:W-:Y:S02]  /*0520*/  DFMA R18, R12, UR8, RZ ;  /* 0x000000080c127c2b */ /* 0x000fe400080000ff */
[----:B------:R-:W-:Y:S02]  /*0530*/  DFMA R10, R10, UR12, RZ ;  /* 0x0000000c0a0a7c2b */ /* 0x000fe400080000ff */
[----:B------:R-:W-:-:S04]  /*0540*/  DFMA R12, R12, UR14, RZ ;  /* 0x0000000e0c0c7c2b */ /* 0x000fc800080000ff */
        /* <DEDUP_REMOVED lines=8> */
[----:B0-----:R-:W-:Y:S01]  /*05d0*/  VIADD R17, R17, 0x140 ;  /* 0x0000014011117836 */ /* 0x001fe20000000000 */
[----:B------:R-:W-:Y:S06]  /*05e0*/  @!P3 BRA `(.L_x_302) ;  /* 0xfffffffc00b0b947 */ /* 0x000fec000383ffff */
.L_x_301:
[----:B------:R-:W-:Y:S05]  /*05f0*/  BSYNC.RECONVERGENT B0 ;  /* 0x0000000000007941 */ /* 0x000fea0003800200 */
.L_x_300:
[----:B------:R-:W-:Y:S06]  /*0600*/  BAR.SYNC.DEFER_BLOCKING 0x0 ;  /* 0x0000000000007b1d */ /* 0x000fec0000010000 */
[----:B------:R-:W-:Y:S04]  /*0610*/  BSSY.RECONVERGENT B0, `(.L_x_303) ;  /* 0x0000034000007945 */ /* 0x000fe80003800200 */
[----:B------:R-:W-:Y:S05]  /*0620*/  @P1 BRA `(.L_x_304) ;  /* 0x0000000000c81947 */ /* 0x000fea0003800000 */
[--C-:B0-----:R-:W-:Y:S01]  /*0630*/  SHF.R.U32.HI R9, RZ, 0x2, R3.reuse ;  /* 0x00000002ff097819 */ /* 0x101fe20000011603 */
[----:B------:R-:W-:Y:S01]  /*0640*/  IMAD.MOV.U32 R27, RZ, RZ, R3 ;  /* 0x000000ffff1b7224 */ /* 0x000fe200078e0003 */
[----:B------:R-:W-:-:S03]  /*0650*/  LOP3.LUT R24, R3, 0x3, RZ, 0xc0, !PT ;  /* 0x0000000303187812 */ /* 0x000fc600078ec0ff */
[----:B------:R-:W-:-:S04]  /*0660*/  IMAD R9, R16, 0x4, R9 ;  /* 0x0000000410097824 */ /* 0x000fc800078e0209 */
[----:B------:R-:W-:-:S04]  /*0670*/  IMAD R8, R9, 0x4, R24 ;  /* 0x0000000409087824 */ /* 0x000fc800078e0218 */
[----:B------:R-:W-:-:S05]  /*0680*/  IMAD R8, R8, 0x28, RZ ;  /* 0x0000002808087824 */ /* 0x000fca00078e02ff */
[----:B------:R-:W-:-:S07]  /*0690*/  IADD3 R25, PT, PT, R8, 0x8, R25 ;  /* 0x0000000808197810 */ /* 0x000fce0007ffe019 */
.L_x_305:
[----:B------:R-:W0:Y:S01]  /*06a0*/  LDC.64 R10, c[0x0][0x390] ;  /* 0x0000e400ff0a7b82 */ /* 0x000e220000000a00 */
[----:B------:R-:W-:Y:S01]  /*06b0*/  LOP3.LUT R9, R24, 0xc, R27, 0xf8, !PT ;  /* 0x0000000c18097812 */ /* 0x000fe200078ef81b */
[----:B------:R-:W-:Y:S04]  /*06c0*/  LDS.64 R18, [R25+-0x8] ;  /* 0xfffff80019127984 */ /* 0x000fe80000000a00 */
[----:B------:R-:W-:Y:S01]  /*06d0*/  IMAD R9, R2, 0x10, R9 ;  /* 0x0000001002097824 */ /* 0x000fe200078e0209 */
[----:B------:R-:W1:Y:S03]  /*06e0*/  LDS.64 R16, [R25] ;  /* 0x0000000019107984 */ /* 0x000e660000000a00 */
[----:B------:R-:W-:Y:S01]  /*06f0*/  IMAD.SHL.U32 R13, R9, 0x4, RZ ;  /* 0x00000004090d7824 */ /* 0x000fe200078e00ff */
[----:B------:R-:W-:-:S03]  /*0700*/  CS2R R8, SRZ ;  /* 0x0000000000087805 */ /* 0x000fc6000001ff00 */
[----:B0-----:R-:W-:Y:S01]  /*0710*/  IMAD.WIDE R10, R13, 0x8, R10 ;  /* 0x000000080d0a7825 */ /* 0x001fe200078e020a */
[----:B------:R-:W-:-:S04]  /*0720*/  CS2R R12, SRZ ;  /* 0x00000000000c7805 */ /* 0x000fc8000001ff00 */
[----:B------:R-:W2:Y:S04]  /*0730*/  @!P0 LDG.E.64.CONSTANT R8, desc[UR10][R10.64+0x18] ;  /* 0x0000180a0a088981 */ /* 0x000ea8000c1e9b00 */
[----:B------:R-:W3:Y:S01]  /*0740*/  @!P0 LDG.E.64.CONSTANT R12, desc[UR10][R10.64] ;  /* 0x0000000a0a0c8981 */ /* 0x000ee2000c1e9b00 */
[C-C-:B-1----:R-:W-:Y:S02]  /*0750*/  DADD R14, R18.reuse, -R16.reuse ;  /* 0x00000000120e7229 */ /* 0x142fe40000000810 */
[----:B------:R-:W-:-:S06]  /*0760*/  DADD R16, R18, R16 ;  /* 0x0000000012107229 */ /* 0x000fcc0000000010 */
[----:B------:R-:W-:Y:S02]  /*0770*/  DFMA R18, R14, UR8, RZ ;  /* 0x000000080e127c2b */ /* 0x000fe400080000ff */
[----:B------:R-:W-:-:S08]  /*0780*/  DFMA R20, R16, UR6, RZ ;  /* 0x0000000610147c2b */ /* 0x000fd000080000ff */
[C-C-:B------:R-:W-:Y:S02]  /*0790*/  DADD R22, R20.reuse, -R18.reuse ;  /* 0x0000000014167229 */ /* 0x140fe40000000812 */
[----:B------:R-:W-:Y:S01]  /*07a0*/  DADD R18, R20, R18 ;  /* 0x0000000014127229 */ /* 0x000fe20000000012 */
[----:B------:R-:W-:-:S06]  /*07b0*/  CS2R R20, SRZ ;  /* 0x0000000000147805 */ /* 0x000fcc000001ff00 */
[----:B------:R-:W4:Y:S01]  /*07c0*/  @!P0 LDG.E.64.CONSTANT R20, desc[UR10][R10.64+0x10] ;  /* 0x0000100a0a148981 */ /* 0x000f22000c1e9b00 */
[----:B--2---:R-:W-:-:S08]  /*07d0*/  DMUL R22, R22, R8 ;  /* 0x0000000816167228 */ /* 0x004fd00000000000 */
[CCC-:B---3--:R-:W-:Y:S02]  /*07e0*/  DFMA R8, R18.reuse, R12.reuse, R22.reuse ;  /* 0x0000000c1208722b */ /* 0x1c8fe40000000016 */
[----:B------:R-:W-:Y:S01]  /*07f0*/  DFMA R12, R18, R12, -R22 ;  /* 0x0000000c120c722b */ /* 0x000fe20000000816 */
[----:B------:R-:W-:-:S06]  /*0800*/  CS2R R18, SRZ ;  /* 0x0000000000127805 */ /* 0x000fcc000001ff00 */
[----:B------:R-:W2:Y:S01]  /*0810*/  @!P0 LDG.E.64.CONSTANT R18, desc[UR10][R10.64+0x8] ;  /* 0x0000080a0a128981 */ /* 0x000ea2000c1e9b00 */
[----:B------:R-:W-:Y:S02]  /*0820*/  DFMA R14, R14, UR14, RZ ;  /* 0x0000000e0e0e7c2b */ /* 0x000fe400080000ff */
[----:B------:R-:W-:-:S08]  /*0830*/  DFMA R16, R16, UR12, RZ ;  /* 0x0000000c10107c2b */ /* 0x000fd000080000ff */
[C-C-:B------:R-:W-:Y:S02]  /*0840*/  DADD R22, R16.reuse, -R14.reuse ;  /* 0x0000000010167229 */ /* 0x140fe4000000080e */
[----:B------:R-:W-:Y:S02]  /*0850*/  DADD R14, R16, R14 ;  /* 0x00000000100e7229 */ /* 0x000fe4000000000e */
[----:B------:R-:W-:Y:S02]  /*0860*/  DFMA R8, R8, UR6, RZ ;  /* 0x0000000608087c2b */ /* 0x000fe400080000ff */
[----:B------:R-:W-:Y:S02]  /*0870*/  DFMA R12, R12, UR8, RZ ;  /* 0x000000080c0c7c2b */ /* 0x000fe400080000ff */
[----:B----4-:R-:W-:Y:S01]  /*0880*/  DMUL R20, R22, R20 ;  /* 0x0000001416147228 */ /* 0x010fe20000000000 */
[C---:B------:R-:W-:Y:S02]  /*0890*/  ISETP.GE.U32.AND P1, PT, R27.reuse, 0xc, PT ;  /* 0x0000000c1b00780c */ /* 0x040fe40003f26070 */
[----:B------:R-:W-:-:S05]  /*08a0*/  IADD3 R27, PT, PT, R27, 0x4, RZ ;  /* 0x000000041b1b7810 */ /* 0x000fca0007ffe0ff */
[CCC-:B--2---:R-:W-:Y:S02]  /*08b0*/  DFMA R16, R14.reuse, R18.reuse, R20.reuse ;  /* 0x000000120e10722b */ /* 0x1c4fe40000000014 */
[----:B------:R-:W-:-:S06]  /*08c0*/  DFMA R14, R14, R18, -R20 ;  /* 0x000000120e0e722b */ /* 0x000fcc0000000814 */
[----:B------:R-:W-:Y:S02]  /*08d0*/  DFMA R8, R16, UR12, R8 ;  /* 0x0000000c10087c2b */ /* 0x000fe40008000008 */
[----:B------:R-:W-:-:S08]  /*08e0*/  DFMA R12, R14, UR14, R12 ;  /* 0x0000000e0e0c7c2b */ /* 0x000fd0000800000c */
[C-C-:B------:R-:W-:Y:S02]  /*08f0*/  DADD R10, R8.reuse, R12.reuse ;  /* 0x00000000080a7229 */ /* 0x140fe4000000000c */
[----:B------:R-:W-:-:S05]  /*0900*/  DADD R8, R8, -R12 ;  /* 0x0000000008087229 */ /* 0x000fca000000080c */
[----:B------:R-:W-:Y:S04]  /*0910*/  STS.64 [R25+-0x8], R10 ;  /* 0xfffff80a19007388 */ /* 0x000fe80000000a00 */
[----:B------:R0:W-:Y:S02]  /*0920*/  STS.64 [R25], R8 ;  /* 0x0000000819007388 */ /* 0x0001e40000000a00 */
[----:B0-----:R-:W-:Y:S01]  /*0930*/  VIADD R25, R25, 0xa0 ;  /* 0x000000a019197836 */ /* 0x001fe20000000000 */
[----:B------:R-:W-:Y:S06]  /*0940*/  @!P1 BRA `(.L_x_305) ;  /* 0xfffffffc00549947 */ /* 0x000fec000383ffff */
.L_x_304:
[----:B------:R-:W-:Y:S05]  /*0950*/  BSYNC.RECONVERGENT B0 ;  /* 0x0000000000007941 */ /* 0x000fea0003800200 */
.L_x_303:
[----:B------:R-:W-:Y:S06]  /*0960*/  BAR.SYNC.DEFER_BLOCKING 0x0 ;  /* 0x0000000000007b1d */ /* 0x000fec0000010000 */
[----:B------:R-:W-:Y:S04]  /*0970*/  BSSY.RECONVERGENT B0, `(.L_x_306) ;  /* 0x000001d000007945 */ /* 0x000fe80003800200 */
[----:B------:R-:W-:Y:S05]  /*0980*/  @P2 BRA `(.L_x_307) ;  /* 0x00000000006c2947 */ /* 0x000fea0003800000 */
[----:B------:R-:W1:Y:S01]  /*0990*/  S2R R2, SR_TID.Y ;  /* 0x0000000000027919 */ /* 0x000e620000002200 */
[----:B------:R-:W2:Y:S01]  /*09a0*/  S2UR UR5, SR_CgaCtaId ;  /* 0x00000000000579c3 */ /* 0x000ea20000008800 */
[----:B------:R-:W-:Y:S02]  /*09b0*/  UMOV UR4, 0x400 ;  /* 0x0000040000047882 */ /* 0x000fe40000000000 */
[----:B--2---:R-:W-:Y:S01]  /*09c0*/  ULEA UR4, UR5, UR4, 0x18 ;  /* 0x0000000405047291 */ /* 0x004fe2000f8ec0ff */
[----:B-1----:R-:W-:-:S04]  /*09d0*/  IMAD R5, R2, 0x4, R5 ;  /* 0x0000000402057824 */ /* 0x002fc800078e0205 */
[----:B------:R-:W-:-:S05]  /*09e0*/  IMAD R5, R5, 0x14, R6 ;  /* 0x0000001405057824 */ /* 0x000fca00078e0206 */
[----:B------:R-:W-:-:S07]  /*09f0*/  LEA R2, R5, UR4, 0x3 ;  /* 0x0000000405027c11 */ /* 0x000fce000f8e18ff */
.L_x_308:
[----:B0-----:R-:W-:Y:S01]  /*0a00*/  LDS.64 R8, [R2] ;  /* 0x0000000002087984 */ /* 0x001fe20000000a00 */
        /* <DEDUP_REMOVED lines=10> */
[----:B------:R-:W-:-:S06]  /*0ab0*/  DFMA R8, R8, UR8, RZ ;  /* 0x0000000808087c2b */ /* 0x000fcc00080000ff */
[----:B------:R-:W-:Y:S02]  /*0ac0*/  DFMA R10, R10, UR12, R12 ;  /* 0x0000000c0a0a7c2b */ /* 0x000fe4000800000c */
[----:B------:R-:W-:-:S08]  /*0ad0*/  DFMA R8, R14, UR14, R8 ;  /* 0x0000000e0e087c2b */ /* 0x000fd00008000008 */
[C-C-:B------:R-:W-:Y:S02]  /*0ae0*/  DADD R12, R10.reuse, R8.reuse ;  /* 0x000000000a0c7229 */ /* 0x140fe40000000008 */
[----:B------:R-:W-:-:S05]  /*0af0*/  DADD R8, R10, -R8 ;  /* 0x000000000a087229 */ /* 0x000fca0000000808 */
[----:B------:R-:W-:Y:S04]  /*0b00*/  STS.64 [R2], R12 ;  /* 0x0000000c02007388 */ /* 0x000fe80000000a00 */
[----:B------:R0:W-:Y:S02]  /*0b10*/  STS.64 [R2+0x28], R8 ;  /* 0x0000280802007388 */ /* 0x0001e40000000a00 */
[----:B0-----:R-:W-:Y:S01]  /*0b20*/  VIADD R2, R2, 0x140 ;  /* 0x0000014002027836 */ /* 0x001fe20000000000 */
[----:B------:R-:W-:Y:S06]  /*0b30*/  @!P0 BRA `(.L_x_308) ;  /* 0xfffffffc00b08947 */ /* 0x000fec000383ffff */
.L_x_307:
[----:B------:R-:W-:Y:S05]  /*0b40*/  BSYNC.RECONVERGENT B0 ;  /* 0x0000000000007941 */ /* 0x000fea0003800200 */
.L_x_306:
[----:B------:R-:W-:Y:S06]  /*0b50*/  BAR.SYNC.DEFER_BLOCKING 0x0 ;  /* 0x0000000000007b1d */ /* 0x000fec0000010000 */
[----:B------:R-:W1:Y:S01]  /*0b60*/  LDCU UR4, c[0x0][0x380] ;  /* 0x00007000ff0477ac */ /* 0x000e620008000800 */
[----:B------:R-:W-:Y:S01]  /*0b70*/  LDS.64 R2, [R7] ;  /* 0x0000000007027984 */ /* 0x000fe20000000a00 */
[----:B-1----:R-:W-:-:S03]  /*0b80*/  ISETP.GE.AND P0, PT, R0, UR4, PT ;  /* 0x0000000400007c0c */ /* 0x002fc6000bf06270 */
[----:B0-----:R-:W0:Y:S04]  /*0b90*/  LDS.64 R8, [R7+0x1e0] ;  /* 0x0001e00007087984 */ /* 0x001e280000000a00 */
[----:B------:R-:W-:Y:S04]  /*0ba0*/  LDS.64 R12, [R7+0xa0] ;  /* 0x0000a000070c7984 */ /* 0x000fe80000000a00 */
[----:B------:R-:W1:Y:S01]  /*0bb0*/  LDS.64 R14, [R7+0x140] ;  /* 0x00014000070e7984 */ /* 0x000e620000000a00 */
[C-C-:B0-----:R-:W-:Y:S02]  /*0bc0*/  DADD R10, R2.reuse, R8.reuse ;  /* 0x00000000020a7229 */ /* 0x141fe40000000008 */
[----:B------:R-:W-:-:S02]  /*0bd0*/  DADD R2, R2, -R8 ;  /* 0x0000000002027229 */ /* 0x000fc40000000808 */
[C-C-:B-1----:R-:W-:Y:S02]  /*0be0*/  DADD R8, R12.reuse, R14.reuse ;  /* 0x000000000c087229 */ /* 0x142fe4000000000e */
[----:B------:R-:W-:Y:S02]  /*0bf0*/  DADD R12, R12, -R14 ;  /* 0x000000000c0c7229 */ /* 0x000fe4000000080e */
[----:B------:R-:W-:Y:S02]  /*0c00*/  DFMA R10, R10, UR6, RZ ;  /* 0x000000060a0a7c2b */ /* 0x000fe400080000ff */
[----:B------:R-:W-:-:S06]  /*0c10*/  DFMA R2, R2, UR8, RZ ;  /* 0x0000000802027c2b */ /* 0x000fcc00080000ff */
        /* <DEDUP_REMOVED lines=10> */
.L_x_309:
        /* <DEDUP_REMOVED lines=12> */
.L_x_358:


//--------------------- .text._Z32massMatrixMultiplyConstantKernelILi2ELi2ELi8EEviPKiPKdS3_S3_S3_Pd --------------------------
	.section	.text._Z32massMatrixMultiplyConstantKernelILi2ELi2ELi8EEviPKiPKdS3_S3_S3_Pd,"ax",@progbits
	.align	128
        .global         _Z32massMatrixMultiplyConstantKernelILi2ELi2ELi8EEviPKiPKdS3_S3_S3_Pd
        .type           _Z32massMatrixMultiplyConstantKernelILi2ELi2ELi8EEviPKiPKdS3_S3_S3_Pd,@function
        .size           _Z32massMatrixMultiplyConstantKernelILi2ELi2ELi8EEviPKiPKdS3_S3_S3_Pd,(.L_x_359 - _Z32massMatrixMultiplyConstantKernelILi2ELi2ELi8EEviPKiPKdS3_S3_S3_Pd)
        .other          _Z32massMatrixMultiplyConstantKernelILi2ELi2ELi8EEviPKiPKdS3_S3_S3_Pd,@"STO_CUDA_ENTRY STV_DEFAULT"
_Z32massMatrixMultiplyConstantKernelILi2ELi2ELi8EEviPKiPKdS3_S3_S3_Pd:
.text._Z32massMatrixMultiplyConstantKernelILi2ELi2ELi8EEviPKiPKdS3_S3_S3_Pd:
[----:B------:R-:W-:Y:S01]  /*0000*/  LDC R1, c[0x0][0x37c] ;  /* 0x0000df00ff017b82 */ /* 0x000fe20000000800 */
[----:B------:R-:W0:Y:S01]  /*0010*/  S2R R12, SR_TID.Y ;  /* 0x00000000000c7919 */ /* 0x000e220000002200 */
[----:B------:R-:W1:Y:S06]  /*0020*/  LDCU UR4, c[0x0][0x380] ;  /* 0x00007000ff0477ac */ /* 0x000e6c0008000800 */
[----:B------:R-:W2:Y:S01]  /*0030*/  LDC.64 R6, c[0x0][0x3a8] ;  /* 0x0000ea00ff067b82 */ /* 0x000ea20000000a00 */
[----:B------:R-:W0:Y:S01]  /*0040*/  S2R R3, SR_CTAID.X ;  /* 0x0000000000037919 */ /* 0x000e220000002500 */
[----:B------:R-:W3:Y:S01]  /*0050*/  LDCU.64 UR6, c[0x0][0x358] ;  /* 0x00006b00ff0677ac */ /* 0x000ee20008000a00 */
[----:B------:R-:W4:Y:S01]  /*0060*/  S2R R2, SR_TID.X ;  /* 0x0000000000027919 */ /* 0x000f220000002100 */
[----:B------:R-:W5:Y:S04]  /*0070*/  LDCU.64 UR8, c[0x3][URZ] ;  /* 0x00c00000ff0877ac */ /* 0x000f680008000a00 */
[----:B------:R-:W5:Y:S01]  /*0080*/  S2UR UR5, SR_CgaCtaId ;  /* 0x00000000000579c3 */ /* 0x000f620000008800 */
[----:B------:R-:W5:Y:S01]  /*0090*/  LDCU.64 UR10, c[0x3][0x700] ;  /* 0x00c0e000ff0a77ac */ /* 0x000f620008000a00 */
[----:B0-----:R-:W-:-:S06]  /*00a0*/  IMAD R3, R3, 0x8, R12 ;  /* 0x0000000803037824 */ /* 0x001fcc00078e020c */
[----:B------:R-:W-:Y:S01]  /*00b0*/  BAR.SYNC.DEFER_BLOCKING 0x0 ;  /* 0x0000000000007b1d */ /* 0x000fe20000010000 */
[----:B-1----:R-:W-:-:S13]  /*00c0*/  ISETP.GE.AND P0, PT, R3, UR4, PT ;  /* 0x0000000403007c0c */ /* 0x002fda000bf06270 */
[----:B------:R-:W0:Y:S02]  /*00d0*/  @!P0 LDC.64 R4, c[0x0][0x388] ;  /* 0x0000e200ff048b82 */ /* 0x000e240000000a00 */
[----:B0-----:R-:W-:-:S06]  /*00e0*/  @!P0 IMAD.WIDE R4, R3, 0x4, R4 ;  /* 0x0000000403048825 */ /* 0x001fcc00078e0204 */
[----:B---3--:R-:W3:Y:S01]  /*00f0*/  @!P0 LDG.E.CONSTANT R4, desc[UR6][R4.64] ;  /* 0x0000000604048981 */ /* 0x008ee2000c1e9900 */
[----:B------:R-:W-:Y:S02]  /*0100*/  IMAD.MOV.U32 R3, RZ, RZ, RZ ;  /* 0x000000ffff037224 */ /* 0x000fe400078e00ff */
[----:B---3--:R-:W-:-:S05]  /*0110*/  @!P0 IMAD.SHL.U32 R3, R4, 0x8, RZ ;  /* 0x0000000804038824 */ /* 0x008fca00078e00ff */
[----:B----4-:R-:W-:-:S05]  /*0120*/  IADD3 R0, PT, PT, R2, R3, RZ ;  /* 0x0000000302007210 */ /* 0x010fca0007ffe0ff */
[----:B--2---:R-:W-:-:S05]  /*0130*/  IMAD.WIDE R6, R0, 0x8, R6 ;  /* 0x0000000800067825 */ /* 0x004fca00078e0206 */
[----:B------:R-:W2:Y:S04]  /*0140*/  LDG.E.64.CONSTANT R8, desc[UR6][R6.64] ;  /* 0x0000000606087981 */ /* 0x000ea8000c1e9b00 */
[----:B------:R0:W2:Y:S01]  /*0150*/  LDG.E.64.CONSTANT R10, desc[UR6][R6.64+0x20] ;  /* 0x00002006060a7981 */ /* 0x0000a2000c1e9b00 */
[----:B------:R-:W-:Y:S01]  /*0160*/  UMOV UR4, 0x400 ;  /* 0x0000040000047882 */ /* 0x000fe20000000000 */
[----:B------:R-:W-:Y:S01]  /*0170*/  ISETP.GT.U32.AND P1, PT, R2, 0x3, PT ;  /* 0x000000030200780c */ /* 0x000fe20003f24070 */
[----:B-----5:R-:W-:Y:S01]  /*0180*/  ULEA UR4, UR5, UR4, 0x18 ;  /* 0x0000000405047291 */ /* 0x020fe2000f8ec0ff */
[----:B------:R-:W-:Y:S05]  /*0190*/  BSSY.RECONVERGENT B0, `(.L_x_310) ;  /* 0x000001e000007945 */ /* 0x000fea0003800200 */
[----:B0-----:R-:W-:Y:S01]  /*01a0*/  LEA R6, R12, UR4, 0x6 ;  /* 0x000000040c067c11 */ /* 0x001fe2000f8e30ff */
[----:B--2---:R-:W-:-:S02]  /*01b0*/  DADD R4, R8, R10 ;  /* 0x0000000008047229 */ /* 0x004fc4000000000a */
[----:B------:R-:W-:Y:S01]  /*01c0*/  DADD R8, R8, -R10 ;  /* 0x0000000008087229 */ /* 0x000fe2000000080a */
[----:B------:R-:W-:-:S05]  /*01d0*/  IMAD.SHL.U32 R10, R2, 0x8, RZ ;  /* 0x00000008020a7824 */ /* 0x000fca00078e00ff */
[----:B------:R-:W-:Y:S01]  /*01e0*/  DFMA R4, R4, UR8, RZ ;  /* 0x0000000804047c2b */ /* 0x000fe200080000ff */
[C---:B------:R-:W-:Y:S01]  /*01f0*/  LOP3.LUT R11, R10.reuse, 0x1ff0, RZ, 0xc0, !PT ;  /* 0x00001ff00a0b7812 */ /* 0x040fe200078ec0ff */
[----:B------:R-:W-:Y:S01]  /*0200*/  DFMA R8, R8, UR10, RZ ;  /* 0x0000000a08087c2b */ /* 0x000fe200080000ff */
[----:B------:R-:W-:-:S03]  /*0210*/  LOP3.LUT R13, R10, 0x8, RZ, 0xc0, !PT ;  /* 0x000000080a0d7812 */ /* 0x000fc600078ec0ff */
[----:B------:R-:W-:-:S04]  /*0220*/  IMAD.IADD R10, R6, 0x1, R11 ;  /* 0x00000001060a7824 */ /* 0x000fc800078e020b */
[C-C-:B------:R-:W-:Y:S02]  /*0230*/  DADD R6, R4.reuse, R8.reuse ;  /* 0x0000000004067229 */ /* 0x140fe40000000008 */
[----:B------:R-:W-:Y:S01]  /*0240*/  DADD R4, R4, -R8 ;  /* 0x0000000004047229 */ /* 0x000fe20000000808 */
[----:B------:R-:W-:Y:S01]  /*0250*/  IADD3 R8, PT, PT, R10, R13, RZ ;  /* 0x0000000d0a087210 */ /* 0x000fe20007ffe0ff */
[----:B------:R-:W-:Y:S01]  /*0260*/  IMAD.IADD R9, R11, 0x1, R10 ;  /* 0x000000010b097824 */ /* 0x000fe200078e020a */
[----:B------:R-:W-:-:S03]  /*0270*/  LOP3.LUT R10, R2, 0x1, RZ, 0xc0, !PT ;  /* 0x00000001020a7812 */ /* 0x000fc600078ec0ff */
[----:B------:R0:W-:Y:S04]  /*0280*/  STS.64 [R8], R6 ;  /* 0x0000000608007388 */ /* 0x0001e80000000a00 */
[----:B------:R0:W-:Y:S01]  /*0290*/  STS.64 [R8+0x20], R4 ;  /* 0x0000200408007388 */ /* 0x0001e20000000a00 */
[----:B------:R-:W-:Y:S06]  /*02a0*/  BAR.SYNC.DEFER_BLOCKING 0x0 ;  /* 0x0000000000007b1d */ /* 0x000fec0000010000 */
[----:B------:R-:W-:Y:S05]  /*02b0*/  @P1 BRA `(.L_x_311) ;  /* 0x00000000002c1947 */ /* 0x000fea0003800000 */
[----:B------:R-:W-:-:S05]  /*02c0*/  IMAD R11, R10, 0x8, R9 ;  /* 0x000000080a0b7824 */ /* 0x000fca00078e0209 */
[----:B0-----:R-:W-:Y:S04]  /*02d0*/  LDS.64 R4, [R11] ;  /* 0x000000000b047984 */ /* 0x001fe80000000a00 */
[----:B------:R-:W0:Y:S02]  /*02e0*/  LDS.64 R6, [R11+0x10] ;  /* 0x000010000b067984 */ /* 0x000e240000000a00 */
[C-C-:B0-----:R-:W-:Y:S02]  /*02f0*/  DADD R12, R4.reuse, R6.reuse ;  /* 0x00000000040c7229 */ /* 0x141fe40000000006 */
[----:B------:R-:W-:-:S06]  /*0300*/  DADD R4, R4, -R6 ;  /* 0x0000000004047229 */ /* 0x000fcc0000000806 */
[----:B------:R-:W-:Y:S02]  /*0310*/  DFMA R12, R12, UR8, RZ ;  /* 0x000000080c0c7c2b */ /* 0x000fe400080000ff */
[----:B------:R-:W-:-:S08]  /*0320*/  DFMA R4, R4, UR10, RZ ;  /* 0x0000000a04047c2b */ /* 0x000fd000080000ff */
[C-C-:B------:R-:W-:Y:S02]  /*0330*/  DADD R6, R12.reuse, R4.reuse ;  /* 0x000000000c067229 */ /* 0x140fe40000000004 */
[----:B------:R-:W-:-:S05]  /*0340*/  DADD R4, R12, -R4 ;  /* 0x000000000c047229 */ /* 0x000fca0000000804 */
[----:B------:R1:W-:Y:S04]  /*0350*/  STS.64 [R11], R6 ;  /* 0x000000060b007388 */ /* 0x0003e80000000a00 */
[----:B------:R1:W-:Y:S02]  /*0360*/  STS.64 [R11+0x10], R4 ;  /* 0x000010040b007388 */ /* 0x0003e40000000a00 */
.L_x_311:
[----:B------:R-:W-:Y:S05]  /*0370*/  BSYNC.RECONVERGENT B0 ;  /* 0x0000000000007941 */ /* 0x000fea0003800200 */
.L_x_310:
[----:B------:R-:W-:Y:S06]  /*0380*/  BAR.SYNC.DEFER_BLOCKING 0x0 ;  /* 0x0000000000007b1d */ /* 0x000fec0000010000 */
[----:B------:R-:W-:Y:S04]  /*0390*/  BSSY.RECONVERGENT B0, `(.L_x_312) ;  /* 0x000001b000007945 */ /* 0x000fe80003800200 */
[----:B------:R-:W-:Y:S05]  /*03a0*/  @P1 BRA `(.L_x_313) ;  /* 0x0000000000641947 */ /* 0x000fea0003800000 */
[----:B------:R-:W2:Y:S01]  /*03b0*/  @!P0 LDC.64 R16, c[0x0][0x390] ;  /* 0x0000e400ff108b82 */ /* 0x000ea20000000a00 */
[----:B01----:R-:W-:Y:S02]  /*03c0*/  @!P0 LOP3.LUT R5, R2, 0x2, RZ, 0xc0, !PT ;  /* 0x0000000202058812 */ /* 0x003fe400078ec0ff */
[----:B------:R-:W-:Y:S02]  /*03d0*/  CS2R R12, SRZ ;  /* 0x00000000000c7805 */ /* 0x000fe4000001ff00 */
[----:B------:R-:W-:-:S04]  /*03e0*/  @!P0 LOP3.LUT R2, R5, 0x1, R2, 0xf8, !PT ;  /* 0x0000000105028812 */ /* 0x000fc800078ef802 */
[----:B------:R-:W-:-:S05]  /*03f0*/  @!P0 LEA R3, R2, R3, 0x1 ;  /* 0x0000000302038211 */ /* 0x000fca00078e08ff */
[----:B--2---:R-:W-:Y:S01]  /*0400*/  @!P0 IMAD.WIDE R16, R3, 0x8, R16 ;  /* 0x0000000803108825 */ /* 0x004fe200078e0210 */
[----:B------:R-:W-:-:S04]  /*0410*/  CS2R R2, SRZ ;  /* 0x0000000000027805 */ /* 0x000fc8000001ff00 */
[----:B------:R-:W2:Y:S04]  /*0420*/  @!P0 LDG.E.64.CONSTANT R12, desc[UR6][R16.64+0x8] ;  /* 0x00000806100c8981 */ /* 0x000ea8000c1e9b00 */
[----:B------:R-:W3:Y:S01]  /*0430*/  @!P0 LDG.E.64.CONSTANT R2, desc[UR6][R16.64] ;  /* 0x0000000610028981 */ /* 0x000ee2000c1e9b00 */
[----:B------:R-:W-:-:S05]  /*0440*/  IMAD R11, R10, 0x10, R9 ;  /* 0x000000100a0b7824 */ /* 0x000fca00078e0209 */
[----:B------:R-:W0:Y:S02]  /*0450*/  LDS.128 R4, [R11] ;  /* 0x000000000b047984 */ /* 0x000e240000000c00 */
[C-C-:B0-----:R-:W-:Y:S02]  /*0460*/  DADD R14, R4.reuse, R6.reuse ;  /* 0x00000000040e7229 */ /* 0x141fe40000000006 */
[----:B------:R-:W-:-:S06]  /*0470*/  DADD R4, R4, -R6 ;  /* 0x0000000004047229 */ /* 0x000fcc0000000806 */
[----:B------:R-:W-:Y:S02]  /*0480*/  DFMA R14, R14, UR8, RZ ;  /* 0x000000080e0e7c2b */ /* 0x000fe400080000ff */
[----:B------:R-:W-:-:S08]  /*0490*/  DFMA R4, R4, UR10, RZ ;  /* 0x0000000a04047c2b */ /* 0x000fd000080000ff */
[C-C-:B------:R-:W-:Y:S02]  /*04a0*/  DADD R6, R14.reuse, -R4.reuse ;  /* 0x000000000e067229 */ /* 0x140fe40000000804 */
[----:B------:R-:W-:-:S06]  /*04b0*/  DADD R4, R14, R4 ;  /* 0x000000000e047229 */ /* 0x000fcc0000000004 */
[----:B--2---:R-:W-:-:S08]  /*04c0*/  DMUL R6, R6, R12 ;  /* 0x0000000c06067228 */ /* 0x004fd00000000000 */
[CCC-:B---3--:R-:W-:Y:S02]  /*04d0*/  DFMA R12, R4.reuse, R2.reuse, -R6.reuse ;  /* 0x00000002040c722b */ /* 0x1c8fe40000000806 */
[----:B------:R-:W-:-:S06]  /*04e0*/  DFMA R2, R4, R2, R6 ;  /* 0x000000020402722b */ /* 0x000fcc0000000006 */
[----:B------:R-:W-:Y:S02]  /*04f0*/  DFMA R12, R12, UR10, RZ ;  /* 0x0000000a0c0c7c2b */ /* 0x000fe400080000ff */
[----:B------:R-:W-:-:S08]  /*0500*/  DFMA R2, R2, UR8, RZ ;  /* 0x0000000802027c2b */ /* 0x000fd000080000ff */
[C-C-:B------:R-:W-:Y:S02]  /*0510*/  DADD R4, R12.reuse, R2.reuse ;  /* 0x000000000c047229 */ /* 0x140fe40000000002 */
[----:B------:R-:W-:-:S07]  /*0520*/  DADD R6, -R12, R2 ;  /* 0x000000000c067229 */ /* 0x000fce0000000102 */
[----:B------:R2:W-:Y:S04]  /*0530*/  STS.128 [R11], R4 ;  /* 0x000000040b007388 */ /* 0x0005e80000000c00 */
.L_x_313:
[----:B------:R-:W-:Y:S05]  /*0540*/  BSYNC.RECONVERGENT B0 ;  /* 0x0000000000007941 */ /* 0x000fea0003800200 */
.L_x_312:
[----:B------:R-:W-:Y:S06]  /*0550*/  BAR.SYNC.DEFER_BLOCKING 0x0 ;  /* 0x0000000000007b1d */ /* 0x000fec0000010000 */
[----:B------:R-:W-:Y:S04]  /*0560*/  BSSY.RECONVERGENT B0, `(.L_x_314) ;  /* 0x000000d000007945 */ /* 0x000fe80003800200 */
[----:B------:R-:W-:Y:S05]  /*0570*/  @P1 BRA `(.L_x_315) ;  /* 0x00000000002c1947 */ /* 0x000fea0003800000 */
[----:B------:R-:W-:-:S05]  /*0580*/  LEA R9, R10, R9, 0x3 ;  /* 0x000000090a097211 */ /* 0x000fca00078e18ff */
[----:B------:R-:W-:Y:S04]  /*0590*/  LDS.64 R2, [R9] ;  /* 0x0000000009027984 */ /* 0x000fe80000000a00 */
[----:B012---:R-:W0:Y:S02]  /*05a0*/  LDS.64 R4, [R9+0x10] ;  /* 0x0000100009047984 */ /* 0x007e240000000a00 */
[C-C-:B0-----:R-:W-:Y:S02]  /*05b0*/  DADD R6, R2.reuse, -R4.reuse ;  /* 0x0000000002067229 */ /* 0x141fe40000000804 */
[----:B------:R-:W-:-:S06]  /*05c0*/  DADD R2, R2, R4 ;  /* 0x0000000002027229 */ /* 0x000fcc0000000004 */
[----:B------:R-:W-:Y:S02]  /*05d0*/  DFMA R6, R6, UR10, RZ ;  /* 0x0000000a06067c2b */ /* 0x000fe400080000ff */
[----:B------:R-:W-:-:S08]  /*05e0*/  DFMA R2, R2, UR8, RZ ;  /* 0x0000000802027c2b */ /* 0x000fd000080000ff */
[C-C-:B------:R-:W-:Y:S02]  /*05f0*/  DADD R4, R6.reuse, R2.reuse ;  /* 0x0000000006047229 */ /* 0x140fe40000000002 */
[----:B------:R-:W-:-:S05]  /*0600*/  DADD R2, -R6, R2 ;  /* 0x0000000006027229 */ /* 0x000fca0000000102 */
[----:B------:R3:W-:Y:S04]  /*0610*/  STS.64 [R9], R4 ;  /* 0x0000000409007388 */ /* 0x0007e80000000a00 */
[----:B------:R3:W-:Y:S02]  /*0620*/  STS.64 [R9+0x10], R2 ;  /* 0x0000100209007388 */ /* 0x0007e40000000a00 */
.L_x_315:
[----:B------:R-:W-:Y:S05]  /*0630*/  BSYNC.RECONVERGENT B0 ;  /* 0x0000000000007941 */ /* 0x000fea0003800200 */
.L_x_314:
[----:B------:R-:W-:Y:S06]  /*0640*/  BAR.SYNC.DEFER_BLOCKING 0x0 ;  /* 0x0000000000007b1d */ /* 0x000fec0000010000 */
[----:B---3--:R-:W-:Y:S04]  /*0650*/  LDS.64 R2, [R8] ;  /* 0x0000000008027984 */ /* 0x008fe80000000a00 */
[----:B012---:R-:W0:Y:S02]  /*0660*/  LDS.64 R4, [R8+0x20] ;  /* 0x0000200008047984 */ /* 0x007e240000000a00 */
[----:B0-----:R-:W-:-:S02]  /*0670*/  DADD R6, R2, -R4 ;  /* 0x0000000002067229 */ /* 0x001fc40000000804 */
[----:B------:R-:W-:-:S06]  /*0680*/  DADD R2, R2, R4 ;  /* 0x0000000002027229 */ /* 0x000fcc0000000004 */
[----:B------:R-:W-:Y:S02]  /*0690*/  DFMA R6, R6, UR10, RZ ;  /* 0x0000000a06067c2b */ /* 0x000fe400080000ff */
[----:B------:R-:W-:Y:S01]  /*06a0*/  DFMA R2, R2, UR8, RZ ;  /* 0x0000000802027c2b */ /* 0x000fe200080000ff */
[----:B------:R-:W-:Y:S10]  /*06b0*/  @P0 EXIT ;  /* 0x000000000000094d */ /* 0x000ff40003800000 */
[----:B------:R-:W0:Y:S01]  /*06c0*/  LDC.64 R8, c[0x0][0x3b0] ;  /* 0x0000ec00ff087b82 */ /* 0x000e220000000a00 */
[C-C-:B------:R-:W-:Y:S02]  /*06d0*/  DADD R4, R6.reuse, R2.reuse ;  /* 0x0000000006047229 */ /* 0x140fe40000000002 */
[----:B------:R-:W-:Y:S01]  /*06e0*/  DADD R6, -R6, R2 ;  /* 0x0000000006067229 */ /* 0x000fe20000000102 */
[----:B0-----:R-:W-:-:S05]  /*06f0*/  IMAD.WIDE R2, R0, 0x8, R8 ;  /* 0x0000000800027825 */ /* 0x001fca00078e0208 */
[----:B------:R-:W-:Y:S04]  /*0700*/  STG.E.64 desc[UR6][R2.64], R4 ;  /* 0x0000000402007986 */ /* 0x000fe8000c101b06 */
[----:B------:R-:W-:Y:S01]  /*0710*/  STG.E.64 desc[UR6][R2.64+0x20], R6 ;  /* 0x0000200602007986 */ /* 0x000fe2000c101b06 */
[----:B------:R-:W-:Y:S05]  /*0720*/  EXIT ;  /* 0x000000000000794d */ /* 0x000fea0003800000 */
.L_x_316:
        /* <DEDUP_REMOVED lines=13> */
.L_x_359:


//--------------------- .text._Z32massMatrixMultiplyRegisterKernelILi2ELi2ELi8EEviPKiPKdS3_S3_S3_Pd --------------------------
	.section	.text._Z32massMatrixMultiplyRegisterKernelILi2ELi2ELi8EEviPKiPKdS3_S3_S3_Pd,"ax",@progbits
	.align	128
        .global         _Z32massMatrixMultiplyRegisterKernelILi2ELi2ELi8EEviPKiPKdS3_S3_S3_Pd
        .type           _Z32massMatrixMultiplyRegisterKernelILi2ELi2ELi8EEviPKiPKdS3_S3_S3_Pd,@function
        .size           _Z32massMatrixMultiplyRegisterKernelILi2ELi2ELi8EEviPKiPKdS3_S3_S3_Pd,(.L_x_360 - _Z32massMatrixMultiplyRegisterKernelILi2ELi2ELi8EEviPKiPKdS3_S3_S3_Pd)
        .other          _Z32massMatrixMultiplyRegisterKernelILi2ELi2ELi8EEviPKiPKdS3_S3_S3_Pd,@"STO_CUDA_ENTRY STV_DEFAULT"
_Z32massMatrixMultiplyRegisterKernelILi2ELi2ELi8EEviPKiPKdS3_S3_S3_Pd:
.text._Z32massMatrixMultiplyRegisterKernelILi2ELi2ELi8EEviPKiPKdS3_S3_S3_Pd:
[----:B------:R-:W-:Y:S01]  /*0000*/  LDC R1, c[0x0][0x37c] ;  /* 0x0000df00ff017b82 */ /* 0x000fe20000000800 */
[----:B------:R-:W0:Y:S01]  /*0010*/  S2R R3, SR_TID.Y ;  /* 0x0000000000037919 */ /* 0x000e220000002200 */
[----:B------:R-:W1:Y:S06]  /*0020*/  LDCU UR4, c[0x0][0x380] ;  /* 0x00007000ff0477ac */ /* 0x000e6c0008000800 */
[----:B------:R-:W2:Y:S01]  /*0030*/  LDC.64 R16, c[0x0][0x3a8] ;  /* 0x0000ea00ff107b82 */ /* 0x000ea20000000a00 */
[----:B------:R-:W0:Y:S01]  /*0040*/  S2R R0, SR_CTAID.X ;  /* 0x0000000000007919 */ /* 0x000e220000002500 */
[----:B------:R-:W3:Y:S01]  /*0050*/  LDCU.64 UR6, c[0x0][0x358] ;  /* 0x00006b00ff0677ac */ /* 0x000ee20008000a00 */
[----:B0-----:R-:W-:-:S05]  /*0060*/  IMAD R7, R0, 0x8, R3 ;  /* 0x0000000800077824 */ /* 0x001fca00078e0203 */
[----:B-1----:R-:W-:-:S13]  /*0070*/  ISETP.GE.AND P0, PT, R7, UR4, PT ;  /* 0x0000000407007c0c */ /* 0x002fda000bf06270 */
[----:B------:R-:W0:Y:S02]  /*0080*/  @!P0 LDC.64 R4, c[0x0][0x388] ;  /* 0x0000e200ff048b82 */ /* 0x000e240000000a00 */
[----:B0-----:R-:W-:-:S06]  /*0090*/  @!P0 IMAD.WIDE R4, R7, 0x4, R4 ;  /* 0x0000000407048825 */ /* 0x001fcc00078e0204 */
[----:B---3--:R-:W3:Y:S01]  /*00a0*/  @!P0 LDG.E.CONSTANT R4, desc[UR6][R4.64] ;  /* 0x0000000604048981 */ /* 0x008ee2000c1e9900 */
[----:B------:R-:W0:Y:S02]  /*00b0*/  S2R R2, SR_TID.X ;  /* 0x0000000000027919 */ /* 0x000e240000002100 */
[----:B0-----:R-:W-:-:S13]  /*00c0*/  ISETP.NE.AND P1, PT, R2, RZ, PT ;  /* 0x000000ff0200720c */ /* 0x001fda0003f25270 */
[----:B------:R-:W0:Y:S08]  /*00d0*/  @!P1 LDC.64 R8, c[0x0][0x398] ;  /* 0x0000e600ff089b82 */ /* 0x000e300000000a00 */
[----:B------:R-:W1:Y:S01]  /*00e0*/  @!P1 LDC.64 R10, c[0x0][0x3a0] ;  /* 0x0000e800ff0a9b82 */ /* 0x000e620000000a00 */
[----:B0-----:R-:W4:Y:S04]  /*00f0*/  @!P1 LDG.E.64.CONSTANT R8, desc[UR6][R8.64] ;  /* 0x0000000608089981 */ /* 0x001f28000c1e9b00 */
[----:B-1----:R-:W4:Y:S01]  /*0100*/  @!P1 LDG.E.64.CONSTANT R10, desc[UR6][R10.64] ;  /* 0x000000060a0a9981 */ /* 0x002f22000c1e9b00 */
[----:B------:R-:W-:-:S02]  /*0110*/  IMAD.MOV.U32 R13, RZ, RZ, RZ ;  /* 0x000000ffff0d7224 */ /* 0x000fc400078e00ff */
[----:B---3--:R-:W-:-:S05]  /*0120*/  @!P0 IMAD.SHL.U32 R13, R4, 0x8, RZ ;  /* 0x00000008040d8824 */ /* 0x008fca00078e00ff */
[----:B------:R-:W-:-:S05]  /*0130*/  IADD3 R0, PT, PT, R2, R13, RZ ;  /* 0x0000000d02007210 */ /* 0x000fca0007ffe0ff */
[----:B--2---:R-:W-:-:S05]  /*0140*/  IMAD.WIDE R16, R0, 0x8, R16 ;  /* 0x0000000800107825 */ /* 0x004fca00078e0210 */
[----:B------:R-:W2:Y:S04]  /*0150*/  LDG.E.64.CONSTANT R18, desc[UR6][R16.64] ;  /* 0x0000000610127981 */ /* 0x000ea8000c1e9b00 */
[----:B------:R-:W2:Y:S01]  /*0160*/  LDG.E.64.CONSTANT R20, desc[UR6][R16.64+0x20] ;  /* 0x0000200610147981 */ /* 0x000ea2000c1e9b00 */
[----:B------:R-:W0:Y:S01]  /*0170*/  S2UR UR5, SR_CgaCtaId ;  /* 0x00000000000579c3 */ /* 0x000e220000008800 */
[----:B------:R-:W-:Y:S01]  /*0180*/  UMOV UR4, 0x400 ;  /* 0x0000040000047882 */ /* 0x000fe20000000000 */
[----:B------:R-:W-:Y:S01]  /*0190*/  BSSY.RECONVERGENT B0, `(.L_x_317) ;  /* 0x0000022000007945 */ /* 0x000fe20003800200 */
[----:B0-----:R-:W-:-:S06]  /*01a0*/  ULEA UR4, UR5, UR4, 0x18 ;  /* 0x0000000405047291 */ /* 0x001fcc000f8ec0ff */
[----:B------:R-:W-:Y:S02]  /*01b0*/  LEA R12, R3, UR4, 0x6 ;  /* 0x00000004030c7c11 */ /* 0x000fe4000f8e30ff */
[C---:B------:R-:W-:Y:S01]  /*01c0*/  LOP3.LUT R3, R2.reuse, 0x1, RZ, 0xc0, !PT ;  /* 0x0000000102037812 */ /* 0x040fe200078ec0ff */
[----:B----4-:R-:W-:Y:S01]  /*01d0*/  @!P1 STS.128 [UR4+0x200], R8 ;  /* 0x00020008ff009988 */ /* 0x010fe20008000c04 */
[----:B------:R-:W-:Y:S01]  /*01e0*/  BAR.SYNC.DEFER_BLOCKING 0x0 ;  /* 0x0000000000007b1d */ /* 0x000fe20000010000 */
[----:B------:R-:W-:-:S05]  /*01f0*/  ISETP.GT.U32.AND P1, PT, R2, 0x3, PT ;  /* 0x000000030200780c */ /* 0x000fca0003f24070 */
[----:B------:R-:W0:Y:S01]  /*0200*/  LDS.128 R4, [UR4+0x200] ;  /* 0x00020004ff047984 */ /* 0x000e220008000c00 */
[C-C-:B--2---:R-:W-:Y:S02]  /*0210*/  DADD R14, R18.reuse, R20.reuse ;  /* 0x00000000120e7229 */ /* 0x144fe40000000014 */
[----:B------:R-:W-:Y:S01]  /*0220*/  DADD R18, R18, -R20 ;  /* 0x0000000012127229 */ /* 0x000fe20000000814 */
[----:B------:R-:W-:-:S05]  /*0230*/  IMAD.SHL.U32 R20, R2, 0x8, RZ ;  /* 0x0000000802147824 */ /* 0x000fca00078e00ff */
[----:B0-----:R-:W-:Y:S01]  /*0240*/  DFMA R14, R4, R14, RZ ;  /* 0x0000000e040e722b */ /* 0x001fe200000000ff */
[----:B------:R-:W-:Y:S01]  /*0250*/  LOP3.LUT R17, R20, 0x1ff0, RZ, 0xc0, !PT ;  /* 0x00001ff014117812 */ /* 0x000fe200078ec0ff */
[----:B------:R-:W-:-:S04]  /*0260*/  DFMA R18, R18, R6, RZ ;  /* 0x000000061212722b */ /* 0x000fc800000000ff */
[----:B------:R-:W-:-:S04]  /*0270*/  IMAD.IADD R10, R12, 0x1, R17 ;  /* 0x000000010c0a7824 */ /* 0x000fc800078e0211 */
[C-C-:B------:R-:W-:Y:S01]  /*0280*/  DADD R8, R14.reuse, R18.reuse ;  /* 0x000000000e087229 */ /* 0x140fe20000000012 */
[----:B------:R-:W-:Y:S01]  /*0290*/  LEA R12, R3, R10, 0x3 ;  /* 0x0000000a030c7211 */ /* 0x000fe200078e18ff */
[----:B------:R-:W-:Y:S01]  /*02a0*/  DADD R18, R14, -R18 ;  /* 0x000000000e127229 */ /* 0x000fe20000000812 */
[----:B------:R-:W-:-:S04]  /*02b0*/  IMAD.IADD R14, R17, 0x1, R10 ;  /* 0x00000001110e7824 */ /* 0x000fc800078e020a */
        /* <DEDUP_REMOVED lines=9> */
[----:B------:R-:W-:Y:S02]  /*0350*/  DFMA R16, R4, R16, RZ ;  /* 0x000000100410722b */ /* 0x000fe400000000ff */
[----:B------:R-:W-:-:S08]  /*0360*/  DFMA R8, R8, R6, RZ ;  /* 0x000000060808722b */ /* 0x000fd000000000ff */
[C-C-:B------:R-:W-:Y:S02]  /*0370*/  DADD R10, R16.reuse, R8.reuse ;  /* 0x00000000100a7229 */ /* 0x140fe40000000008 */
[----:B------:R-:W-:-:S05]  /*0380*/  DADD R8, R16, -R8 ;  /* 0x0000000010087229 */ /* 0x000fca0000000808 */
[----:B------:R1:W-:Y:S04]  /*0390*/  STS.64 [R15], R10 ;  /* 0x0000000a0f007388 */ /* 0x0003e80000000a00 */
[----:B------:R1:W-:Y:S02]  /*03a0*/  STS.64 [R15+0x10], R8 ;  /* 0x000010080f007388 */ /* 0x0003e40000000a00 */
.L_x_318:
[----:B------:R-:W-:Y:S05]  /*03b0*/  BSYNC.RECONVERGENT B0 ;  /* 0x0000000000007941 */ /* 0x000fea0003800200 */
.L_x_317:
[----:B------:R-:W-:Y:S06]  /*03c0*/  BAR.SYNC.DEFER_BLOCKING 0x0 ;  /* 0x0000000000007b1d */ /* 0x000fec0000010000 */
[----:B------:R-:W-:Y:S04]  /*03d0*/  BSSY.RECONVERGENT B0, `(.L_x_319) ;  /* 0x000001b000007945 */ /* 0x000fe80003800200 */
[----:B------:R-:W-:Y:S05]  /*03e0*/  @P1 BRA `(.L_x_320) ;  /* 0x0000000000641947 */ /* 0x000fea0003800000 */
[----:B------:R-:W2:Y:S01]  /*03f0*/  @!P0 LDC.64 R22, c[0x0][0x390] ;  /* 0x0000e400ff168b82 */ /* 0x000ea20000000a00 */
[----:B01----:R-:W-:Y:S02]  /*0400*/  @!P0 LOP3.LUT R9, R2, 0x2, RZ, 0xc0, !PT ;  /* 0x0000000202098812 */ /* 0x003fe400078ec0ff */
[----:B------:R-:W-:Y:S02]  /*0410*/  CS2R R18, SRZ ;  /* 0x0000000000127805 */ /* 0x000fe4000001ff00 */
[----:B------:R-:W-:-:S04]  /*0420*/  @!P0 LOP3.LUT R2, R9, 0x1, R2, 0xf8, !PT ;  /* 0x0000000109028812 */ /* 0x000fc800078ef802 */
[----:B------:R-:W-:Y:S02]  /*0430*/  @!P0 LEA R13, R2, R13, 0x1 ;  /* 0x0000000d020d8211 */ /* 0x000fe400078e08ff */
[----:B------:R-:W-:-:S03]  /*0440*/  CS2R R16, SRZ ;  /* 0x0000000000107805 */ /* 0x000fc6000001ff00 */
[----:B--2---:R-:W-:-:S05]  /*0450*/  @!P0 IMAD.WIDE R22, R13, 0x8, R22 ;  /* 0x000000080d168825 */ /* 0x004fca00078e0216 */
[----:B------:R-:W2:Y:S04]  /*0460*/  @!P0 LDG.E.64.CONSTANT R18, desc[UR6][R22.64+0x8] ;  /* 0x0000080616128981 */ /* 0x000ea8000c1e9b00 */
[----:B------:R-:W3:Y:S01]  /*0470*/  @!P0 LDG.E.64.CONSTANT R16, desc[UR6][R22.64] ;  /* 0x0000000616108981 */ /* 0x000ee2000c1e9b00 */
[----:B------:R-:W-:-:S05]  /*0480*/  IMAD R13, R3, 0x10, R14 ;  /* 0x00000010030d7824 */ /* 0x000fca00078e020e */
[----:B------:R-:W0:Y:S02]  /*0490*/  LDS.128 R8, [R13] ;  /* 0x000000000d087984 */ /* 0x000e240000000c00 */
[C-C-:B0-----:R-:W-:Y:S02]  /*04a0*/  DADD R20, R8.reuse, R10.reuse ;  /* 0x0000000008147229 */ /* 0x141fe4000000000a */
[----:B------:R-:W-:-:S06]  /*04b0*/  DADD R8, R8, -R10 ;  /* 0x0000000008087229 */ /* 0x000fcc000000080a */
[----:B------:R-:W-:Y:S02]  /*04c0*/  DFMA R20, R4, R20, RZ ;  /* 0x000000140414722b */ /* 0x000fe400000000ff */
[----:B------:R-:W-:-:S08]  /*04d0*/  DFMA R8, R8, R6, RZ ;  /* 0x000000060808722b */ /* 0x000fd000000000ff */
[C-C-:B------:R-:W-:Y:S02]  /*04e0*/  DADD R10, R20.reuse, -R8.reuse ;  /* 0x00000000140a7229 */ /* 0x140fe40000000808 */
[----:B------:R-:W-:-:S06]  /*04f0*/  DADD R8, R20, R8 ;  /* 0x0000000014087229 */ /* 0x000fcc0000000008 */
[----:B--2---:R-:W-:-:S08]  /*0500*/  DMUL R10, R10, R18 ;  /* 0x000000120a0a7228 */ /* 0x004fd00000000000 */
[CCC-:B---3--:R-:W-:Y:S02]  /*0510*/  DFMA R18, R8.reuse, R16.reuse, -R10.reuse ;  /* 0x000000100812722b */ /* 0x1c8fe4000000080a */
[----:B------:R-:W-:-:S06]  /*0520*/  DFMA R8, R8, R16, R10 ;  /* 0x000000100808722b */ /* 0x000fcc000000000a */
[----:B------:R-:W-:Y:S02]  /*0530*/  DFMA R18, R18, R6, RZ ;  /* 0x000000061212722b */ /* 0x000fe400000000ff */
[----:B------:R-:W-:-:S08]  /*0540*/  DFMA R10, R4, R8, RZ ;  /* 0x00000008040a722b */ /* 0x000fd000000000ff */
[C-C-:B------:R-:W-:Y:S02]  /*0550*/  DADD R8, R18.reuse, R10.reuse ;  /* 0x0000000012087229 */ /* 0x140fe4000000000a */
[----:B------:R-:W-:-:S07]  /*0560*/  DADD R10, -R18, R10 ;  /* 0x00000000120a7229 */ /* 0x000fce000000010a */
[----:B------:R2:W-:Y:S04]  /*0570*/  STS.128 [R13], R8 ;  /* 0x000000080d007388 */ /* 0x0005e80000000c00 */
.L_x_320:
[----:B------:R-:W-:Y:S05]  /*0580*/  BSYNC.RECONVERGENT B0 ;  /* 0x0000000000007941 */ /* 0x000fea0003800200 */
.L_x_319:
[----:B------:R-:W-:Y:S06]  /*0590*/  BAR.SYNC.DEFER_BLOCKING 0x0 ;  /* 0x0000000000007b1d */ /* 0x000fec0000010000 */
[----:B------:R-:W-:Y:S04]  /*05a0*/  BSSY.RECONVERGENT B0, `(.L_x_321) ;  /* 0x000000d000007945 */ /* 0x000fe80003800200 */
[----:B------:R-:W-:Y:S05]  /*05b0*/  @P1 BRA `(.L_x_322) ;  /* 0x00000000002c1947 */ /* 0x000fea0003800000 */
[----:B--2---:R-:W-:-:S05]  /*05c0*/  LEA R13, R3, R14, 0x3 ;  /* 0x0000000e030d7211 */ /* 0x004fca00078e18ff */
[----:B------:R-:W-:Y:S04]  /*05d0*/  LDS.64 R2, [R13] ;  /* 0x000000000d027984 */ /* 0x000fe80000000a00 */
[----:B01----:R-:W0:Y:S02]  /*05e0*/  LDS.64 R8, [R13+0x10] ;  /* 0x000010000d087984 */ /* 0x003e240000000a00 */
[C-C-:B0-----:R-:W-:Y:S02]  /*05f0*/  DADD R10, R2.reuse, -R8.reuse ;  /* 0x00000000020a7229 */ /* 0x141fe40000000808 */
[----:B------:R-:W-:-:S06]  /*0600*/  DADD R2, R2, R8 ;  /* 0x0000000002027229 */ /* 0x000fcc0000000008 */
[----:B------:R-:W-:Y:S02]  /*0610*/  DFMA R10, R10, R6, RZ ;  /* 0x000000060a0a722b */ /* 0x000fe400000000ff */
[----:B------:R-:W-:-:S08]  /*0620*/  DFMA R2, R4, R2, RZ ;  /* 0x000000020402722b */ /* 0x000fd000000000ff */
[C-C-:B------:R-:W-:Y:S02]  /*0630*/  DADD R8, R10.reuse, R2.reuse ;  /* 0x000000000a087229 */ /* 0x140fe40000000002 */
[----:B------:R-:W-:-:S05]  /*0640*/  DADD R2, -R10, R2 ;  /* 0x000000000a027229 */ /* 0x000fca0000000102 */
[----:B------:R3:W-:Y:S04]  /*0650*/  STS.64 [R13], R8 ;  /* 0x000000080d007388 */ /* 0x0007e80000000a00 */
[----:B------:R3:W-:Y:S02]  /*0660*/  STS.64 [R13+0x10], R2 ;  /* 0x000010020d007388 */ /* 0x0007e40000000a00 */
.L_x_322:
[----:B------:R-:W-:Y:S05]  /*0670*/  BSYNC.RECONVERGENT B0 ;  /* 0x0000000000007941 */ /* 0x000fea0003800200 */
.L_x_321:
[----:B------:R-:W-:Y:S06]  /*0680*/  BAR.SYNC.DEFER_BLOCKING 0x0 ;  /* 0x0000000000007b1d */ /* 0x000fec0000010000 */
[----:B---3--:R3:W4:Y:S04]  /*0690*/  LDS.64 R2, [R12] ;  /* 0x000000000c027984 */ /* 0x0087280000000a00 */
[----:B012---:R3:W0:Y:S01]  /*06a0*/  LDS.64 R8, [R12+0x20] ;  /* 0x000020000c087984 */ /* 0x0076220000000a00 */
[----:B------:R-:W-:Y:S05]  /*06b0*/  @P0 EXIT ;  /* 0x000000000000094d */ /* 0x000fea0003800000 */
[----:B---3--:R-:W1:Y:S01]  /*06c0*/  LDC.64 R12, c[0x0][0x3b0] ;  /* 0x0000ec00ff0c7b82 */ /* 0x008e620000000a00 */
[C-C-:B0---4-:R-:W-:Y:S02]  /*06d0*/  DADD R10, R2.reuse, -R8.reuse ;  /* 0x00000000020a7229 */ /* 0x151fe40000000808 */
[----:B------:R-:W-:-:S06]  /*06e0*/  DADD R2, R2, R8 ;  /* 0x0000000002027229 */ /* 0x000fcc0000000008 */
[----:B------:R-:W-:Y:S02]  /*06f0*/  DFMA R10, R10, R6, RZ ;  /* 0x000000060a0a722b */ /* 0x000fe400000000ff */
[----:B------:R-:W-:-:S08]  /*0700*/  DFMA R2, R4, R2, RZ ;  /* 0x000000020402722b */ /* 0x000fd000000000ff */
[C-C-:B------:R-:W-:Y:S02]  /*0710*/  DADD R4, R10.reuse, R2.reuse ;  /* 0x000000000a047229 */ /* 0x140fe40000000002 */
[----:B------:R-:W-:Y:S01]  /*0720*/  DADD R10, -R10, R2 ;  /* 0x000000000a0a7229 */ /* 0x000fe20000000102 */
[----:B-1----:R-:W-:-:S05]  /*0730*/  IMAD.WIDE R2, R0, 0x8, R12 ;  /* 0x0000000800027825 */ /* 0x002fca00078e020c */
[----:B------:R-:W-:Y:S04]  /*0740*/  STG.E.64 desc[UR6][R2.64], R4 ;  /* 0x0000000402007986 */ /* 0x000fe8000c101b06 */
[----:B------:R-:W-:Y:S01]  /*0750*/  STG.E.64 desc[UR6][R2.64+0x20], R10 ;  /* 0x0000200a02007986 */ /* 0x000fe2000c101b06 */
[----:B------:R-:W-:Y:S05]  /*0760*/  EXIT ;  /* 0x000000000000794d */ /* 0x000fea0003800000 */
.L_x_323:
        /* <DEDUP_REMOVED lines=9> */
.L_x_360:


//--------------------- .text._Z13nothingKernelv  --------------------------
	.section	.text._Z13nothingKernelv,"ax",@progbits
	.align	128
        .global         _Z13nothingKernelv
        .type           _Z13nothingKernelv,@function
        .size           _Z13nothingKernelv,(.L_x_361 - _Z13nothingKernelv)
        .other          _Z13nothingKernelv,@"STO_CUDA_ENTRY STV_DEFAULT"
_Z13nothingKernelv:
.text._Z13nothingKernelv:
[----:B------:R-:W-:Y:S01]  /*0000*/  LDC R1, c[0x0][0x37c] ;  /* 0x0000df00ff017b82 */ /* 0x000fe20000000800 */
[----:B------:R-:W-:Y:S05]  /*0010*/  EXIT ;  /* 0x000000000000794d */ /* 0x000fea0003800000 */
.L_x_324:
        /* <DEDUP_REMOVED lines=14> */
.L_x_361:


//--------------------- .nv.shared._Z32massMatrixMultiplyConstantKernelILi12ELi16ELi1EEviPKiPKdS3_S3_S3_Pd --------------------------
	.section	.nv.shared._Z32massMatrixMultiplyConstantKernelILi12ELi16ELi1EEviPKiPKdS3_S3_S3_Pd,"aw",@nobits
	.sectionflags	@""
	.align	8
.nv.shared._Z32massMatrixMultiplyConstantKernelILi12ELi16ELi1EEviPKiPKdS3_S3_S3_Pd:
	.zero		35840


//--------------------- .nv.shared.reserved.0     --------------------------
	.section	.nv.shared.reserved.0,"aw",@nobits
	.weak		__nv_reservedSMEM_offset_0_alias
	.size		__nv_reservedSMEM_offset_0_alias, 0, 64
	.other		__nv_reservedSMEM_offset_0_alias,@"STO_CUDA_RESERVED_SHARED STV_DEFAULT"
__nv_reservedSMEM_offset_0_alias:
	.zero		0
	.zero		64


//--------------------- .nv.shared._Z32massMatrixMultiplyRegisterKernelILi12ELi16ELi1EEviPKiPKdS3_S3_S3_Pd --------------------------
	.section	.nv.shared._Z32massMatrixMultiplyRegisterKernelILi12ELi16ELi1EEviPKiPKdS3_S3_S3_Pd,"aw",@nobits
	.sectionflags	@""
	.align	8
.nv.shared._Z32massMatrixMultiplyRegisterKernelILi12ELi16ELi1EEviPKiPKdS3_S3_S3_Pd:
	.zero		36608


//--------------------- .nv.shared._Z32massMatrixMultiplyConstantKernelILi12ELi14ELi1EEviPKiPKdS3_S3_S3_Pd --------------------------
	.section	.nv.shared._Z32massMatrixMultiplyConstantKernelILi12ELi14ELi1EEviPKiPKdS3_S3_S3_Pd,"aw",@nobits
	.sectionflags	@""
	.align	8
.nv.shared._Z32massMatrixMultiplyConstantKernelILi12ELi14ELi1EEviPKiPKdS3_S3_S3_Pd:
	.zero		22976


//--------------------- .nv.shared._Z32massMatrixMultiplyRegisterKernelILi12ELi14ELi1EEviPKiPKdS3_S3_S3_Pd --------------------------
	.section	.nv.shared._Z32massMatrixMultiplyRegisterKernelILi12ELi14ELi1EEviPKiPKdS3_S3_S3_Pd,"aw",@nobits
	.sectionflags	@""
	.align	8
.nv.shared._Z32massMatrixMultiplyRegisterKernelILi12ELi14ELi1EEviPKiPKdS3_S3_S3_Pd:
	.zero		23648


//--------------------- .nv.shared._Z32massMatrixMultiplyConstantKernelILi12ELi12ELi1EEviPKiPKdS3_S3_S3_Pd --------------------------
	.section	.nv.shared._Z32massMatrixMultiplyConstantKernelILi12ELi12ELi1EEviPKiPKdS3_S3_S3_Pd,"aw",@nobits
	.sectionflags	@""
	.align	8
.nv.shared._Z32massMatrixMultiplyConstantKernelILi12ELi12ELi1EEviPKiPKdS3_S3_S3_Pd:
	.zero		16000


//--------------------- .nv.shared._Z32massMatrixMultiplyRegisterKernelILi12ELi12ELi1EEviPKiPKdS3_S3_S3_Pd --------------------------
	.section	.nv.shared._Z32massMatrixMultiplyRegisterKernelILi12ELi12ELi1EEviPKiPKdS3_S3_S3_Pd,"aw",@nobits
	.sectionflags	@""
	.align	8
.nv.shared._Z32massMatrixMultiplyRegisterKernelILi12ELi12ELi1EEviPKiPKdS3_S3_S3_Pd:
	.zero		16576


//--------------------- .nv.shared._Z32massMatrixMultiplyConstantKernelILi10ELi14ELi1EEviPKiPKdS3_S3_S3_Pd --------------------------
	.section	.nv.shared._Z32massMatrixMultiplyConstantKernelILi10ELi14ELi1EEviPKiPKdS3_S3_S3_Pd,"aw",@nobits
	.sectionflags	@""
	.align	8
.nv.shared._Z32massMatrixMultiplyConstantKernelILi10ELi14ELi1EEviPKiPKdS3_S3_S3_Pd:
	.zero		22976


//--------------------- .nv.shared._Z32massMatrixMultiplyRegisterKernelILi10ELi14ELi1EEviPKiPKdS3_S3_S3_Pd --------------------------
	.section	.nv.shared._Z32massMatrixMultiplyRegisterKernelILi10ELi14ELi1EEviPKiPKdS3_S3_S3_Pd,"aw",@nobits
	.sectionflags	@""
	.align	8
.nv.shared._Z32massMatrixMultiplyRegisterKernelILi10ELi14ELi1EEviPKiPKdS3_S3_S3_Pd:
	.zero		23536


//--------------------- .nv.shared._Z32massMatrixMultiplyConstantKernelILi10ELi12ELi1EEviPKiPKdS3_S3_S3_Pd --------------------------
	.section	.nv.shared._Z32massMatrixMultiplyConstantKernelILi10ELi12ELi1EEviPKiPKdS3_S3_S3_Pd,"aw",@nobits
	.sectionflags	@""
	.align	8
.nv.shared._Z32massMatrixMultiplyConstantKernelILi10ELi12ELi1EEviPKiPKdS3_S3_S3_Pd:
	.zero		16000


//--------------------- .nv.shared._Z32massMatrixMultiplyRegisterKernelILi10ELi12ELi1EEviPKiPKdS3_S3_S3_Pd --------------------------
	.section	.nv.shared._Z32massMatrixMultiplyRegisterKernelILi10ELi12ELi1EEviPKiPKdS3_S3_S3_Pd,"aw",@nobits
	.sectionflags	@""
	.align	8
.nv.shared._Z32massMatrixMultiplyRegisterKernelILi10ELi12ELi1EEviPKiPKdS3_S3_S3_Pd:
	.zero		16480


//--------------------- .nv.shared._Z32massMatrixMultiplyConstantKernelILi10ELi10ELi1EEviPKiPKdS3_S3_S3_Pd --------------------------
	.section	.nv.shared._Z32massMatrixMultiplyConstantKernelILi10ELi10ELi1EEviPKiPKdS3_S3_S3_Pd,"aw",@nobits
	.sectionflags	@""
	.align	8
.nv.shared._Z32massMatrixMultiplyConstantKernelILi10ELi10ELi1EEviPKiPKdS3_S3_S3_Pd:
	.zero		9024


//--------------------- .nv.shared._Z32massMatrixMultiplyRegisterKernelILi10ELi10ELi1EEviPKiPKdS3_S3_S3_Pd --------------------------
	.section	.nv.shared._Z32massMatrixMultiplyRegisterKernelILi10ELi10ELi1EEviPKiPKdS3_S3_S3_Pd,"aw",@nobits
	.sectionflags	@""
	.align	8
.nv.shared._Z32massMatrixMultiplyRegisterKernelILi10ELi10ELi1EEviPKiPKdS3_S3_S3_Pd:
	.zero		9424


//--------------------- .nv.shared._Z32massMatrixMultiplyConstantKernelILi8ELi12ELi1EEviPKiPKdS3_S3_S3_Pd --------------------------
	.section	.nv.shared._Z32massMatrixMultiplyConstantKernelILi8ELi12ELi1EEviPKiPKdS3_S3_S3_Pd,"aw",@nobits
	.sectionflags	@""
	.align	8
.nv.shared._Z32massMatrixMultiplyConstantKernelILi8ELi12ELi1EEviPKiPKdS3_S3_S3_Pd:
	.zero		16000


//--------------------- .nv.shared._Z32massMatrixMultiplyRegisterKernelILi8ELi12ELi1EEviPKiPKdS3_S3_S3_Pd --------------------------
	.section	.nv.shared._Z32massMatrixMultiplyRegisterKernelILi8ELi12ELi1EEviPKiPKdS3_S3_S3_Pd,"aw",@nobits
	.sectionflags	@""
	.align	8
.nv.shared._Z32massMatrixMultiplyRegisterKernelILi8ELi12ELi1EEviPKiPKdS3_S3_S3_Pd:
	.zero		16384


//--------------------- .nv.shared._Z32massMatrixMultiplyConstantKernelILi8ELi10ELi1EEviPKiPKdS3_S3_S3_Pd --------------------------
	.section	.nv.shared._Z32massMatrixMultiplyConstantKernelILi8ELi10ELi1EEviPKiPKdS3_S3_S3_Pd,"aw",@nobits
	.sectionflags	@""
	.align	8
.nv.shared._Z32massMatrixMultiplyConstantKernelILi8ELi10ELi1EEviPKiPKdS3_S3_S3_Pd:
	.zero		9024


//--------------------- .nv.shared._Z32massMatrixMultiplyRegisterKernelILi8ELi10ELi1EEviPKiPKdS3_S3_S3_Pd --------------------------
	.section	.nv.shared._Z32massMatrixMultiplyRegisterKernelILi8ELi10ELi1EEviPKiPKdS3_S3_S3_Pd,"aw",@nobits
	.sectionflags	@""
	.align	8
.nv.shared._Z32massMatrixMultiplyRegisterKernelILi8ELi10ELi1EEviPKiPKdS3_S3_S3_Pd:
	.zero		9344


//--------------------- .nv.shared._Z32massMatrixMultiplyConstantKernelILi8ELi8ELi1EEviPKiPKdS3_S3_S3_Pd --------------------------
	.section	.nv.shared._Z32massMatrixMultiplyConstantKernelILi8ELi8ELi1EEviPKiPKdS3_S3_S3_Pd,"aw",@nobits
	.sectionflags	@""
	.align	8
.nv.shared._Z32massMatrixMultiplyConstantKernelILi8ELi8ELi1EEviPKiPKdS3_S3_S3_Pd:
	.zero		5632


//--------------------- .nv.shared._Z32massMatrixMultiplyRegisterKernelILi8ELi8ELi1EEviPKiPKdS3_S3_S3_Pd --------------------------
	.section	.nv.shared._Z32massMatrixMultiplyRegisterKernelILi8ELi8ELi1EEviPKiPKdS3_S3_S3_Pd,"aw",@nobits
	.sectionflags	@""
	.align	8
.nv.shared._Z32massMatrixMultiplyRegisterKernelILi8ELi8ELi1EEviPKiPKdS3_S3_S3_Pd:
	.zero		5888


//--------------------- .nv.shared._Z32massMatrixMultiplyConstantKernelILi6ELi10ELi1EEviPKiPKdS3_S3_S3_Pd --------------------------
	.section	.nv.shared._Z32massMatrixMultiplyConstantKernelILi6ELi10ELi1EEviPKiPKdS3_S3_S3_Pd,"aw",@nobits
	.sectionflags	@""
	.align	8
.nv.shared._Z32massMatrixMultiplyConstantKernelILi6ELi10ELi1EEviPKiPKdS3_S3_S3_Pd:
	.zero		9024


//--------------------- .nv.shared._Z32massMatrixMultiplyRegisterKernelILi6ELi10ELi1EEviPKiPKdS3_S3_S3_Pd --------------------------
	.section	.nv.shared._Z32massMatrixMultiplyRegisterKernelILi6ELi10ELi1EEviPKiPKdS3_S3_S3_Pd,"aw",@nobits
	.sectionflags	@""
	.align	8
.nv.shared._Z32massMatrixMultiplyRegisterKernelILi6ELi10ELi1EEviPKiPKdS3_S3_S3_Pd:
	.zero		9264


//--------------------- .nv.shared._Z32massMatrixMultiplyConstantKernelILi6ELi8ELi1EEviPKiPKdS3_S3_S3_Pd --------------------------
	.section	.nv.shared._Z32massMatrixMultiplyConstantKernelILi6ELi8ELi1EEviPKiPKdS3_S3_S3_Pd,"aw",@nobits
	.sectionflags	@""
	.align	8
.nv.shared._Z32massMatrixMultiplyConstantKernelILi6ELi8ELi1EEviPKiPKdS3_S3_S3_Pd:
	.zero		5632


//--------------------- .nv.shared._Z32massMatrixMultiplyRegisterKernelILi6ELi8ELi1EEviPKiPKdS3_S3_S3_Pd --------------------------
	.section	.nv.shared._Z32massMatrixMultiplyRegisterKernelILi6ELi8ELi1EEviPKiPKdS3_S3_S3_Pd,"aw",@nobits
	.sectionflags	@""
	.align	8
.nv.shared._Z32massMatrixMultiplyRegisterKernelILi6ELi8ELi1EEviPKiPKdS3_S3_S3_Pd:
	.zero		5824


//--------------------- .nv.shared._Z32massMatrixMultiplyConstantKernelILi6ELi6ELi1EEviPKiPKdS3_S3_S3_Pd --------------------------
	.section	.nv.shared._Z32massMatrixMultiplyConstantKernelILi6ELi6ELi1EEviPKiPKdS3_S3_S3_Pd,"aw",@nobits
	.sectionflags	@""
	.align	8
.nv.shared._Z32massMatrixMultiplyConstantKernelILi6ELi6ELi1EEviPKiPKdS3_S3_S3_Pd:
	.zero		2752


//--------------------- .nv.shared._Z32massMatrixMultiplyRegisterKernelILi6ELi6ELi1EEviPKiPKdS3_S3_S3_Pd --------------------------
	.section	.nv.shared._Z32massMatrixMultiplyRegisterKernelILi6ELi6ELi1EEviPKiPKdS3_S3_S3_Pd,"aw",@nobits
	.sectionflags	@""
	.align	8
.nv.shared._Z32massMatrixMultiplyRegisterKernelILi6ELi6ELi1EEviPKiPKdS3_S3_S3_Pd:
	.zero		2896


//--------------------- .nv.shared._Z32massMatrixMultiplyConstantKernelILi4ELi8ELi2EEviPKiPKdS3_S3_S3_Pd --------------------------
	.section	.nv.shared._Z32massMatrixMultiplyConstantKernelILi4ELi8ELi2EEviPKiPKdS3_S3_S3_Pd,"aw",@nobits
	.sectionflags	@""
	.align	8
.nv.shared._Z32massMatrixMultiplyConstantKernelILi4ELi8ELi2EEviPKiPKdS3_S3_S3_Pd:
	.zero		10240


//--------------------- .nv.shared._Z32massMatrixMultiplyRegisterKernelILi4ELi8ELi2EEviPKiPKdS3_S3_S3_Pd --------------------------
	.section	.nv.shared._Z32massMatrixMultiplyRegisterKernelILi4ELi8ELi2EEviPKiPKdS3_S3_S3_Pd,"aw",@nobits
	.sectionflags	@""
	.align	8
.nv.shared._Z32massMatrixMultiplyRegisterKernelILi4ELi8ELi2EEviPKiPKdS3_S3_S3_Pd:
	.zero		10368


//--------------------- .nv.shared._Z32massMatrixMultiplyConstantKernelILi4ELi6ELi2EEviPKiPKdS3_S3_S3_Pd --------------------------
	.section	.nv.shared._Z32massMatrixMultiplyConstantKernelILi4ELi6ELi2EEviPKiPKdS3_S3_S3_Pd,"aw",@nobits
	.sectionflags	@""
	.align	8
.nv.shared._Z32massMatrixMultiplyConstantKernelILi4ELi6ELi2EEviPKiPKdS3_S3_S3_Pd:
	.zero		4480


//--------------------- .nv.shared._Z32massMatrixMultiplyRegisterKernelILi4ELi6ELi2EEviPKiPKdS3_S3_S3_Pd --------------------------
	.section	.nv.shared._Z32massMatrixMultiplyRegisterKernelILi4ELi6ELi2EEviPKiPKdS3_S3_S3_Pd,"aw",@nobits
	.sectionflags	@""
	.align	8
.nv.shared._Z32massMatrixMultiplyRegisterKernelILi4ELi6ELi2EEviPKiPKdS3_S3_S3_Pd:
	.zero		4576


//--------------------- .nv.shared._Z32massMatrixMultiplyConstantKernelILi4ELi4ELi2EEviPKiPKdS3_S3_S3_Pd --------------------------
	.section	.nv.shared._Z32massMatrixMultiplyConstantKernelILi4ELi4ELi2EEviPKiPKdS3_S3_S3_Pd,"aw",@nobits
	.sectionflags	@""
	.align	8
.nv.shared._Z32massMatrixMultiplyConstantKernelILi4ELi4ELi2EEviPKiPKdS3_S3_S3_Pd:
	.zero		2304


//--------------------- .nv.shared._Z32massMatrixMultiplyRegisterKernelILi4ELi4ELi2EEviPKiPKdS3_S3_S3_Pd --------------------------
	.section	.nv.shared._Z32massMatrixMultiplyRegisterKernelILi4ELi4ELi2EEviPKiPKdS3_S3_S3_Pd,"aw",@nobits
	.sectionflags	@""
	.align	8
.nv.shared._Z32massMatrixMultiplyRegisterKernelILi4ELi4ELi2EEviPKiPKdS3_S3_S3_Pd:
	.zero		2368


//--------------------- .nv.shared._Z32massMatrixMultiplyConstantKernelILi2ELi6ELi8EEviPKiPKdS3_S3_S3_Pd --------------------------
	.section	.nv.shared._Z32massMatrixMultiplyConstantKernelILi2ELi6ELi8EEviPKiPKdS3_S3_S3_Pd,"aw",@nobits
	.sectionflags	@""
	.align	8
.nv.shared._Z32massMatrixMultiplyConstantKernelILi2ELi6ELi8EEviPKiPKdS3_S3_S3_Pd:
	.zero		14848


//--------------------- .nv.shared._Z32massMatrixMultiplyRegisterKernelILi2ELi6ELi8EEviPKiPKdS3_S3_S3_Pd --------------------------
	.section	.nv.shared._Z32massMatrixMultiplyRegisterKernelILi2ELi6ELi8EEviPKiPKdS3_S3_S3_Pd,"aw",@nobits
	.sectionflags	@""
	.align	8
.nv.shared._Z32massMatrixMultiplyRegisterKernelILi2ELi6ELi8EEviPKiPKdS3_S3_S3_Pd:
	.zero		14896


//--------------------- .nv.shared._Z32massMatrixMultiplyConstantKernelILi2ELi4ELi8EEviPKiPKdS3_S3_S3_Pd --------------------------
	.section	.nv.shared._Z32massMatrixMultiplyConstantKernelILi2ELi4ELi8EEviPKiPKdS3_S3_S3_Pd,"aw",@nobits
	.sectionflags	@""
	.align	8
.nv.shared._Z32massMatrixMultiplyConstantKernelILi2ELi4ELi8EEviPKiPKdS3_S3_S3_Pd:
	.zero		6144


//--------------------- .nv.shared._Z32massMatrixMultiplyRegisterKernelILi2ELi4ELi8EEviPKiPKdS3_S3_S3_Pd --------------------------
	.section	.nv.shared._Z32massMatrixMultiplyRegisterKernelILi2ELi4ELi8EEviPKiPKdS3_S3_S3_Pd,"aw",@nobits
	.sectionflags	@""
	.align	8
.nv.shared._Z32massMatrixMultiplyRegisterKernelILi2ELi4ELi8EEviPKiPKdS3_S3_S3_Pd:
	.zero		6176


//--------------------- .nv.shared._Z32massMatrixMultiplyConstantKernelILi2ELi2ELi8EEviPKiPKdS3_S3_S3_Pd --------------------------
	.section	.nv.shared._Z32massMatrixMultiplyConstantKernelILi2ELi2ELi8EEviPKiPKdS3_S3_S3_Pd,"aw",@nobits
	.sectionflags	@""
	.align	8
.nv.shared._Z32massMatrixMultiplyConstantKernelILi2ELi2ELi8EEviPKiPKdS3_S3_S3_Pd:
	.zero		1536


//--------------------- .nv.shared._Z32massMatrixMultiplyRegisterKernelILi2ELi2ELi8EEviPKiPKdS3_S3_S3_Pd --------------------------
	.section	.nv.shared._Z32massMatrixMultiplyRegisterKernelILi2ELi2ELi8EEviPKiPKdS3_S3_S3_Pd,"aw",@nobits
	.sectionflags	@""
	.align	8
.nv.shared._Z32massMatrixMultiplyRegisterKernelILi2ELi2ELi8EEviPKiPKdS3_S3_S3_Pd:
	.zero		1552


//--------------------- .nv.constant0._Z32massMatrixMultiplyConstantKernelILi12ELi16ELi1EEviPKiPKdS3_S3_S3_Pd --------------------------
	.section	.nv.constant0._Z32massMatrixMultiplyConstantKernelILi12ELi16ELi1EEviPKiPKdS3_S3_S3_Pd,"a",@progbits
	.sectionflags	@""
	.align	4
.nv.constant0._Z32massMatrixMultiplyConstantKernelILi12ELi16ELi1EEviPKiPKdS3_S3_S3_Pd:
	.zero		952


//--------------------- .nv.constant0._Z32massMatrixMultiplyRegisterKernelILi12ELi16ELi1EEviPKiPKdS3_S3_S3_Pd --------------------------
	.section	.nv.constant0._Z32massMatrixMultiplyRegisterKernelILi12ELi16ELi1EEviPKiPKdS3_S3_S3_Pd,"a",@progbits
	.sectionflags	@""
	.align	4
.nv.constant0._Z32massMatrixMultiplyRegisterKernelILi12ELi16ELi1EEviPKiPKdS3_S3_S3_Pd:
	.zero		952


//--------------------- .nv.constant0._Z32massMatrixMultiplyConstantKernelILi12ELi14ELi1EEviPKiPKdS3_S3_S3_Pd --------------------------
	.section	.nv.constant0._Z32massMatrixMultiplyConstantKernelILi12ELi14ELi1EEviPKiPKdS3_S3_S3_Pd,"a",@progbits
	.sectionflags	@""
	.align	4
.nv.constant0._Z32massMatrixMultiplyConstantKernelILi12ELi14ELi1EEviPKiPKdS3_S3_S3_Pd:
	.zero		952


//--------------------- .nv.constant0._Z32massMatrixMultiplyRegisterKernelILi12ELi14ELi1EEviPKiPKdS3_S3_S3_Pd --------------------------
	.section	.nv.constant0._Z32massMatrixMultiplyRegisterKernelILi12ELi14ELi1EEviPKiPKdS3_S3_S3_Pd,"a",@progbits
	.sectionflags	@""
	.align	4
.nv.constant0._Z32massMatrixMultiplyRegisterKernelILi12ELi14ELi1EEviPKiPKdS3_S3_S3_Pd:
	.zero		952


//--------------------- .nv.constant0._Z32massMatrixMultiplyConstantKernelILi12ELi12ELi1EEviPKiPKdS3_S3_S3_Pd --------------------------
	.section	.nv.constant0._Z32massMatrixMultiplyConstantKernelILi12ELi12ELi1EEviPKiPKdS3_S3_S3_Pd,"a",@progbits
	.sectionflags	@""
	.align	4
.nv.constant0._Z32massMatrixMultiplyConstantKernelILi12ELi12ELi1EEviPKiPKdS3_S3_S3_Pd:
	.zero		952


//--------------------- .nv.constant0._Z32massMatrixMultiplyRegisterKernelILi12ELi12ELi1EEviPKiPKdS3_S3_S3_Pd --------------------------
	.section	.nv.constant0._Z32massMatrixMultiplyRegisterKernelILi12ELi12ELi1EEviPKiPKdS3_S3_S3_Pd,"a",@progbits
	.sectionflags	@""
	.align	4
.nv.constant0._Z32massMatrixMultiplyRegisterKernelILi12ELi12ELi1EEviPKiPKdS3_S3_S3_Pd:
	.zero		952


//--------------------- .nv.constant0._Z32massMatrixMultiplyConstantKernelILi10ELi14ELi1EEviPKiPKdS3_S3_S3_Pd --------------------------
	.section	.nv.constant0._Z32massMatrixMultiplyConstantKernelILi10ELi14ELi1EEviPKiPKdS3_S3_S3_Pd,"a",@progbits
	.sectionflags	@""
	.align	4
.nv.constant0._Z32massMatrixMultiplyConstantKernelILi10ELi14ELi1EEviPKiPKdS3_S3_S3_Pd:
	.zero		952


//--------------------- .nv.constant0._Z32massMatrixMultiplyRegisterKernelILi10ELi14ELi1EEviPKiPKdS3_S3_S3_Pd --------------------------
	.section	.nv.constant0._Z32massMatrixMultiplyRegisterKernelILi10ELi14ELi1EEviPKiPKdS3_S3_S3_Pd,"a",@progbits
	.sectionflags	@""
	.align	4
.nv.constant0._Z32massMatrixMultiplyRegisterKernelILi10ELi14ELi1EEviPKiPKdS3_S3_S3_Pd:
	.zero		952


//--------------------- .nv.constant0._Z32massMatrixMultiplyConstantKernelILi10ELi12ELi1EEviPKiPKdS3_S3_S3_Pd --------------------------
	.section	.nv.constant0._Z32massMatrixMultiplyConstantKernelILi10ELi12ELi1EEviPKiPKdS3_S3_S3_Pd,"a",@progbits
	.sectionflags	@""
	.align	4
.nv.constant0._Z32massMatrixMultiplyConstantKernelILi10ELi12ELi1EEviPKiPKdS3_S3_S3_Pd:
	.zero		952


//--------------------- .nv.constant0._Z32massMatrixMultiplyRegisterKernelILi10ELi12ELi1EEviPKiPKdS3_S3_S3_Pd --------------------------
	.section	.nv.constant0._Z32massMatrixMultiplyRegisterKernelILi10ELi12ELi1EEviPKiPKdS3_S3_S3_Pd,"a",@progbits
	.sectionflags	@""
	.align	4
.nv.constant0._Z32massMatrixMultiplyRegisterKernelILi10ELi12ELi1EEviPKiPKdS3_S3_S3_Pd:
	.zero		952


//--------------------- .nv.constant0._Z32massMatrixMultiplyConstantKernelILi10ELi10ELi1EEviPKiPKdS3_S3_S3_Pd --------------------------
	.section	.nv.constant0._Z32massMatrixMultiplyConstantKernelILi10ELi10ELi1EEviPKiPKdS3_S3_S3_Pd,"a",@progbits
	.sectionflags	@""
	.align	4
.nv.constant0._Z32massMatrixMultiplyConstantKernelILi10ELi10ELi1EEviPKiPKdS3_S3_S3_Pd:
	.zero		952


//--------------------- .nv.constant0._Z32massMatrixMultiplyRegisterKernelILi10ELi10ELi1EEviPKiPKdS3_S3_S3_Pd --------------------------
	.section	.nv.constant0._Z32massMatrixMultiplyRegisterKernelILi10ELi10ELi1EEviPKiPKdS3_S3_S3_Pd,"a",@progbits
	.sectionflags	@""
	.align	4
.nv.constant0._Z32massMatrixMultiplyRegisterKernelILi10ELi10ELi1EEviPKiPKdS3_S3_S3_Pd:
	.zero		952


//--------------------- .nv.constant0._Z32massMatrixMultiplyConstantKernelILi8ELi12ELi1EEviPKiPKdS3_S3_S3_Pd --------------------------
	.section	.nv.constant0._Z32massMatrixMultiplyConstantKernelILi8ELi12ELi1EEviPKiPKdS3_S3_S3_Pd,"a",@progbits
	.sectionflags	@""
	.align	4
.nv.constant0._Z32massMatrixMultiplyConstantKernelILi8ELi12ELi1EEviPKiPKdS3_S3_S3_Pd:
	.zero		952


//--------------------- .nv.constant0._Z32massMatrixMultiplyRegisterKernelILi8ELi12ELi1EEviPKiPKdS3_S3_S3_Pd --------------------------
	.section	.nv.constant0._Z32massMatrixMultiplyRegisterKernelILi8ELi12ELi1EEviPKiPKdS3_S3_S3_Pd,"a",@progbits
	.sectionflags	@""
	.align	4
.nv.constant0._Z32massMatrixMultiplyRegisterKernelILi8ELi12ELi1EEviPKiPKdS3_S3_S3_Pd:
	.zero		952


//--------------------- .nv.constant0._Z32massMatrixMultiplyConstantKernelILi8ELi10ELi1EEviPKiPKdS3_S3_S3_Pd --------------------------
	.section	.nv.constant0._Z32massMatrixMultiplyConstantKernelILi8ELi10ELi1EEviPKiPKdS3_S3_S3_Pd,"a",@progbits
	.sectionflags	@""
	.align	4
.nv.constant0._Z32massMatrixMultiplyConstantKernelILi8ELi10ELi1EEviPKiPKdS3_S3_S3_Pd:
	.zero		952


//--------------------- .nv.constant0._Z32massMatrixMultiplyRegisterKernelILi8ELi10ELi1EEviPKiPKdS3_S3_S3_Pd --------------------------
	.section	.nv.constant0._Z32massMatrixMultiplyRegisterKernelILi8ELi10ELi1EEviPKiPKdS3_S3_S3_Pd,"a",@progbits
	.sectionflags	@""
	.align	4
.nv.constant0._Z32massMatrixMultiplyRegisterKernelILi8ELi10ELi1EEviPKiPKdS3_S3_S3_Pd:
	.zero		952


//--------------------- .nv.constant0._Z32massMatrixMultiplyConstantKernelILi8ELi8ELi1EEviPKiPKdS3_S3_S3_Pd --------------------------
	.section	.nv.constant0._Z32massMatrixMultiplyConstantKernelILi8ELi8ELi1EEviPKiPKdS3_S3_S3_Pd,"a",@progbits
	.sectionflags	@""
	.align	4
.nv.constant0._Z32massMatrixMultiplyConstantKernelILi8ELi8ELi1EEviPKiPKdS3_S3_S3_Pd:
	.zero		952


//--------------------- .nv.constant0._Z32massMatrixMultiplyRegisterKernelILi8ELi8ELi1EEviPKiPKdS3_S3_S3_Pd --------------------------
	.section	.nv.constant0._Z32massMatrixMultiplyRegisterKernelILi8ELi8ELi1EEviPKiPKdS3_S3_S3_Pd,"a",@progbits
	.sectionflags	@""
	.align	4
.nv.constant0._Z32massMatrixMultiplyRegisterKernelILi8ELi8ELi1EEviPKiPKdS3_S3_S3_Pd:
	.zero		952


//--------------------- .nv.constant0._Z32massMatrixMultiplyConstantKernelILi6ELi10ELi1EEviPKiPKdS3_S3_S3_Pd --------------------------
	.section	.nv.constant0._Z32massMatrixMultiplyConstantKernelILi6ELi10ELi1EEviPKiPKdS3_S3_S3_Pd,"a",@progbits
	.sectionflags	@""
	.align	4
.nv.constant0._Z32massMatrixMultiplyConstantKernelILi6ELi10ELi1EEviPKiPKdS3_S3_S3_Pd:
	.zero		952


//--------------------- .nv.constant0._Z32massMatrixMultiplyRegisterKernelILi6ELi10ELi1EEviPKiPKdS3_S3_S3_Pd --------------------------
	.section	.nv.constant0._Z32massMatrixMultiplyRegisterKernelILi6ELi10ELi1EEviPKiPKdS3_S3_S3_Pd,"a",@progbits
	.sectionflags	@""
	.align	4
.nv.constant0._Z32massMatrixMultiplyRegisterKernelILi6ELi10ELi1EEviPKiPKdS3_S3_S3_Pd:
	.zero		952


//--------------------- .nv.constant0._Z32massMatrixMultiplyConstantKernelILi6ELi8ELi1EEviPKiPKdS3_S3_S3_Pd --------------------------
	.section	.nv.constant0._Z32massMatrixMultiplyConstantKernelILi6ELi8ELi1EEviPKiPKdS3_S3_S3_Pd,"a",@progbits
	.sectionflags	@""
	.align	4
.nv.constant0._Z32massMatrixMultiplyConstantKernelILi6ELi8ELi1EEviPKiPKdS3_S3_S3_Pd:
	.zero		952


//--------------------- .nv.constant0._Z32massMatrixMultiplyRegisterKernelILi6ELi8ELi1EEviPKiPKdS3_S3_S3_Pd --------------------------
	.section	.nv.constant0._Z32massMatrixMultiplyRegisterKernelILi6ELi8ELi1EEviPKiPKdS3_S3_S3_Pd,"a",@progbits
	.sectionflags	@""
	.align	4
.nv.constant0._Z32massMatrixMultiplyRegisterKernelILi6ELi8ELi1EEviPKiPKdS3_S3_S3_Pd:
	.zero		952


//--------------------- .nv.constant0._Z32massMatrixMultiplyConstantKernelILi6ELi6ELi1EEviPKiPKdS3_S3_S3_Pd --------------------------
	.section	.nv.constant0._Z32massMatrixMultiplyConstantKernelILi6ELi6ELi1EEviPKiPKdS3_S3_S3_Pd,"a",@progbits
	.sectionflags	@""
	.align	4
.nv.constant0._Z32massMatrixMultiplyConstantKernelILi6ELi6ELi1EEviPKiPKdS3_S3_S3_Pd:
	.zero		952


//--------------------- .nv.constant0._Z32massMatrixMultiplyRegisterKernelILi6ELi6ELi1EEviPKiPKdS3_S3_S3_Pd --------------------------
	.section	.nv.constant0._Z32massMatrixMultiplyRegisterKernelILi6ELi6ELi1EEviPKiPKdS3_S3_S3_Pd,"a",@progbits
	.sectionflags	@""
	.align	4
.nv.constant0._Z32massMatrixMultiplyRegisterKernelILi6ELi6ELi1EEviPKiPKdS3_S3_S3_Pd:
	.zero		952


//--------------------- .nv.constant0._Z32massMatrixMultiplyConstantKernelILi4ELi8ELi2EEviPKiPKdS3_S3_S3_Pd --------------------------
	.section	.nv.constant0._Z32massMatrixMultiplyConstantKernelILi4ELi8ELi2EEviPKiPKdS3_S3_S3_Pd,"a",@progbits
	.sectionflags	@""
	.align	4
.nv.constant0._Z32massMatrixMultiplyConstantKernelILi4ELi8ELi2EEviPKiPKdS3_S3_S3_Pd:
	.zero		952


//--------------------- .nv.constant0._Z32massMatrixMultiplyRegisterKernelILi4ELi8ELi2EEviPKiPKdS3_S3_S3_Pd --------------------------
	.section	.nv.constant0._Z32massMatrixMultiplyRegisterKernelILi4ELi8ELi2EEviPKiPKdS3_S3_S3_Pd,"a",@progbits
	.sectionflags	@""
	.align	4
.nv.constant0._Z32massMatrixMultiplyRegisterKernelILi4ELi8ELi2EEviPKiPKdS3_S3_S3_Pd:
	.zero		952


//--------------------- .nv.constant0._Z32massMatrixMultiplyConstantKernelILi4ELi6ELi2EEviPKiPKdS3_S3_S3_Pd --------------------------
	.section	.nv.constant0._Z32massMatrixMultiplyConstantKernelILi4ELi6ELi2EEviPKiPKdS3_S3_S3_Pd,"a",@progbits
	.sectionflags	@""
	.align	4
.nv.constant0._Z32massMatrixMultiplyConstantKernelILi4ELi6ELi2EEviPKiPKdS3_S3_S3_Pd:
	.zero		952


//--------------------- .nv.constant0._Z32massMatrixMultiplyRegisterKernelILi4ELi6ELi2EEviPKiPKdS3_S3_S3_Pd --------------------------
	.section	.nv.constant0._Z32massMatrixMultiplyRegisterKernelILi4ELi6ELi2EEviPKiPKdS3_S3_S3_Pd,"a",@progbits
	.sectionflags	@""
	.align	4
.nv.constant0._Z32massMatrixMultiplyRegisterKernelILi4ELi6ELi2EEviPKiPKdS3_S3_S3_Pd:
	.zero		952


//--------------------- .nv.constant0._Z32massMatrixMultiplyConstantKernelILi4ELi4ELi2EEviPKiPKdS3_S3_S3_Pd --------------------------
	.section	.nv.constant0._Z32massMatrixMultiplyConstantKernelILi4ELi4ELi2EEviPKiPKdS3_S3_S3_Pd,"a",@progbits
	.sectionflags	@""
	.align	4
.nv.constant0._Z32massMatrixMultiplyConstantKernelILi4ELi4ELi2EEviPKiPKdS3_S3_S3_Pd:
	.zero		952


//--------------------- .nv.constant0._Z32massMatrixMultiplyRegisterKernelILi4ELi4ELi2EEviPKiPKdS3_S3_S3_Pd --------------------------
	.section	.nv.constant0._Z32massMatrixMultiplyRegisterKernelILi4ELi4ELi2EEviPKiPKdS3_S3_S3_Pd,"a",@progbits
	.sectionflags	@""
	.align	4
.nv.constant0._Z32massMatrixMultiplyRegisterKernelILi4ELi4ELi2EEviPKiPKdS3_S3_S3_Pd:
	.zero		952


//--------------------- .nv.constant0._Z32massMatrixMultiplyConstantKernelILi2ELi6ELi8EEviPKiPKdS3_S3_S3_Pd --------------------------
	.section	.nv.constant0._Z32massMatrixMultiplyConstantKernelILi2ELi6ELi8EEviPKiPKdS3_S3_S3_Pd,"a",@progbits
	.sectionflags	@""
	.align	4
.nv.constant0._Z32massMatrixMultiplyConstantKernelILi2ELi6ELi8EEviPKiPKdS3_S3_S3_Pd:
	.zero		952


//--------------------- .nv.constant0._Z32massMatrixMultiplyRegisterKernelILi2ELi6ELi8EEviPKiPKdS3_S3_S3_Pd --------------------------
	.section	.nv.constant0._Z32massMatrixMultiplyRegisterKernelILi2ELi6ELi8EEviPKiPKdS3_S3_S3_Pd,"a",@progbits
	.sectionflags	@""
	.align	4
.nv.constant0._Z32massMatrixMultiplyRegisterKernelILi2ELi6ELi8EEviPKiPKdS3_S3_S3_Pd:
	.zero		952


//--------------------- .nv.constant0._Z32massMatrixMultiplyConstantKernelILi2ELi4ELi8EEviPKiPKdS3_S3_S3_Pd --------------------------
	.section	.nv.constant0._Z32massMatrixMultiplyConstantKernelILi2ELi4ELi8EEviPKiPKdS3_S3_S3_Pd,"a",@progbits
	.sectionflags	@""
	.align	4
.nv.constant0._Z32massMatrixMultiplyConstantKernelILi2ELi4ELi8EEviPKiPKdS3_S3_S3_Pd:
	.zero		952


//--------------------- .nv.constant0._Z32massMatrixMultiplyRegisterKernelILi2ELi4ELi8EEviPKiPKdS3_S3_S3_Pd --------------------------
	.section	.nv.constant0._Z32massMatrixMultiplyRegisterKernelILi2ELi4ELi8EEviPKiPKdS3_S3_S3_Pd,"a",@progbits
	.sectionflags	@""
	.align	4
.nv.constant0._Z32massMatrixMultiplyRegisterKernelILi2ELi4ELi8EEviPKiPKdS3_S3_S3_Pd:
	.zero		952


//--------------------- .nv.constant0._Z32massMatrixMultiplyConstantKernelILi2ELi2ELi8EEviPKiPKdS3_S3_S3_Pd --------------------------
	.section	.nv.constant0._Z32massMatrixMultiplyConstantKernelILi2ELi2ELi8EEviPKiPKdS3_S3_S3_Pd,"a",@progbits
	.sectionflags	@""
	.align	4
.nv.constant0._Z32massMatrixMultiplyConstantKernelILi2ELi2ELi8EEviPKiPKdS3_S3_S3_Pd:
	.zero		952


//--------------------- .nv.constant0._Z32massMatrixMultiplyRegisterKernelILi2ELi2ELi8EEviPKiPKdS3_S3_S3_Pd --------------------------
	.section	.nv.constant0._Z32massMatrixMultiplyRegisterKernelILi2ELi2ELi8EEviPKiPKdS3_S3_S3_Pd,"a",@progbits
	.sectionflags	@""
	.align	4
.nv.constant0._Z32massMatrixMultiplyRegisterKernelILi2ELi2ELi8EEviPKiPKdS3_S3_S3_Pd:
	.zero		952


//--------------------- .nv.constant0._Z13nothingKernelv --------------------------
	.section	.nv.constant0._Z13nothingKernelv,"a",@progbits
	.sectionflags	@""
	.align	4
.nv.constant0._Z13nothingKernelv:
	.zero		896


//--------------------- SYMBOLS --------------------------

	.type		.nv.reservedSmem.offset0,@object
	.size		.nv.reservedSmem.offset0,0x4
	.type		.nv.reservedSmem.cap,@object
	.size		.nv.reservedSmem.cap,0x4
